	.target	sm_90a

	.elftype	@"ET_EXEC"


//--------------------- .note.nv.tkinfo           --------------------------
	.section	.note.nv.tkinfo,"",@"SHT_NOTE"
	.sectionflags	@"SHF_NOTE_NV_TKINFO"
	.tkinfo
        /*0018*/ 	.word	0x00000002
        /*0030*/ 	.string	""
        /*0030*/ 	.string	"ptxas"
        /*0030*/ 	.string	"Cuda compilation tools, release 13.0, V13.0.88"
        /*0030*/ 	.string	"Build cuda_13.0.r13.0/compiler.36424714_0"
        /*0030*/ 	.string	"-arch sm_90a -m 64 "



//--------------------- .note.nv.cuinfo           --------------------------
	.section	.note.nv.cuinfo,"",@"SHT_NOTE"
	.sectionflags	@"SHF_NOTE_NV_CUINFO"
        /*0018*/ 	.short	0x0002
        /*001a*/ 	.short	0x005a
        /*001c*/ 	.short	0x0082
	.zero		2


//--------------------- .nv.info                  --------------------------
	.section	.nv.info,"",@"SHT_CUDA_INFO"
	.align	4


	//----- nvinfo : EIATTR_REGCOUNT
	.align		4
        /*0000*/ 	.byte	0x04, 0x2f
        /*0002*/ 	.short	(.L_12 - .L_11)
	.align		4
.L_11:
        /*0004*/ 	.word	index@(_ZN7cutlass13device_kernelIN5flash19enable_sm80_to_sm89INS1_16FlashAttnFwdSm80INS1_25CollectiveMainloopFwdSm80ILi8ELi1ELb0EN4cute5tupleIJNS5_1CILi128EEENS7_ILi48EEENS7_ILi256EEEEEELi256ENS_6half_tEfNS_4arch4Sm80ELb1ELb0ELb0ELb1ELb0ELb1ELb1ELb0EEENS1_21CollectiveEpilogueFwdINS6_IJS8_SA_S9_EEENS6_IJNS7_ILi1EEESI_SI_EEESC_SE_Li256ELb1ELb1ELb0ELb0EEENS1_19SingleTileSchedulerILb1ELb0ELb1ELi128EEEEEEEEEvNT_6ParamsE)
        /*0008*/ 	.word	0x00000004


	//----- nvinfo : EIATTR_FRAME_SIZE
	.align		4
.L_12:
        /*000c*/ 	.byte	0x04, 0x11
        /*000e*/ 	.short	(.L_14 - .L_13)
	.align		4
.L_13:
        /*0010*/ 	.word	index@(_ZN7cutlass13device_kernelIN5flash19enable_sm80_to_sm89INS1_16FlashAttnFwdSm80INS1_25CollectiveMainloopFwdSm80ILi8ELi1ELb0EN4cute5tupleIJNS5_1CILi128EEENS7_ILi48EEENS7_ILi256EEEEEELi256ENS_6half_tEfNS_4arch4Sm80ELb1ELb0ELb0ELb1ELb0ELb1ELb1ELb0EEENS1_21CollectiveEpilogueFwdINS6_IJS8_SA_S9_EEENS6_IJNS7_ILi1EEESI_SI_EEESC_SE_Li256ELb1ELb1ELb0ELb0EEENS1_19SingleTileSchedulerILb1ELb0ELb1ELi128EEEEEEEEEvNT_6ParamsE)
        /*0014*/ 	.word	0x00000000


	//----- nvinfo : EIATTR_REGCOUNT
	.align		4
.L_14:
        /*0018*/ 	.byte	0x04, 0x2f
        /*001a*/ 	.short	(.L_16 - .L_15)
	.align		4
.L_15:
        /*001c*/ 	.word	index@(_ZN7cutlass13device_kernelIN5flash19enable_sm80_to_sm89INS1_16FlashAttnFwdSm80INS1_25CollectiveMainloopFwdSm80ILi8ELi1ELb0EN4cute5tupleIJNS5_1CILi128EEENS7_ILi96EEENS7_ILi256EEEEEELi256ENS_6half_tEfNS_4arch4Sm80ELb1ELb0ELb0ELb1ELb0ELb0ELb1ELb0EEENS1_21CollectiveEpilogueFwdINS6_IJS8_SA_S9_EEENS6_IJNS7_ILi1EEESI_SI_EEESC_SE_Li256ELb1ELb1ELb0ELb0EEENS1_19SingleTileSchedulerILb1ELb0ELb1ELi128EEEEEEEEEvNT_6ParamsE)
        /*0020*/ 	.word	0x00000004


	//----- nvinfo : EIATTR_FRAME_SIZE
	.align		4
.L_16:
        /*0024*/ 	.byte	0x04, 0x11
        /*0026*/ 	.short	(.L_18 - .L_17)
	.align		4
.L_17:
        /*0028*/ 	.word	index@(_ZN7cutlass13device_kernelIN5flash19enable_sm80_to_sm89INS1_16FlashAttnFwdSm80INS1_25CollectiveMainloopFwdSm80ILi8ELi1ELb0EN4cute5tupleIJNS5_1CILi128EEENS7_ILi96EEENS7_ILi256EEEEEELi256ENS_6half_tEfNS_4arch4Sm80ELb1ELb0ELb0ELb1ELb0ELb0ELb1ELb0EEENS1_21CollectiveEpilogueFwdINS6_IJS8_SA_S9_EEENS6_IJNS7_ILi1EEESI_SI_EEESC_SE_Li256ELb1ELb1ELb0ELb0EEENS1_19SingleTileSchedulerILb1ELb0ELb1ELi128EEEEEEEEEvNT_6ParamsE)
        /*002c*/ 	.word	0x00000000


	//----- nvinfo : EIATTR_REGCOUNT
	.align		4
.L_18:
        /*0030*/ 	.byte	0x04, 0x2f
        /*0032*/ 	.short	(.L_20 - .L_19)
	.align		4
.L_19:
        /*0034*/ 	.word	index@(_ZN7cutlass13device_kernelIN5flash19enable_sm80_to_sm89INS1_16FlashAttnFwdSm80INS1_25CollectiveMainloopFwdSm80ILi8ELi1ELb0EN4cute5tupleIJNS5_1CILi128EEENS7_ILi96EEENS7_ILi256EEEEEELi256ENS_6half_tEfNS_4arch4Sm80ELb1ELb0ELb0ELb0ELb0ELb0ELb1ELb0EEENS1_21CollectiveEpilogueFwdINS6_IJS8_SA_S9_EEENS6_IJNS7_ILi1EEESI_SI_EEESC_SE_Li256ELb0ELb1ELb0ELb0EEENS1_30DynamicPersistentTileSchedulerILi256ELi256ELb0ELb1ELb0EEEEEEEEEvNT_6ParamsE)
        /*0038*/ 	.word	0x00000004


	//----- nvinfo : EIATTR_FRAME_SIZE
	.align		4
.L_20:
        /*003c*/ 	.byte	0x04, 0x11
        /*003e*/ 	.short	(.L_22 - .L_21)
	.align		4
.L_21:
        /*0040*/ 	.word	index@(_ZN7cutlass13device_kernelIN5flash19enable_sm80_to_sm89INS1_16FlashAttnFwdSm80INS1_25CollectiveMainloopFwdSm80ILi8ELi1ELb0EN4cute5tupleIJNS5_1CILi128EEENS7_ILi96EEENS7_ILi256EEEEEELi256ENS_6half_tEfNS_4arch4Sm80ELb1ELb0ELb0ELb0ELb0ELb0ELb1ELb0EEENS1_21CollectiveEpilogueFwdINS6_IJS8_SA_S9_EEENS6_IJNS7_ILi1EEESI_SI_EEESC_SE_Li256ELb0ELb1ELb0ELb0EEENS1_30DynamicPersistentTileSchedulerILi256ELi256ELb0ELb1ELb0EEEEEEEEEvNT_6ParamsE)
        /*0044*/ 	.word	0x00000000


	//----- nvinfo : EIATTR_REGCOUNT
	.align		4
.L_22:
        /*0048*/ 	.byte	0x04, 0x2f
        /*004a*/ 	.short	(.L_24 - .L_23)
	.align		4
.L_23:
        /*004c*/ 	.word	index@(_ZN7cutlass13device_kernelIN5flash19enable_sm80_to_sm89INS1_16FlashAttnFwdSm80INS1_25CollectiveMainloopFwdSm80ILi8ELi1ELb0EN4cute5tupleIJNS5_1CILi128EEENS7_ILi48EEENS7_ILi256EEEEEELi256ENS_6half_tEfNS_4arch4Sm80ELb0ELb1ELb0ELb1ELb0ELb1ELb1ELb0EEENS1_21CollectiveEpilogueFwdINS6_IJS8_SA_S9_EEENS6_IJNS7_ILi1EEESI_SI_EEESC_SE_Li256ELb1ELb1ELb0ELb0EEENS1_19SingleTileSchedulerILb1ELb0ELb1ELi128EEEEEEEEEvNT_6ParamsE)
        /*0050*/ 	.word	0x00000004


	//----- nvinfo : EIATTR_FRAME_SIZE
	.align		4
.L_24:
        /*0054*/ 	.byte	0x04, 0x11
        /*0056*/ 	.short	(.L_26 - .L_25)
	.align		4
.L_25:
        /*0058*/ 	.word	index@(_ZN7cutlass13device_kernelIN5flash19enable_sm80_to_sm89INS1_16FlashAttnFwdSm80INS1_25CollectiveMainloopFwdSm80ILi8ELi1ELb0EN4cute5tupleIJNS5_1CILi128EEENS7_ILi48EEENS7_ILi256EEEEEELi256ENS_6half_tEfNS_4arch4Sm80ELb0ELb1ELb0ELb1ELb0ELb1ELb1ELb0EEENS1_21CollectiveEpilogueFwdINS6_IJS8_SA_S9_EEENS6_IJNS7_ILi1EEESI_SI_EEESC_SE_Li256ELb1ELb1ELb0ELb0EEENS1_19SingleTileSchedulerILb1ELb0ELb1ELi128EEEEEEEEEvNT_6ParamsE)
        /*005c*/ 	.word	0x00000000


	//----- nvinfo : EIATTR_REGCOUNT
	.align		4
.L_26:
        /*0060*/ 	.byte	0x04, 0x2f
        /*0062*/ 	.short	(.L_28 - .L_27)
	.align		4
.L_27:
        /*0064*/ 	.word	index@(_ZN7cutlass13device_kernelIN5flash19enable_sm80_to_sm89INS1_16FlashAttnFwdSm80INS1_25CollectiveMainloopFwdSm80ILi8ELi1ELb0EN4cute5tupleIJNS5_1CILi128EEENS7_ILi64EEENS7_ILi256EEEEEELi256ENS_6half_tEfNS_4arch4Sm80ELb0ELb1ELb0ELb1ELb0ELb0ELb1ELb0EEENS1_21CollectiveEpilogueFwdINS6_IJS8_SA_S9_EEENS6_IJNS7_ILi1EEESI_SI_EEESC_SE_Li256ELb1ELb1ELb0ELb0EEENS1_19SingleTileSchedulerILb1ELb0ELb1ELi128EEEEEEEEEvNT_6ParamsE)
        /*0068*/ 	.word	0x00000004


	//----- nvinfo : EIATTR_FRAME_SIZE
	.align		4
.L_28:
        /*006c*/ 	.byte	0x04, 0x11
        /*006e*/ 	.short	(.L_30 - .L_29)
	.align		4
.L_29:
        /*0070*/ 	.word	index@(_ZN7cutlass13device_kernelIN5flash19enable_sm80_to_sm89INS1_16FlashAttnFwdSm80INS1_25CollectiveMainloopFwdSm80ILi8ELi1ELb0EN4cute5tupleIJNS5_1CILi128EEENS7_ILi64EEENS7_ILi256EEEEEELi256ENS_6half_tEfNS_4arch4Sm80ELb0ELb1ELb0ELb1ELb0ELb0ELb1ELb0EEENS1_21CollectiveEpilogueFwdINS6_IJS8_SA_S9_EEENS6_IJNS7_ILi1EEESI_SI_EEESC_SE_Li256ELb1ELb1ELb0ELb0EEENS1_19SingleTileSchedulerILb1ELb0ELb1ELi128EEEEEEEEEvNT_6ParamsE)
        /*0074*/ 	.word	0x00000000


	//----- nvinfo : EIATTR_REGCOUNT
	.align		4
.L_30:
        /*0078*/ 	.byte	0x04, 0x2f
        /*007a*/ 	.short	(.L_32 - .L_31)
	.align		4
.L_31:
        /*007c*/ 	.word	index@(_ZN7cutlass13device_kernelIN5flash19enable_sm80_to_sm89INS1_16FlashAttnFwdSm80INS1_25CollectiveMainloopFwdSm80ILi8ELi1ELb0EN4cute5tupleIJNS5_1CILi128EEENS7_ILi64EEENS7_ILi256EEEEEELi256ENS_6half_tEfNS_4arch4Sm80ELb0ELb1ELb0ELb0ELb0ELb0ELb1ELb0EEENS1_21CollectiveEpilogueFwdINS6_IJS8_SA_S9_EEENS6_IJNS7_ILi1EEESI_SI_EEESC_SE_Li256ELb0ELb1ELb0ELb0EEENS1_19SingleTileSchedulerILb0ELb0ELb1ELi128EEEEEEEEEvNT_6ParamsE)
        /*0080*/ 	.word	0x00000004


	//----- nvinfo : EIATTR_FRAME_SIZE
	.align		4
.L_32:
        /*0084*/ 	.byte	0x04, 0x11
        /*0086*/ 	.short	(.L_34 - .L_33)
	.align		4
.L_33:
        /*0088*/ 	.word	index@(_ZN7cutlass13device_kernelIN5flash19enable_sm80_to_sm89INS1_16FlashAttnFwdSm80INS1_25CollectiveMainloopFwdSm80ILi8ELi1ELb0EN4cute5tupleIJNS5_1CILi128EEENS7_ILi64EEENS7_ILi256EEEEEELi256ENS_6half_tEfNS_4arch4Sm80ELb0ELb1ELb0ELb0ELb0ELb0ELb1ELb0EEENS1_21CollectiveEpilogueFwdINS6_IJS8_SA_S9_EEENS6_IJNS7_ILi1EEESI_SI_EEESC_SE_Li256ELb0ELb1ELb0ELb0EEENS1_19SingleTileSchedulerILb0ELb0ELb1ELi128EEEEEEEEEvNT_6ParamsE)
        /*008c*/ 	.word	0x00000000


	//----- nvinfo : EIATTR_REGCOUNT
	.align		4
.L_34:
        /*0090*/ 	.byte	0x04, 0x2f
        /*0092*/ 	.short	(.L_36 - .L_35)
	.align		4
.L_35:
        /*0094*/ 	.word	index@(_ZN7cutlass13device_kernelIN5flash19enable_sm80_to_sm89INS1_16FlashAttnFwdSm80INS1_25CollectiveMainloopFwdSm80ILi8ELi1ELb0EN4cute5tupleIJNS5_1CILi128EEENS7_ILi48EEENS7_ILi256EEEEEELi256ENS_6half_tEfNS_4arch4Sm80ELb0ELb0ELb0ELb1ELb0ELb1ELb1ELb0EEENS1_21CollectiveEpilogueFwdINS6_IJS8_SA_S9_EEENS6_IJNS7_ILi1EEESI_SI_EEESC_SE_Li256ELb1ELb1ELb0ELb0EEENS1_19SingleTileSchedulerILb1ELb0ELb1ELi128EEEEEEEEEvNT_6ParamsE)
        /*0098*/ 	.word	0x00000004


	//----- nvinfo : EIATTR_FRAME_SIZE
	.align		4
.L_36:
        /*009c*/ 	.byte	0x04, 0x11
        /*009e*/ 	.short	(.L_38 - .L_37)
	.align		4
.L_37:
        /*00a0*/ 	.word	index@(_ZN7cutlass13device_kernelIN5flash19enable_sm80_to_sm89INS1_16FlashAttnFwdSm80INS1_25CollectiveMainloopFwdSm80ILi8ELi1ELb0EN4cute5tupleIJNS5_1CILi128EEENS7_ILi48EEENS7_ILi256EEEEEELi256ENS_6half_tEfNS_4arch4Sm80ELb0ELb0ELb0ELb1ELb0ELb1ELb1ELb0EEENS1_21CollectiveEpilogueFwdINS6_IJS8_SA_S9_EEENS6_IJNS7_ILi1EEESI_SI_EEESC_SE_Li256ELb1ELb1ELb0ELb0EEENS1_19SingleTileSchedulerILb1ELb0ELb1ELi128EEEEEEEEEvNT_6ParamsE)
        /*00a4*/ 	.word	0x00000000


	//----- nvinfo : EIATTR_REGCOUNT
	.align		4
.L_38:
        /*00a8*/ 	.byte	0x04, 0x2f
        /*00aa*/ 	.short	(.L_40 - .L_39)
	.align		4
.L_39:
        /*00ac*/ 	.word	index@(_ZN7cutlass13device_kernelIN5flash19enable_sm80_to_sm89INS1_16FlashAttnFwdSm80INS1_25CollectiveMainloopFwdSm80ILi8ELi1ELb0EN4cute5tupleIJNS5_1CILi128EEENS7_ILi96EEENS7_ILi256EEEEEELi256ENS_6half_tEfNS_4arch4Sm80ELb0ELb0ELb0ELb1ELb0ELb0ELb1ELb0EEENS1_21CollectiveEpilogueFwdINS6_IJS8_SA_S9_EEENS6_IJNS7_ILi1EEESI_SI_EEESC_SE_Li256ELb1ELb1ELb0ELb0EEENS1_19SingleTileSchedulerILb1ELb0ELb1ELi128EEEEEEEEEvNT_6ParamsE)
        /*00b0*/ 	.word	0x00000004


	//----- nvinfo : EIATTR_FRAME_SIZE
	.align		4
.L_40:
        /*00b4*/ 	.byte	0x04, 0x11
        /*00b6*/ 	.short	(.L_42 - .L_41)
	.align		4
.L_41:
        /*00b8*/ 	.word	index@(_ZN7cutlass13device_kernelIN5flash19enable_sm80_to_sm89INS1_16FlashAttnFwdSm80INS1_25CollectiveMainloopFwdSm80ILi8ELi1ELb0EN4cute5tupleIJNS5_1CILi128EEENS7_ILi96EEENS7_ILi256EEEEEELi256ENS_6half_tEfNS_4arch4Sm80ELb0ELb0ELb0ELb1ELb0ELb0ELb1ELb0EEENS1_21CollectiveEpilogueFwdINS6_IJS8_SA_S9_EEENS6_IJNS7_ILi1EEESI_SI_EEESC_SE_Li256ELb1ELb1ELb0ELb0EEENS1_19SingleTileSchedulerILb1ELb0ELb1ELi128EEEEEEEEEvNT_6ParamsE)
        /*00bc*/ 	.word	0x00000000


	//----- nvinfo : EIATTR_REGCOUNT
	.align		4
.L_42:
        /*00c0*/ 	.byte	0x04, 0x2f
        /*00c2*/ 	.short	(.L_44 - .L_43)
	.align		4
.L_43:
        /*00c4*/ 	.word	index@(_ZN7cutlass13device_kernelIN5flash19enable_sm80_to_sm89INS1_16FlashAttnFwdSm80INS1_25CollectiveMainloopFwdSm80ILi8ELi1ELb0EN4cute5tupleIJNS5_1CILi128EEENS7_ILi96EEENS7_ILi256EEEEEELi256ENS_6half_tEfNS_4arch4Sm80ELb0ELb0ELb0ELb0ELb0ELb0ELb1ELb0EEENS1_21CollectiveEpilogueFwdINS6_IJS8_SA_S9_EEENS6_IJNS7_ILi1EEESI_SI_EEESC_SE_Li256ELb0ELb1ELb0ELb0EEENS1_19SingleTileSchedulerILb0ELb0ELb1ELi128EEEEEEEEEvNT_6ParamsE)
        /*00c8*/ 	.word	0x00000004


	//----- nvinfo : EIATTR_FRAME_SIZE
	.align		4
.L_44:
        /*00cc*/ 	.byte	0x04, 0x11
        /*00ce*/ 	.short	(.L_46 - .L_45)
	.align		4
.L_45:
        /*00d0*/ 	.word	index@(_ZN7cutlass13device_kernelIN5flash19enable_sm80_to_sm89INS1_16FlashAttnFwdSm80INS1_25CollectiveMainloopFwdSm80ILi8ELi1ELb0EN4cute5tupleIJNS5_1CILi128EEENS7_ILi96EEENS7_ILi256EEEEEELi256ENS_6half_tEfNS_4arch4Sm80ELb0ELb0ELb0ELb0ELb0ELb0ELb1ELb0EEENS1_21CollectiveEpilogueFwdINS6_IJS8_SA_S9_EEENS6_IJNS7_ILi1EEESI_SI_EEESC_SE_Li256ELb0ELb1ELb0ELb0EEENS1_19SingleTileSchedulerILb0ELb0ELb1ELi128EEEEEEEEEvNT_6ParamsE)
        /*00d4*/ 	.word	0x00000000


	//----- nvinfo : EIATTR_REGCOUNT
	.align		4
.L_46:
        /*00d8*/ 	.byte	0x04, 0x2f
        /*00da*/ 	.short	(.L_48 - .L_47)
	.align		4
.L_47:
        /*00dc*/ 	.word	index@(_ZN7cutlass13device_kernelIN5flash19enable_sm80_to_sm89INS1_16FlashAttnFwdSm80INS1_25CollectiveMainloopFwdSm80ILi8ELi1ELb0EN4cute5tupleIJNS5_1CILi128EEENS7_ILi32EEENS7_ILi256EEEEEELi256ENS_6half_tEfNS_4arch4Sm80ELb1ELb0ELb0ELb1ELb0ELb1ELb1ELb0EEENS1_21CollectiveEpilogueFwdINS6_IJS8_SA_S9_EEENS6_IJNS7_ILi1EEESI_SI_EEESC_SE_Li256ELb1ELb1ELb0ELb0EEENS1_19SingleTileSchedulerILb1ELb0ELb1ELi128EEEEEEEEEvNT_6ParamsE)
        /*00e0*/ 	.word	0x00000004


	//----- nvinfo : EIATTR_FRAME_SIZE
	.align		4
.L_48:
        /*00e4*/ 	.byte	0x04, 0x11
        /*00e6*/ 	.short	(.L_50 - .L_49)
	.align		4
.L_49:
        /*00e8*/ 	.word	index@(_ZN7cutlass13device_kernelIN5flash19enable_sm80_to_sm89INS1_16FlashAttnFwdSm80INS1_25CollectiveMainloopFwdSm80ILi8ELi1ELb0EN4cute5tupleIJNS5_1CILi128EEENS7_ILi32EEENS7_ILi256EEEEEELi256ENS_6half_tEfNS_4arch4Sm80ELb1ELb0ELb0ELb1ELb0ELb1ELb1ELb0EEENS1_21CollectiveEpilogueFwdINS6_IJS8_SA_S9_EEENS6_IJNS7_ILi1EEESI_SI_EEESC_SE_Li256ELb1ELb1ELb0ELb0EEENS1_19SingleTileSchedulerILb1ELb0ELb1ELi128EEEEEEEEEvNT_6ParamsE)
        /*00ec*/ 	.word	0x00000000


	//----- nvinfo : EIATTR_REGCOUNT
	.align		4
.L_50:
        /*00f0*/ 	.byte	0x04, 0x2f
        /*00f2*/ 	.short	(.L_52 - .L_51)
	.align		4
.L_51:
        /*00f4*/ 	.word	index@(_ZN7cutlass13device_kernelIN5flash19enable_sm80_to_sm89INS1_16FlashAttnFwdSm80INS1_25CollectiveMainloopFwdSm80ILi8ELi1ELb1EN4cute5tupleIJNS5_1CILi128EEENS7_ILi64EEENS7_ILi256EEEEEELi256ENS_6half_tEfNS_4arch4Sm80ELb1ELb0ELb0ELb1ELb0ELb0ELb1ELb0EEENS1_21CollectiveEpilogueFwdINS6_IJS8_SA_S9_EEENS6_IJNS7_ILi1EEESI_SI_EEESC_SE_Li256ELb1ELb1ELb0ELb0EEENS1_19SingleTileSchedulerILb1ELb0ELb1ELi128EEEEEEEEEvNT_6ParamsE)
        /*00f8*/ 	.word	0x00000004


	//----- nvinfo : EIATTR_FRAME_SIZE
	.align		4
.L_52:
        /*00fc*/ 	.byte	0x04, 0x11
        /*00fe*/ 	.short	(.L_54 - .L_53)
	.align		4
.L_53:
        /*0100*/ 	.word	index@(_ZN7cutlass13device_kernelIN5flash19enable_sm80_to_sm89INS1_16FlashAttnFwdSm80INS1_25CollectiveMainloopFwdSm80ILi8ELi1ELb1EN4cute5tupleIJNS5_1CILi128EEENS7_ILi64EEENS7_ILi256EEEEEELi256ENS_6half_tEfNS_4arch4Sm80ELb1ELb0ELb0ELb1ELb0ELb0ELb1ELb0EEENS1_21CollectiveEpilogueFwdINS6_IJS8_SA_S9_EEENS6_IJNS7_ILi1EEESI_SI_EEESC_SE_Li256ELb1ELb1ELb0ELb0EEENS1_19SingleTileSchedulerILb1ELb0ELb1ELi128EEEEEEEEEvNT_6ParamsE)
        /*0104*/ 	.word	0x00000000


	//----- nvinfo : EIATTR_REGCOUNT
	.align		4
.L_54:
        /*0108*/ 	.byte	0x04, 0x2f
        /*010a*/ 	.short	(.L_56 - .L_55)
	.align		4
.L_55:
        /*010c*/ 	.word	index@(_ZN7cutlass13device_kernelIN5flash19enable_sm80_to_sm89INS1_16FlashAttnFwdSm80INS1_25CollectiveMainloopFwdSm80ILi8ELi1ELb1EN4cute5tupleIJNS5_1CILi128EEENS7_ILi64EEENS7_ILi256EEEEEELi256ENS_6half_tEfNS_4arch4Sm80ELb1ELb0ELb0ELb0ELb0ELb0ELb1ELb0EEENS1_21CollectiveEpilogueFwdINS6_IJS8_SA_S9_EEENS6_IJNS7_ILi1EEESI_SI_EEESC_SE_Li256ELb0ELb1ELb0ELb0EEENS1_30DynamicPersistentTileSchedulerILi256ELi256ELb0ELb1ELb0EEEEEEEEEvNT_6ParamsE)
        /*0110*/ 	.word	0x00000004


	//----- nvinfo : EIATTR_FRAME_SIZE
	.align		4
.L_56:
        /*0114*/ 	.byte	0x04, 0x11
        /*0116*/ 	.short	(.L_58 - .L_57)
	.align		4
.L_57:
        /*0118*/ 	.word	index@(_ZN7cutlass13device_kernelIN5flash19enable_sm80_to_sm89INS1_16FlashAttnFwdSm80INS1_25CollectiveMainloopFwdSm80ILi8ELi1ELb1EN4cute5tupleIJNS5_1CILi128EEENS7_ILi64EEENS7_ILi256EEEEEELi256ENS_6half_tEfNS_4arch4Sm80ELb1ELb0ELb0ELb0ELb0ELb0ELb1ELb0EEENS1_21CollectiveEpilogueFwdINS6_IJS8_SA_S9_EEENS6_IJNS7_ILi1EEESI_SI_EEESC_SE_Li256ELb0ELb1ELb0ELb0EEENS1_30DynamicPersistentTileSchedulerILi256ELi256ELb0ELb1ELb0EEEEEEEEEvNT_6ParamsE)
        /*011c*/ 	.word	0x00000000


	//----- nvinfo : EIATTR_REGCOUNT
	.align		4
.L_58:
        /*0120*/ 	.byte	0x04, 0x2f
        /*0122*/ 	.short	(.L_60 - .L_59)
	.align		4
.L_59:
        /*0124*/ 	.word	index@(_ZN7cutlass13device_kernelIN5flash19enable_sm80_to_sm89INS1_16FlashAttnFwdSm80INS1_25CollectiveMainloopFwdSm80ILi8ELi1ELb0EN4cute5tupleIJNS5_1CILi128EEENS7_ILi32EEENS7_ILi256EEEEEELi256ENS_6half_tEfNS_4arch4Sm80ELb0ELb1ELb0ELb1ELb0ELb1ELb1ELb0EEENS1_21CollectiveEpilogueFwdINS6_IJS8_SA_S9_EEENS6_IJNS7_ILi1EEESI_SI_EEESC_SE_Li256ELb1ELb1ELb0ELb0EEENS1_19SingleTileSchedulerILb1ELb0ELb1ELi128EEEEEEEEEvNT_6ParamsE)
        /*0128*/ 	.word	0x00000004


	//----- nvinfo : EIATTR_FRAME_SIZE
	.align		4
.L_60:
        /*012c*/ 	.byte	0x04, 0x11
        /*012e*/ 	.short	(.L_62 - .L_61)
	.align		4
.L_61:
        /*0130*/ 	.word	index@(_ZN7cutlass13device_kernelIN5flash19enable_sm80_to_sm89INS1_16FlashAttnFwdSm80INS1_25CollectiveMainloopFwdSm80ILi8ELi1ELb0EN4cute5tupleIJNS5_1CILi128EEENS7_ILi32EEENS7_ILi256EEEEEELi256ENS_6half_tEfNS_4arch4Sm80ELb0ELb1ELb0ELb1ELb0ELb1ELb1ELb0EEENS1_21CollectiveEpilogueFwdINS6_IJS8_SA_S9_EEENS6_IJNS7_ILi1EEESI_SI_EEESC_SE_Li256ELb1ELb1ELb0ELb0EEENS1_19SingleTileSchedulerILb1ELb0ELb1ELi128EEEEEEEEEvNT_6ParamsE)
        /*0134*/ 	.word	0x00000000


	//----- nvinfo : EIATTR_REGCOUNT
	.align		4
.L_62:
        /*0138*/ 	.byte	0x04, 0x2f
        /*013a*/ 	.short	(.L_64 - .L_63)
	.align		4
.L_63:
        /*013c*/ 	.word	index@(_ZN7cutlass13device_kernelIN5flash19enable_sm80_to_sm89INS1_16FlashAttnFwdSm80INS1_25CollectiveMainloopFwdSm80ILi8ELi1ELb1EN4cute5tupleIJNS5_1CILi128EEENS7_ILi48EEENS7_ILi256EEEEEELi256ENS_6half_tEfNS_4arch4Sm80ELb0ELb1ELb0ELb1ELb0ELb0ELb1ELb0EEENS1_21CollectiveEpilogueFwdINS6_IJS8_SA_S9_EEENS6_IJNS7_ILi1EEESI_SI_EEESC_SE_Li256ELb1ELb1ELb0ELb0EEENS1_19SingleTileSchedulerILb1ELb0ELb1ELi128EEEEEEEEEvNT_6ParamsE)
        /*0140*/ 	.word	0x00000004


	//----- nvinfo : EIATTR_FRAME_SIZE
	.align		4
.L_64:
        /*0144*/ 	.byte	0x04, 0x11
        /*0146*/ 	.short	(.L_66 - .L_65)
	.align		4
.L_65:
        /*0148*/ 	.word	index@(_ZN7cutlass13device_kernelIN5flash19enable_sm80_to_sm89INS1_16FlashAttnFwdSm80INS1_25CollectiveMainloopFwdSm80ILi8ELi1ELb1EN4cute5tupleIJNS5_1CILi128EEENS7_ILi48EEENS7_ILi256EEEEEELi256ENS_6half_tEfNS_4arch4Sm80ELb0ELb1ELb0ELb1ELb0ELb0ELb1ELb0EEENS1_21CollectiveEpilogueFwdINS6_IJS8_SA_S9_EEENS6_IJNS7_ILi1EEESI_SI_EEESC_SE_Li256ELb1ELb1ELb0ELb0EEENS1_19SingleTileSchedulerILb1ELb0ELb1ELi128EEEEEEEEEvNT_6ParamsE)
        /*014c*/ 	.word	0x00000000


	//----- nvinfo : EIATTR_REGCOUNT
	.align		4
.L_66:
        /*0150*/ 	.byte	0x04, 0x2f
        /*0152*/ 	.short	(.L_68 - .L_67)
	.align		4
.L_67:
        /*0154*/ 	.word	index@(_ZN7cutlass13device_kernelIN5flash19enable_sm80_to_sm89INS1_16FlashAttnFwdSm80INS1_25CollectiveMainloopFwdSm80ILi8ELi1ELb1EN4cute5tupleIJNS5_1CILi128EEENS7_ILi48EEENS7_ILi256EEEEEELi256ENS_6half_tEfNS_4arch4Sm80ELb0ELb1ELb0ELb0ELb0ELb0ELb1ELb0EEENS1_21CollectiveEpilogueFwdINS6_IJS8_SA_S9_EEENS6_IJNS7_ILi1EEESI_SI_EEESC_SE_Li256ELb0ELb1ELb0ELb0EEENS1_19SingleTileSchedulerILb0ELb0ELb1ELi128EEEEEEEEEvNT_6ParamsE)
        /*0158*/ 	.word	0x00000004


	//----- nvinfo : EIATTR_FRAME_SIZE
	.align		4
.L_68:
        /*015c*/ 	.byte	0x04, 0x11
        /*015e*/ 	.short	(.L_70 - .L_69)
	.align		4
.L_69:
        /*0160*/ 	.word	index@(_ZN7cutlass13device_kernelIN5flash19enable_sm80_to_sm89INS1_16FlashAttnFwdSm80INS1_25CollectiveMainloopFwdSm80ILi8ELi1ELb1EN4cute5tupleIJNS5_1CILi128EEENS7_ILi48EEENS7_ILi256EEEEEELi256ENS_6half_tEfNS_4arch4Sm80ELb0ELb1ELb0ELb0ELb0ELb0ELb1ELb0EEENS1_21CollectiveEpilogueFwdINS6_IJS8_SA_S9_EEENS6_IJNS7_ILi1EEESI_SI_EEESC_SE_Li256ELb0ELb1ELb0ELb0EEENS1_19SingleTileSchedulerILb0ELb0ELb1ELi128EEEEEEEEEvNT_6ParamsE)
        /*0164*/ 	.word	0x00000000


	//----- nvinfo : EIATTR_REGCOUNT
	.align		4
.L_70:
        /*0168*/ 	.byte	0x04, 0x2f
        /*016a*/ 	.short	(.L_72 - .L_71)
	.align		4
.L_71:
        /*016c*/ 	.word	index@(_ZN7cutlass13device_kernelIN5flash19enable_sm80_to_sm89INS1_16FlashAttnFwdSm80INS1_25CollectiveMainloopFwdSm80ILi8ELi1ELb0EN4cute5tupleIJNS5_1CILi128EEENS7_ILi32EEENS7_ILi256EEEEEELi256ENS_6half_tEfNS_4arch4Sm80ELb0ELb0ELb0ELb1ELb0ELb1ELb1ELb0EEENS1_21CollectiveEpilogueFwdINS6_IJS8_SA_S9_EEENS6_IJNS7_ILi1EEESI_SI_EEESC_SE_Li256ELb1ELb1ELb0ELb0EEENS1_19SingleTileSchedulerILb1ELb0ELb1ELi128EEEEEEEEEvNT_6ParamsE)
        /*0170*/ 	.word	0x00000004


	//----- nvinfo : EIATTR_FRAME_SIZE
	.align		4
.L_72:
        /*0174*/ 	.byte	0x04, 0x11
        /*0176*/ 	.short	(.L_74 - .L_73)
	.align		4
.L_73:
        /*0178*/ 	.word	index@(_ZN7cutlass13device_kernelIN5flash19enable_sm80_to_sm89INS1_16FlashAttnFwdSm80INS1_25CollectiveMainloopFwdSm80ILi8ELi1ELb0EN4cute5tupleIJNS5_1CILi128EEENS7_ILi32EEENS7_ILi256EEEEEELi256ENS_6half_tEfNS_4arch4Sm80ELb0ELb0ELb0ELb1ELb0ELb1ELb1ELb0EEENS1_21CollectiveEpilogueFwdINS6_IJS8_SA_S9_EEENS6_IJNS7_ILi1EEESI_SI_EEESC_SE_Li256ELb1ELb1ELb0ELb0EEENS1_19SingleTileSchedulerILb1ELb0ELb1ELi128EEEEEEEEEvNT_6ParamsE)
        /*017c*/ 	.word	0x00000000


	//----- nvinfo : EIATTR_REGCOUNT
	.align		4
.L_74:
        /*0180*/ 	.byte	0x04, 0x2f
        /*0182*/ 	.short	(.L_76 - .L_75)
	.align		4
.L_75:
        /*0184*/ 	.word	index@(_ZN7cutlass13device_kernelIN5flash19enable_sm80_to_sm89INS1_16FlashAttnFwdSm80INS1_25CollectiveMainloopFwdSm80ILi8ELi1ELb1EN4cute5tupleIJNS5_1CILi128EEENS7_ILi64EEENS7_ILi256EEEEEELi256ENS_6half_tEfNS_4arch4Sm80ELb0ELb0ELb0ELb1ELb0ELb0ELb1ELb0EEENS1_21CollectiveEpilogueFwdINS6_IJS8_SA_S9_EEENS6_IJNS7_ILi1EEESI_SI_EEESC_SE_Li256ELb1ELb1ELb0ELb0EEENS1_19SingleTileSchedulerILb1ELb0ELb1ELi128EEEEEEEEEvNT_6ParamsE)
        /*0188*/ 	.word	0x00000004


	//----- nvinfo : EIATTR_FRAME_SIZE
	.align		4
.L_76:
        /*018c*/ 	.byte	0x04, 0x11
        /*018e*/ 	.short	(.L_78 - .L_77)
	.align		4
.L_77:
        /*0190*/ 	.word	index@(_ZN7cutlass13device_kernelIN5flash19enable_sm80_to_sm89INS1_16FlashAttnFwdSm80INS1_25CollectiveMainloopFwdSm80ILi8ELi1ELb1EN4cute5tupleIJNS5_1CILi128EEENS7_ILi64EEENS7_ILi256EEEEEELi256ENS_6half_tEfNS_4arch4Sm80ELb0ELb0ELb0ELb1ELb0ELb0ELb1ELb0EEENS1_21CollectiveEpilogueFwdINS6_IJS8_SA_S9_EEENS6_IJNS7_ILi1EEESI_SI_EEESC_SE_Li256ELb1ELb1ELb0ELb0EEENS1_19SingleTileSchedulerILb1ELb0ELb1ELi128EEEEEEEEEvNT_6ParamsE)
        /*0194*/ 	.word	0x00000000


	//----- nvinfo : EIATTR_REGCOUNT
	.align		4
.L_78:
        /*0198*/ 	.byte	0x04, 0x2f
        /*019a*/ 	.short	(.L_80 - .L_79)
	.align		4
.L_79:
        /*019c*/ 	.word	index@(_ZN7cutlass13device_kernelIN5flash19enable_sm80_to_sm89INS1_16FlashAttnFwdSm80INS1_25CollectiveMainloopFwdSm80ILi8ELi1ELb1EN4cute5tupleIJNS5_1CILi128EEENS7_ILi64EEENS7_ILi256EEEEEELi256ENS_6half_tEfNS_4arch4Sm80ELb0ELb0ELb0ELb0ELb0ELb0ELb1ELb0EEENS1_21CollectiveEpilogueFwdINS6_IJS8_SA_S9_EEENS6_IJNS7_ILi1EEESI_SI_EEESC_SE_Li256ELb0ELb1ELb0ELb0EEENS1_19SingleTileSchedulerILb0ELb0ELb1ELi128EEEEEEEEEvNT_6ParamsE)
        /*01a0*/ 	.word	0x00000004


	//----- nvinfo : EIATTR_FRAME_SIZE
	.align		4
.L_80:
        /*01a4*/ 	.byte	0x04, 0x11
        /*01a6*/ 	.short	(.L_82 - .L_81)
	.align		4
.L_81:
        /*01a8*/ 	.word	index@(_ZN7cutlass13device_kernelIN5flash19enable_sm80_to_sm89INS1_16FlashAttnFwdSm80INS1_25CollectiveMainloopFwdSm80ILi8ELi1ELb1EN4cute5tupleIJNS5_1CILi128EEENS7_ILi64EEENS7_ILi256EEEEEELi256ENS_6half_tEfNS_4arch4Sm80ELb0ELb0ELb0ELb0ELb0ELb0ELb1ELb0EEENS1_21CollectiveEpilogueFwdINS6_IJS8_SA_S9_EEENS6_IJNS7_ILi1EEESI_SI_EEESC_SE_Li256ELb0ELb1ELb0ELb0EEENS1_19SingleTileSchedulerILb0ELb0ELb1ELi128EEEEEEEEEvNT_6ParamsE)
        /*01ac*/ 	.word	0x00000000


	//----- nvinfo : EIATTR_REGCOUNT
	.align		4
.L_82:
        /*01b0*/ 	.byte	0x04, 0x2f
        /*01b2*/ 	.short	(.L_84 - .L_83)
	.align		4
.L_83:
        /*01b4*/ 	.word	index@(_ZN7cutlass13device_kernelIN5flash19enable_sm80_to_sm89INS1_16FlashAttnFwdSm80INS1_25CollectiveMainloopFwdSm80ILi8ELi1ELb0EN4cute5tupleIJNS5_1CILi128EEENS7_ILi48EEENS7_ILi256EEEEEELi256ENS_6half_tEfNS_4arch4Sm80ELb1ELb0ELb1ELb1ELb0ELb1ELb1ELb0EEENS1_21CollectiveEpilogueFwdINS6_IJS8_SA_S9_EEENS6_IJNS7_ILi1EEESI_SI_EEESC_SE_Li256ELb1ELb1ELb0ELb0EEENS1_19SingleTileSchedulerILb1ELb0ELb1ELi128EEEEEEEEEvNT_6ParamsE)
        /*01b8*/ 	.word	0x00000004


	//----- nvinfo : EIATTR_FRAME_SIZE
	.align		4
.L_84:
        /*01bc*/ 	.byte	0x04, 0x11
        /*01be*/ 	.short	(.L_86 - .L_85)
	.align		4
.L_85:
        /*01c0*/ 	.word	index@(_ZN7cutlass13device_kernelIN5flash19enable_sm80_to_sm89INS1_16FlashAttnFwdSm80INS1_25CollectiveMainloopFwdSm80ILi8ELi1ELb0EN4cute5tupleIJNS5_1CILi128EEENS7_ILi48EEENS7_ILi256EEEEEELi256ENS_6half_tEfNS_4arch4Sm80ELb1ELb0ELb1ELb1ELb0ELb1ELb1ELb0EEENS1_21CollectiveEpilogueFwdINS6_IJS8_SA_S9_EEENS6_IJNS7_ILi1EEESI_SI_EEESC_SE_Li256ELb1ELb1ELb0ELb0EEENS1_19SingleTileSchedulerILb1ELb0ELb1ELi128EEEEEEEEEvNT_6ParamsE)
        /*01c4*/ 	.word	0x00000000


	//----- nvinfo : EIATTR_REGCOUNT
	.align		4
.L_86:
        /*01c8*/ 	.byte	0x04, 0x2f
        /*01ca*/ 	.short	(.L_88 - .L_87)
	.align		4
.L_87:
        /*01cc*/ 	.word	index@(_ZN7cutlass13device_kernelIN5flash19enable_sm80_to_sm89INS1_16FlashAttnFwdSm80INS1_25CollectiveMainloopFwdSm80ILi8ELi1ELb0EN4cute5tupleIJNS5_1CILi128EEENS7_ILi96EEENS7_ILi256EEEEEELi256ENS_6half_tEfNS_4arch4Sm80ELb1ELb0ELb1ELb1ELb0ELb0ELb1ELb0EEENS1_21CollectiveEpilogueFwdINS6_IJS8_SA_S9_EEENS6_IJNS7_ILi1EEESI_SI_EEESC_SE_Li256ELb1ELb1ELb0ELb0EEENS1_19SingleTileSchedulerILb1ELb0ELb1ELi128EEEEEEEEEvNT_6ParamsE)
        /*01d0*/ 	.word	0x00000004


	//----- nvinfo : EIATTR_FRAME_SIZE
	.align		4
.L_88:
        /*01d4*/ 	.byte	0x04, 0x11
        /*01d6*/ 	.short	(.L_90 - .L_89)
	.align		4
.L_89:
        /*01d8*/ 	.word	index@(_ZN7cutlass13device_kernelIN5flash19enable_sm80_to_sm89INS1_16FlashAttnFwdSm80INS1_25CollectiveMainloopFwdSm80ILi8ELi1ELb0EN4cute5tupleIJNS5_1CILi128EEENS7_ILi96EEENS7_ILi256EEEEEELi256ENS_6half_tEfNS_4arch4Sm80ELb1ELb0ELb1ELb1ELb0ELb0ELb1ELb0EEENS1_21CollectiveEpilogueFwdINS6_IJS8_SA_S9_EEENS6_IJNS7_ILi1EEESI_SI_EEESC_SE_Li256ELb1ELb1ELb0ELb0EEENS1_19SingleTileSchedulerILb1ELb0ELb1ELi128EEEEEEEEEvNT_6ParamsE)
        /*01dc*/ 	.word	0x00000000


	//----- nvinfo : EIATTR_REGCOUNT
	.align		4
.L_90:
        /*01e0*/ 	.byte	0x04, 0x2f
        /*01e2*/ 	.short	(.L_92 - .L_91)
	.align		4
.L_91:
        /*01e4*/ 	.word	index@(_ZN7cutlass13device_kernelIN5flash19enable_sm80_to_sm89INS1_16FlashAttnFwdSm80INS1_25CollectiveMainloopFwdSm80ILi8ELi1ELb0EN4cute5tupleIJNS5_1CILi128EEENS7_ILi96EEENS7_ILi256EEEEEELi256ENS_6half_tEfNS_4arch4Sm80ELb1ELb0ELb1ELb0ELb0ELb0ELb1ELb0EEENS1_21CollectiveEpilogueFwdINS6_IJS8_SA_S9_EEENS6_IJNS7_ILi1EEESI_SI_EEESC_SE_Li256ELb0ELb1ELb0ELb0EEENS1_30DynamicPersistentTileSchedulerILi256ELi256ELb0ELb1ELb0EEEEEEEEEvNT_6ParamsE)
        /*01e8*/ 	.word	0x00000004


	//----- nvinfo : EIATTR_FRAME_SIZE
	.align		4
.L_92:
        /*01ec*/ 	.byte	0x04, 0x11
        /*01ee*/ 	.short	(.L_94 - .L_93)
	.align		4
.L_93:
        /*01f0*/ 	.word	index@(_ZN7cutlass13device_kernelIN5flash19enable_sm80_to_sm89INS1_16FlashAttnFwdSm80INS1_25CollectiveMainloopFwdSm80ILi8ELi1ELb0EN4cute5tupleIJNS5_1CILi128EEENS7_ILi96EEENS7_ILi256EEEEEELi256ENS_6half_tEfNS_4arch4Sm80ELb1ELb0ELb1ELb0ELb0ELb0ELb1ELb0EEENS1_21CollectiveEpilogueFwdINS6_IJS8_SA_S9_EEENS6_IJNS7_ILi1EEESI_SI_EEESC_SE_Li256ELb0ELb1ELb0ELb0EEENS1_30DynamicPersistentTileSchedulerILi256ELi256ELb0ELb1ELb0EEEEEEEEEvNT_6ParamsE)
        /*01f4*/ 	.word	0x00000000


	//----- nvinfo : EIATTR_REGCOUNT
	.align		4
.L_94:
        /*01f8*/ 	.byte	0x04, 0x2f
        /*01fa*/ 	.short	(.L_96 - .L_95)
	.align		4
.L_95:
        /*01fc*/ 	.word	index@(_ZN7cutlass13device_kernelIN5flash19enable_sm80_to_sm89INS1_16FlashAttnFwdSm80INS1_25CollectiveMainloopFwdSm80ILi8ELi1ELb0EN4cute5tupleIJNS5_1CILi128EEENS7_ILi48EEENS7_ILi256EEEEEELi256ENS_6half_tEfNS_4arch4Sm80ELb0ELb1ELb1ELb1ELb0ELb1ELb1ELb0EEENS1_21CollectiveEpilogueFwdINS6_IJS8_SA_S9_EEENS6_IJNS7_ILi1EEESI_SI_EEESC_SE_Li256ELb1ELb1ELb0ELb0EEENS1_19SingleTileSchedulerILb1ELb0ELb1ELi128EEEEEEEEEvNT_6ParamsE)
        /*0200*/ 	.word	0x00000004


	//----- nvinfo : EIATTR_FRAME_SIZE
	.align		4
.L_96:
        /*0204*/ 	.byte	0x04, 0x11
        /*0206*/ 	.short	(.L_98 - .L_97)
	.align		4
.L_97:
        /*0208*/ 	.word	index@(_ZN7cutlass13device_kernelIN5flash19enable_sm80_to_sm89INS1_16FlashAttnFwdSm80INS1_25CollectiveMainloopFwdSm80ILi8ELi1ELb0EN4cute5tupleIJNS5_1CILi128EEENS7_ILi48EEENS7_ILi256EEEEEELi256ENS_6half_tEfNS_4arch4Sm80ELb0ELb1ELb1ELb1ELb0ELb1ELb1ELb0EEENS1_21CollectiveEpilogueFwdINS6_IJS8_SA_S9_EEENS6_IJNS7_ILi1EEESI_SI_EEESC_SE_Li256ELb1ELb1ELb0ELb0EEENS1_19SingleTileSchedulerILb1ELb0ELb1ELi128EEEEEEEEEvNT_6ParamsE)
        /*020c*/ 	.word	0x00000000


	//----- nvinfo : EIATTR_REGCOUNT
	.align		4
.L_98:
        /*0210*/ 	.byte	0x04, 0x2f
        /*0212*/ 	.short	(.L_100 - .L_99)
	.align		4
.L_99:
        /*0214*/ 	.word	index@(_ZN7cutlass13device_kernelIN5flash19enable_sm80_to_sm89INS1_16FlashAttnFwdSm80INS1_25CollectiveMainloopFwdSm80ILi8ELi1ELb0EN4cute5tupleIJNS5_1CILi128EEENS7_ILi64EEENS7_ILi256EEEEEELi256ENS_6half_tEfNS_4arch4Sm80ELb0ELb1ELb1ELb1ELb0ELb0ELb1ELb0EEENS1_21CollectiveEpilogueFwdINS6_IJS8_SA_S9_EEENS6_IJNS7_ILi1EEESI_SI_EEESC_SE_Li256ELb1ELb1ELb0ELb0EEENS1_19SingleTileSchedulerILb1ELb0ELb1ELi128EEEEEEEEEvNT_6ParamsE)
        /*0218*/ 	.word	0x00000004


	//----- nvinfo : EIATTR_FRAME_SIZE
	.align		4
.L_100:
        /*021c*/ 	.byte	0x04, 0x11
        /*021e*/ 	.short	(.L_102 - .L_101)
	.align		4
.L_101:
        /*0220*/ 	.word	index@(_ZN7cutlass13device_kernelIN5flash19enable_sm80_to_sm89INS1_16FlashAttnFwdSm80INS1_25CollectiveMainloopFwdSm80ILi8ELi1ELb0EN4cute5tupleIJNS5_1CILi128EEENS7_ILi64EEENS7_ILi256EEEEEELi256ENS_6half_tEfNS_4arch4Sm80ELb0ELb1ELb1ELb1ELb0ELb0ELb1ELb0EEENS1_21CollectiveEpilogueFwdINS6_IJS8_SA_S9_EEENS6_IJNS7_ILi1EEESI_SI_EEESC_SE_Li256ELb1ELb1ELb0ELb0EEENS1_19SingleTileSchedulerILb1ELb0ELb1ELi128EEEEEEEEEvNT_6ParamsE)
        /*0224*/ 	.word	0x00000000


	//----- nvinfo : EIATTR_REGCOUNT
	.align		4
.L_102:
        /*0228*/ 	.byte	0x04, 0x2f
        /*022a*/ 	.short	(.L_104 - .L_103)
	.align		4
.L_103:
        /*022c*/ 	.word	index@(_ZN7cutlass13device_kernelIN5flash19enable_sm80_to_sm89INS1_16FlashAttnFwdSm80INS1_25CollectiveMainloopFwdSm80ILi8ELi1ELb0EN4cute5tupleIJNS5_1CILi128EEENS7_ILi64EEENS7_ILi256EEEEEELi256ENS_6half_tEfNS_4arch4Sm80ELb0ELb1ELb1ELb0ELb0ELb0ELb1ELb0EEENS1_21CollectiveEpilogueFwdINS6_IJS8_SA_S9_EEENS6_IJNS7_ILi1EEESI_SI_EEESC_SE_Li256ELb0ELb1ELb0ELb0EEENS1_19SingleTileSchedulerILb0ELb0ELb1ELi128EEEEEEEEEvNT_6ParamsE)
        /*0230*/ 	.word	0x00000004


	//----- nvinfo : EIATTR_FRAME_SIZE
	.align		4
.L_104:
        /*0234*/ 	.byte	0x04, 0x11
        /*0236*/ 	.short	(.L_106 - .L_105)
	.align		4
.L_105:
        /*0238*/ 	.word	index@(_ZN7cutlass13device_kernelIN5flash19enable_sm80_to_sm89INS1_16FlashAttnFwdSm80INS1_25CollectiveMainloopFwdSm80ILi8ELi1ELb0EN4cute5tupleIJNS5_1CILi128EEENS7_ILi64EEENS7_ILi256EEEEEELi256ENS_6half_tEfNS_4arch4Sm80ELb0ELb1ELb1ELb0ELb0ELb0ELb1ELb0EEENS1_21CollectiveEpilogueFwdINS6_IJS8_SA_S9_EEENS6_IJNS7_ILi1EEESI_SI_EEESC_SE_Li256ELb0ELb1ELb0ELb0EEENS1_19SingleTileSchedulerILb0ELb0ELb1ELi128EEEEEEEEEvNT_6ParamsE)
        /*023c*/ 	.word	0x00000000


	//----- nvinfo : EIATTR_REGCOUNT
	.align		4
.L_106:
        /*0240*/ 	.byte	0x04, 0x2f
        /*0242*/ 	.short	(.L_108 - .L_107)
	.align		4
.L_107:
        /*0244*/ 	.word	index@(_ZN7cutlass13device_kernelIN5flash19enable_sm80_to_sm89INS1_16FlashAttnFwdSm80INS1_25CollectiveMainloopFwdSm80ILi8ELi1ELb0EN4cute5tupleIJNS5_1CILi128EEENS7_ILi48EEENS7_ILi256EEEEEELi256ENS_6half_tEfNS_4arch4Sm80ELb0ELb0ELb1ELb1ELb0ELb1ELb1ELb0EEENS1_21CollectiveEpilogueFwdINS6_IJS8_SA_S9_EEENS6_IJNS7_ILi1EEESI_SI_EEESC_SE_Li256ELb1ELb1ELb0ELb0EEENS1_19SingleTileSchedulerILb1ELb0ELb1ELi128EEEEEEEEEvNT_6ParamsE)
        /*0248*/ 	.word	0x00000004


	//----- nvinfo : EIATTR_FRAME_SIZE
	.align		4
.L_108:
        /*024c*/ 	.byte	0x04, 0x11
        /*024e*/ 	.short	(.L_110 - .L_109)
	.align		4
.L_109:
        /*0250*/ 	.word	index@(_ZN7cutlass13device_kernelIN5flash19enable_sm80_to_sm89INS1_16FlashAttnFwdSm80INS1_25CollectiveMainloopFwdSm80ILi8ELi1ELb0EN4cute5tupleIJNS5_1CILi128EEENS7_ILi48EEENS7_ILi256EEEEEELi256ENS_6half_tEfNS_4arch4Sm80ELb0ELb0ELb1ELb1ELb0ELb1ELb1ELb0EEENS1_21CollectiveEpilogueFwdINS6_IJS8_SA_S9_EEENS6_IJNS7_ILi1EEESI_SI_EEESC_SE_Li256ELb1ELb1ELb0ELb0EEENS1_19SingleTileSchedulerILb1ELb0ELb1ELi128EEEEEEEEEvNT_6ParamsE)
        /*0254*/ 	.word	0x00000000


	//----- nvinfo : EIATTR_REGCOUNT
	.align		4
.L_110:
        /*0258*/ 	.byte	0x04, 0x2f
        /*025a*/ 	.short	(.L_112 - .L_111)
	.align		4
.L_111:
        /*025c*/ 	.word	index@(_ZN7cutlass13device_kernelIN5flash19enable_sm80_to_sm89INS1_16FlashAttnFwdSm80INS1_25CollectiveMainloopFwdSm80ILi8ELi1ELb0EN4cute5tupleIJNS5_1CILi128EEENS7_ILi96EEENS7_ILi256EEEEEELi256ENS_6half_tEfNS_4arch4Sm80ELb0ELb0ELb1ELb1ELb0ELb0ELb1ELb0EEENS1_21CollectiveEpilogueFwdINS6_IJS8_SA_S9_EEENS6_IJNS7_ILi1EEESI_SI_EEESC_SE_Li256ELb1ELb1ELb0ELb0EEENS1_19SingleTileSchedulerILb1ELb0ELb1ELi128EEEEEEEEEvNT_6ParamsE)
        /*0260*/ 	.word	0x00000004


	//----- nvinfo : EIATTR_FRAME_SIZE
	.align		4
.L_112:
        /*0264*/ 	.byte	0x04, 0x11
        /*0266*/ 	.short	(.L_114 - .L_113)
	.align		4
.L_113:
        /*0268*/ 	.word	index@(_ZN7cutlass13device_kernelIN5flash19enable_sm80_to_sm89INS1_16FlashAttnFwdSm80INS1_25CollectiveMainloopFwdSm80ILi8ELi1ELb0EN4cute5tupleIJNS5_1CILi128EEENS7_ILi96EEENS7_ILi256EEEEEELi256ENS_6half_tEfNS_4arch4Sm80ELb0ELb0ELb1ELb1ELb0ELb0ELb1ELb0EEENS1_21CollectiveEpilogueFwdINS6_IJS8_SA_S9_EEENS6_IJNS7_ILi1EEESI_SI_EEESC_SE_Li256ELb1ELb1ELb0ELb0EEENS1_19SingleTileSchedulerILb1ELb0ELb1ELi128EEEEEEEEEvNT_6ParamsE)
        /*026c*/ 	.word	0x00000000


	//----- nvinfo : EIATTR_REGCOUNT
	.align		4
.L_114:
        /*0270*/ 	.byte	0x04, 0x2f
        /*0272*/ 	.short	(.L_116 - .L_115)
	.align		4
.L_115:
        /*0274*/ 	.word	index@(_ZN7cutlass13device_kernelIN5flash19enable_sm80_to_sm89INS1_16FlashAttnFwdSm80INS1_25CollectiveMainloopFwdSm80ILi8ELi1ELb0EN4cute5tupleIJNS5_1CILi128EEENS7_ILi96EEENS7_ILi256EEEEEELi256ENS_6half_tEfNS_4arch4Sm80ELb0ELb0ELb1ELb0ELb0ELb0ELb1ELb0EEENS1_21CollectiveEpilogueFwdINS6_IJS8_SA_S9_EEENS6_IJNS7_ILi1EEESI_SI_EEESC_SE_Li256ELb0ELb1ELb0ELb0EEENS1_19SingleTileSchedulerILb0ELb0ELb1ELi128EEEEEEEEEvNT_6ParamsE)
        /*0278*/ 	.word	0x00000004


	//----- nvinfo : EIATTR_FRAME_SIZE
	.align		4
.L_116:
        /*027c*/ 	.byte	0x04, 0x11
        /*027e*/ 	.short	(.L_118 - .L_117)
	.align		4
.L_117:
        /*0280*/ 	.word	index@(_ZN7cutlass13device_kernelIN5flash19enable_sm80_to_sm89INS1_16FlashAttnFwdSm80INS1_25CollectiveMainloopFwdSm80ILi8ELi1ELb0EN4cute5tupleIJNS5_1CILi128EEENS7_ILi96EEENS7_ILi256EEEEEELi256ENS_6half_tEfNS_4arch4Sm80ELb0ELb0ELb1ELb0ELb0ELb0ELb1ELb0EEENS1_21CollectiveEpilogueFwdINS6_IJS8_SA_S9_EEENS6_IJNS7_ILi1EEESI_SI_EEESC_SE_Li256ELb0ELb1ELb0ELb0EEENS1_19SingleTileSchedulerILb0ELb0ELb1ELi128EEEEEEEEEvNT_6ParamsE)
        /*0284*/ 	.word	0x00000000


	//----- nvinfo : EIATTR_REGCOUNT
	.align		4
.L_118:
        /*0288*/ 	.byte	0x04, 0x2f
        /*028a*/ 	.short	(.L_120 - .L_119)
	.align		4
.L_119:
        /*028c*/ 	.word	index@(_ZN7cutlass13device_kernelIN5flash19enable_sm80_to_sm89INS1_16FlashAttnFwdSm80INS1_25CollectiveMainloopFwdSm80ILi8ELi1ELb0EN4cute5tupleIJNS5_1CILi128EEENS7_ILi32EEENS7_ILi256EEEEEELi256ENS_6half_tEfNS_4arch4Sm80ELb1ELb0ELb1ELb1ELb0ELb1ELb1ELb0EEENS1_21CollectiveEpilogueFwdINS6_IJS8_SA_S9_EEENS6_IJNS7_ILi1EEESI_SI_EEESC_SE_Li256ELb1ELb1ELb0ELb0EEENS1_19SingleTileSchedulerILb1ELb0ELb1ELi128EEEEEEEEEvNT_6ParamsE)
        /*0290*/ 	.word	0x00000004


	//----- nvinfo : EIATTR_FRAME_SIZE
	.align		4
.L_120:
        /*0294*/ 	.byte	0x04, 0x11
        /*0296*/ 	.short	(.L_122 - .L_121)
	.align		4
.L_121:
        /*0298*/ 	.word	index@(_ZN7cutlass13device_kernelIN5flash19enable_sm80_to_sm89INS1_16FlashAttnFwdSm80INS1_25CollectiveMainloopFwdSm80ILi8ELi1ELb0EN4cute5tupleIJNS5_1CILi128EEENS7_ILi32EEENS7_ILi256EEEEEELi256ENS_6half_tEfNS_4arch4Sm80ELb1ELb0ELb1ELb1ELb0ELb1ELb1ELb0EEENS1_21CollectiveEpilogueFwdINS6_IJS8_SA_S9_EEENS6_IJNS7_ILi1EEESI_SI_EEESC_SE_Li256ELb1ELb1ELb0ELb0EEENS1_19SingleTileSchedulerILb1ELb0ELb1ELi128EEEEEEEEEvNT_6ParamsE)
        /*029c*/ 	.word	0x00000000


	//----- nvinfo : EIATTR_REGCOUNT
	.align		4
.L_122:
        /*02a0*/ 	.byte	0x04, 0x2f
        /*02a2*/ 	.short	(.L_124 - .L_123)
	.align		4
.L_123:
        /*02a4*/ 	.word	index@(_ZN7cutlass13device_kernelIN5flash19enable_sm80_to_sm89INS1_16FlashAttnFwdSm80INS1_25CollectiveMainloopFwdSm80ILi8ELi1ELb1EN4cute5tupleIJNS5_1CILi128EEENS7_ILi64EEENS7_ILi256EEEEEELi256ENS_6half_tEfNS_4arch4Sm80ELb1ELb0ELb1ELb1ELb0ELb0ELb1ELb0EEENS1_21CollectiveEpilogueFwdINS6_IJS8_SA_S9_EEENS6_IJNS7_ILi1EEESI_SI_EEESC_SE_Li256ELb1ELb1ELb0ELb0EEENS1_19SingleTileSchedulerILb1ELb0ELb1ELi128EEEEEEEEEvNT_6ParamsE)
        /*02a8*/ 	.word	0x00000004


	//----- nvinfo : EIATTR_FRAME_SIZE
	.align		4
.L_124:
        /*02ac*/ 	.byte	0x04, 0x11
        /*02ae*/ 	.short	(.L_126 - .L_125)
	.align		4
.L_125:
        /*02b0*/ 	.word	index@(_ZN7cutlass13device_kernelIN5flash19enable_sm80_to_sm89INS1_16FlashAttnFwdSm80INS1_25CollectiveMainloopFwdSm80ILi8ELi1ELb1EN4cute5tupleIJNS5_1CILi128EEENS7_ILi64EEENS7_ILi256EEEEEELi256ENS_6half_tEfNS_4arch4Sm80ELb1ELb0ELb1ELb1ELb0ELb0ELb1ELb0EEENS1_21CollectiveEpilogueFwdINS6_IJS8_SA_S9_EEENS6_IJNS7_ILi1EEESI_SI_EEESC_SE_Li256ELb1ELb1ELb0ELb0EEENS1_19SingleTileSchedulerILb1ELb0ELb1ELi128EEEEEEEEEvNT_6ParamsE)
        /*02b4*/ 	.word	0x00000000


	//----- nvinfo : EIATTR_REGCOUNT
	.align		4
.L_126:
        /*02b8*/ 	.byte	0x04, 0x2f
        /*02ba*/ 	.short	(.L_128 - .L_127)
	.align		4
.L_127:
        /*02bc*/ 	.word	index@(_ZN7cutlass13device_kernelIN5flash19enable_sm80_to_sm89INS1_16FlashAttnFwdSm80INS1_25CollectiveMainloopFwdSm80ILi8ELi1ELb1EN4cute5tupleIJNS5_1CILi128EEENS7_ILi64EEENS7_ILi256EEEEEELi256ENS_6half_tEfNS_4arch4Sm80ELb1ELb0ELb1ELb0ELb0ELb0ELb1ELb0EEENS1_21CollectiveEpilogueFwdINS6_IJS8_SA_S9_EEENS6_IJNS7_ILi1EEESI_SI_EEESC_SE_Li256ELb0ELb1ELb0ELb0EEENS1_30DynamicPersistentTileSchedulerILi256ELi256ELb0ELb1ELb0EEEEEEEEEvNT_6ParamsE)
        /*02c0*/ 	.word	0x00000004


	//----- nvinfo : EIATTR_FRAME_SIZE
	.align		4
.L_128:
        /*02c4*/ 	.byte	0x04, 0x11
        /*02c6*/ 	.short	(.L_130 - .L_129)
	.align		4
.L_129:
        /*02c8*/ 	.word	index@(_ZN7cutlass13device_kernelIN5flash19enable_sm80_to_sm89INS1_16FlashAttnFwdSm80INS1_25CollectiveMainloopFwdSm80ILi8ELi1ELb1EN4cute5tupleIJNS5_1CILi128EEENS7_ILi64EEENS7_ILi256EEEEEELi256ENS_6half_tEfNS_4arch4Sm80ELb1ELb0ELb1ELb0ELb0ELb0ELb1ELb0EEENS1_21CollectiveEpilogueFwdINS6_IJS8_SA_S9_EEENS6_IJNS7_ILi1EEESI_SI_EEESC_SE_Li256ELb0ELb1ELb0ELb0EEENS1_30DynamicPersistentTileSchedulerILi256ELi256ELb0ELb1ELb0EEEEEEEEEvNT_6ParamsE)
        /*02cc*/ 	.word	0x00000000


	//----- nvinfo : EIATTR_REGCOUNT
	.align		4
.L_130:
        /*02d0*/ 	.byte	0x04, 0x2f
        /*02d2*/ 	.short	(.L_132 - .L_131)
	.align		4
.L_131:
        /*02d4*/ 	.word	index@(_ZN7cutlass13device_kernelIN5flash19enable_sm80_to_sm89INS1_16FlashAttnFwdSm80INS1_25CollectiveMainloopFwdSm80ILi8ELi1ELb0EN4cute5tupleIJNS5_1CILi128EEENS7_ILi32EEENS7_ILi256EEEEEELi256ENS_6half_tEfNS_4arch4Sm80ELb0ELb1ELb1ELb1ELb0ELb1ELb1ELb0EEENS1_21CollectiveEpilogueFwdINS6_IJS8_SA_S9_EEENS6_IJNS7_ILi1EEESI_SI_EEESC_SE_Li256ELb1ELb1ELb0ELb0EEENS1_19SingleTileSchedulerILb1ELb0ELb1ELi128EEEEEEEEEvNT_6ParamsE)
        /*02d8*/ 	.word	0x00000004


	//----- nvinfo : EIATTR_FRAME_SIZE
	.align		4
.L_132:
        /*02dc*/ 	.byte	0x04, 0x11
        /*02de*/ 	.short	(.L_134 - .L_133)
	.align		4
.L_133:
        /*02e0*/ 	.word	index@(_ZN7cutlass13device_kernelIN5flash19enable_sm80_to_sm89INS1_16FlashAttnFwdSm80INS1_25CollectiveMainloopFwdSm80ILi8ELi1ELb0EN4cute5tupleIJNS5_1CILi128EEENS7_ILi32EEENS7_ILi256EEEEEELi256ENS_6half_tEfNS_4arch4Sm80ELb0ELb1ELb1ELb1ELb0ELb1ELb1ELb0EEENS1_21CollectiveEpilogueFwdINS6_IJS8_SA_S9_EEENS6_IJNS7_ILi1EEESI_SI_EEESC_SE_Li256ELb1ELb1ELb0ELb0EEENS1_19SingleTileSchedulerILb1ELb0ELb1ELi128EEEEEEEEEvNT_6ParamsE)
        /*02e4*/ 	.word	0x00000000


	//----- nvinfo : EIATTR_REGCOUNT
	.align		4
.L_134:
        /*02e8*/ 	.byte	0x04, 0x2f
        /*02ea*/ 	.short	(.L_136 - .L_135)
	.align		4
.L_135:
        /*02ec*/ 	.word	index@(_ZN7cutlass13device_kernelIN5flash19enable_sm80_to_sm89INS1_16FlashAttnFwdSm80INS1_25CollectiveMainloopFwdSm80ILi8ELi1ELb1EN4cute5tupleIJNS5_1CILi128EEENS7_ILi48EEENS7_ILi256EEEEEELi256ENS_6half_tEfNS_4arch4Sm80ELb0ELb1ELb1ELb1ELb0ELb0ELb1ELb0EEENS1_21CollectiveEpilogueFwdINS6_IJS8_SA_S9_EEENS6_IJNS7_ILi1EEESI_SI_EEESC_SE_Li256ELb1ELb1ELb0ELb0EEENS1_19SingleTileSchedulerILb1ELb0ELb1ELi128EEEEEEEEEvNT_6ParamsE)
        /*02f0*/ 	.word	0x00000004


	//----- nvinfo : EIATTR_FRAME_SIZE
	.align		4
.L_136:
        /*02f4*/ 	.byte	0x04, 0x11
        /*02f6*/ 	.short	(.L_138 - .L_137)
	.align		4
.L_137:
        /*02f8*/ 	.word	index@(_ZN7cutlass13device_kernelIN5flash19enable_sm80_to_sm89INS1_16FlashAttnFwdSm80INS1_25CollectiveMainloopFwdSm80ILi8ELi1ELb1EN4cute5tupleIJNS5_1CILi128EEENS7_ILi48EEENS7_ILi256EEEEEELi256ENS_6half_tEfNS_4arch4Sm80ELb0ELb1ELb1ELb1ELb0ELb0ELb1ELb0EEENS1_21CollectiveEpilogueFwdINS6_IJS8_SA_S9_EEENS6_IJNS7_ILi1EEESI_SI_EEESC_SE_Li256ELb1ELb1ELb0ELb0EEENS1_19SingleTileSchedulerILb1ELb0ELb1ELi128EEEEEEEEEvNT_6ParamsE)
        /*02fc*/ 	.word	0x00000000


	//----- nvinfo : EIATTR_REGCOUNT
	.align		4
.L_138:
        /*0300*/ 	.byte	0x04, 0x2f
        /*0302*/ 	.short	(.L_140 - .L_139)
	.align		4
.L_139:
        /*0304*/ 	.word	index@(_ZN7cutlass13device_kernelIN5flash19enable_sm80_to_sm89INS1_16FlashAttnFwdSm80INS1_25CollectiveMainloopFwdSm80ILi8ELi1ELb1EN4cute5tupleIJNS5_1CILi128EEENS7_ILi48EEENS7_ILi256EEEEEELi256ENS_6half_tEfNS_4arch4Sm80ELb0ELb1ELb1ELb0ELb0ELb0ELb1ELb0EEENS1_21CollectiveEpilogueFwdINS6_IJS8_SA_S9_EEENS6_IJNS7_ILi1EEESI_SI_EEESC_SE_Li256ELb0ELb1ELb0ELb0EEENS1_19SingleTileSchedulerILb0ELb0ELb1ELi128EEEEEEEEEvNT_6ParamsE)
        /*0308*/ 	.word	0x00000004


	//----- nvinfo : EIATTR_FRAME_SIZE
	.align		4
.L_140:
        /*030c*/ 	.byte	0x04, 0x11
        /*030e*/ 	.short	(.L_142 - .L_141)
	.align		4
.L_141:
        /*0310*/ 	.word	index@(_ZN7cutlass13device_kernelIN5flash19enable_sm80_to_sm89INS1_16FlashAttnFwdSm80INS1_25CollectiveMainloopFwdSm80ILi8ELi1ELb1EN4cute5tupleIJNS5_1CILi128EEENS7_ILi48EEENS7_ILi256EEEEEELi256ENS_6half_tEfNS_4arch4Sm80ELb0ELb1ELb1ELb0ELb0ELb0ELb1ELb0EEENS1_21CollectiveEpilogueFwdINS6_IJS8_SA_S9_EEENS6_IJNS7_ILi1EEESI_SI_EEESC_SE_Li256ELb0ELb1ELb0ELb0EEENS1_19SingleTileSchedulerILb0ELb0ELb1ELi128EEEEEEEEEvNT_6ParamsE)
        /*0314*/ 	.word	0x00000000


	//----- nvinfo : EIATTR_REGCOUNT
	.align		4
.L_142:
        /*0318*/ 	.byte	0x04, 0x2f
        /*031a*/ 	.short	(.L_144 - .L_143)
	.align		4
.L_143:
        /*031c*/ 	.word	index@(_ZN7cutlass13device_kernelIN5flash19enable_sm80_to_sm89INS1_16FlashAttnFwdSm80INS1_25CollectiveMainloopFwdSm80ILi8ELi1ELb0EN4cute5tupleIJNS5_1CILi128EEENS7_ILi32EEENS7_ILi256EEEEEELi256ENS_6half_tEfNS_4arch4Sm80ELb0ELb0ELb1ELb1ELb0ELb1ELb1ELb0EEENS1_21CollectiveEpilogueFwdINS6_IJS8_SA_S9_EEENS6_IJNS7_ILi1EEESI_SI_EEESC_SE_Li256ELb1ELb1ELb0ELb0EEENS1_19SingleTileSchedulerILb1ELb0ELb1ELi128EEEEEEEEEvNT_6ParamsE)
        /*0320*/ 	.word	0x00000004


	//----- nvinfo : EIATTR_FRAME_SIZE
	.align		4
.L_144:
        /*0324*/ 	.byte	0x04, 0x11
        /*0326*/ 	.short	(.L_146 - .L_145)
	.align		4
.L_145:
        /*0328*/ 	.word	index@(_ZN7cutlass13device_kernelIN5flash19enable_sm80_to_sm89INS1_16FlashAttnFwdSm80INS1_25CollectiveMainloopFwdSm80ILi8ELi1ELb0EN4cute5tupleIJNS5_1CILi128EEENS7_ILi32EEENS7_ILi256EEEEEELi256ENS_6half_tEfNS_4arch4Sm80ELb0ELb0ELb1ELb1ELb0ELb1ELb1ELb0EEENS1_21CollectiveEpilogueFwdINS6_IJS8_SA_S9_EEENS6_IJNS7_ILi1EEESI_SI_EEESC_SE_Li256ELb1ELb1ELb0ELb0EEENS1_19SingleTileSchedulerILb1ELb0ELb1ELi128EEEEEEEEEvNT_6ParamsE)
        /*032c*/ 	.word	0x00000000


	//----- nvinfo : EIATTR_REGCOUNT
	.align		4
.L_146:
        /*0330*/ 	.byte	0x04, 0x2f
        /*0332*/ 	.short	(.L_148 - .L_147)
	.align		4
.L_147:
        /*0334*/ 	.word	index@(_ZN7cutlass13device_kernelIN5flash19enable_sm80_to_sm89INS1_16FlashAttnFwdSm80INS1_25CollectiveMainloopFwdSm80ILi8ELi1ELb1EN4cute5tupleIJNS5_1CILi128EEENS7_ILi64EEENS7_ILi256EEEEEELi256ENS_6half_tEfNS_4arch4Sm80ELb0ELb0ELb1ELb1ELb0ELb0ELb1ELb0EEENS1_21CollectiveEpilogueFwdINS6_IJS8_SA_S9_EEENS6_IJNS7_ILi1EEESI_SI_EEESC_SE_Li256ELb1ELb1ELb0ELb0EEENS1_19SingleTileSchedulerILb1ELb0ELb1ELi128EEEEEEEEEvNT_6ParamsE)
        /*0338*/ 	.word	0x00000004


	//----- nvinfo : EIATTR_FRAME_SIZE
	.align		4
.L_148:
        /*033c*/ 	.byte	0x04, 0x11
        /*033e*/ 	.short	(.L_150 - .L_149)
	.align		4
.L_149:
        /*0340*/ 	.word	index@(_ZN7cutlass13device_kernelIN5flash19enable_sm80_to_sm89INS1_16FlashAttnFwdSm80INS1_25CollectiveMainloopFwdSm80ILi8ELi1ELb1EN4cute5tupleIJNS5_1CILi128EEENS7_ILi64EEENS7_ILi256EEEEEELi256ENS_6half_tEfNS_4arch4Sm80ELb0ELb0ELb1ELb1ELb0ELb0ELb1ELb0EEENS1_21CollectiveEpilogueFwdINS6_IJS8_SA_S9_EEENS6_IJNS7_ILi1EEESI_SI_EEESC_SE_Li256ELb1ELb1ELb0ELb0EEENS1_19SingleTileSchedulerILb1ELb0ELb1ELi128EEEEEEEEEvNT_6ParamsE)
        /*0344*/ 	.word	0x00000000


	//----- nvinfo : EIATTR_REGCOUNT
	.align		4
.L_150:
        /*0348*/ 	.byte	0x04, 0x2f
        /*034a*/ 	.short	(.L_152 - .L_151)
	.align		4
.L_151:
        /*034c*/ 	.word	index@(_ZN7cutlass13device_kernelIN5flash19enable_sm80_to_sm89INS1_16FlashAttnFwdSm80INS1_25CollectiveMainloopFwdSm80ILi8ELi1ELb1EN4cute5tupleIJNS5_1CILi128EEENS7_ILi64EEENS7_ILi256EEEEEELi256ENS_6half_tEfNS_4arch4Sm80ELb0ELb0ELb1ELb0ELb0ELb0ELb1ELb0EEENS1_21CollectiveEpilogueFwdINS6_IJS8_SA_S9_EEENS6_IJNS7_ILi1EEESI_SI_EEESC_SE_Li256ELb0ELb1ELb0ELb0EEENS1_19SingleTileSchedulerILb0ELb0ELb1ELi128EEEEEEEEEvNT_6ParamsE)
        /*0350*/ 	.word	0x00000004


	//----- nvinfo : EIATTR_FRAME_SIZE
	.align		4
.L_152:
        /*0354*/ 	.byte	0x04, 0x11
        /*0356*/ 	.short	(.L_154 - .L_153)
	.align		4
.L_153:
        /*0358*/ 	.word	index@(_ZN7cutlass13device_kernelIN5flash19enable_sm80_to_sm89INS1_16FlashAttnFwdSm80INS1_25CollectiveMainloopFwdSm80ILi8ELi1ELb1EN4cute5tupleIJNS5_1CILi128EEENS7_ILi64EEENS7_ILi256EEEEEELi256ENS_6half_tEfNS_4arch4Sm80ELb0ELb0ELb1ELb0ELb0ELb0ELb1ELb0EEENS1_21CollectiveEpilogueFwdINS6_IJS8_SA_S9_EEENS6_IJNS7_ILi1EEESI_SI_EEESC_SE_Li256ELb0ELb1ELb0ELb0EEENS1_19SingleTileSchedulerILb0ELb0ELb1ELi128EEEEEEEEEvNT_6ParamsE)
        /*035c*/ 	.word	0x00000000


	//----- nvinfo : EIATTR_MIN_STACK_SIZE
	.align		4
.L_154:
        /*0360*/ 	.byte	0x04, 0x12
        /*0362*/ 	.short	(.L_156 - .L_155)
	.align		4
.L_155:
        /*0364*/ 	.word	index@(_ZN7cutlass13device_kernelIN5flash19enable_sm80_to_sm89INS1_16FlashAttnFwdSm80INS1_25CollectiveMainloopFwdSm80ILi8ELi1ELb1EN4cute5tupleIJNS5_1CILi128EEENS7_ILi64EEENS7_ILi256EEEEEELi256ENS_6half_tEfNS_4arch4Sm80ELb0ELb0ELb1ELb0ELb0ELb0ELb1ELb0EEENS1_21CollectiveEpilogueFwdINS6_IJS8_SA_S9_EEENS6_IJNS7_ILi1EEESI_SI_EEESC_SE_Li256ELb0ELb1ELb0ELb0EEENS1_19SingleTileSchedulerILb0ELb0ELb1ELi128EEEEEEEEEvNT_6ParamsE)
        /*0368*/ 	.word	0x00000000


	//----- nvinfo : EIATTR_MIN_STACK_SIZE
	.align		4
.L_156:
        /*036c*/ 	.byte	0x04, 0x12
        /*036e*/ 	.short	(.L_158 - .L_157)
	.align		4
.L_157:
        /*0370*/ 	.word	index@(_ZN7cutlass13device_kernelIN5flash19enable_sm80_to_sm89INS1_16FlashAttnFwdSm80INS1_25CollectiveMainloopFwdSm80ILi8ELi1ELb1EN4cute5tupleIJNS5_1CILi128EEENS7_ILi64EEENS7_ILi256EEEEEELi256ENS_6half_tEfNS_4arch4Sm80ELb0ELb0ELb1ELb1ELb0ELb0ELb1ELb0EEENS1_21CollectiveEpilogueFwdINS6_IJS8_SA_S9_EEENS6_IJNS7_ILi1EEESI_SI_EEESC_SE_Li256ELb1ELb1ELb0ELb0EEENS1_19SingleTileSchedulerILb1ELb0ELb1ELi128EEEEEEEEEvNT_6ParamsE)
        /*0374*/ 	.word	0x00000000


	//----- nvinfo : EIATTR_MIN_STACK_SIZE
	.align		4
.L_158:
        /*0378*/ 	.byte	0x04, 0x12
        /*037a*/ 	.short	(.L_160 - .L_159)
	.align		4
.L_159:
        /*037c*/ 	.word	index@(_ZN7cutlass13device_kernelIN5flash19enable_sm80_to_sm89INS1_16FlashAttnFwdSm80INS1_25CollectiveMainloopFwdSm80ILi8ELi1ELb0EN4cute5tupleIJNS5_1CILi128EEENS7_ILi32EEENS7_ILi256EEEEEELi256ENS_6half_tEfNS_4arch4Sm80ELb0ELb0ELb1ELb1ELb0ELb1ELb1ELb0EEENS1_21CollectiveEpilogueFwdINS6_IJS8_SA_S9_EEENS6_IJNS7_ILi1EEESI_SI_EEESC_SE_Li256ELb1ELb1ELb0ELb0EEENS1_19SingleTileSchedulerILb1ELb0ELb1ELi128EEEEEEEEEvNT_6ParamsE)
        /*0380*/ 	.word	0x00000000


	//----- nvinfo : EIATTR_MIN_STACK_SIZE
	.align		4
.L_160:
        /*0384*/ 	.byte	0x04, 0x12
        /*0386*/ 	.short	(.L_162 - .L_161)
	.align		4
.L_161:
        /*0388*/ 	.word	index@(_ZN7cutlass13device_kernelIN5flash19enable_sm80_to_sm89INS1_16FlashAttnFwdSm80INS1_25CollectiveMainloopFwdSm80ILi8ELi1ELb1EN4cute5tupleIJNS5_1CILi128EEENS7_ILi48EEENS7_ILi256EEEEEELi256ENS_6half_tEfNS_4arch4Sm80ELb0ELb1ELb1ELb0ELb0ELb0ELb1ELb0EEENS1_21CollectiveEpilogueFwdINS6_IJS8_SA_S9_EEENS6_IJNS7_ILi1EEESI_SI_EEESC_SE_Li256ELb0ELb1ELb0ELb0EEENS1_19SingleTileSchedulerILb0ELb0ELb1ELi128EEEEEEEEEvNT_6ParamsE)
        /*038c*/ 	.word	0x00000000


	//----- nvinfo : EIATTR_MIN_STACK_SIZE
	.align		4
.L_162:
        /*0390*/ 	.byte	0x04, 0x12
        /*0392*/ 	.short	(.L_164 - .L_163)
	.align		4
.L_163:
        /*0394*/ 	.word	index@(_ZN7cutlass13device_kernelIN5flash19enable_sm80_to_sm89INS1_16FlashAttnFwdSm80INS1_25CollectiveMainloopFwdSm80ILi8ELi1ELb1EN4cute5tupleIJNS5_1CILi128EEENS7_ILi48EEENS7_ILi256EEEEEELi256ENS_6half_tEfNS_4arch4Sm80ELb0ELb1ELb1ELb1ELb0ELb0ELb1ELb0EEENS1_21CollectiveEpilogueFwdINS6_IJS8_SA_S9_EEENS6_IJNS7_ILi1EEESI_SI_EEESC_SE_Li256ELb1ELb1ELb0ELb0EEENS1_19SingleTileSchedulerILb1ELb0ELb1ELi128EEEEEEEEEvNT_6ParamsE)
        /*0398*/ 	.word	0x00000000


	//----- nvinfo : EIATTR_MIN_STACK_SIZE
	.align		4
.L_164:
        /*039c*/ 	.byte	0x04, 0x12
        /*039e*/ 	.short	(.L_166 - .L_165)
	.align		4
.L_165:
        /*03a0*/ 	.word	index@(_ZN7cutlass13device_kernelIN5flash19enable_sm80_to_sm89INS1_16FlashAttnFwdSm80INS1_25CollectiveMainloopFwdSm80ILi8ELi1ELb0EN4cute5tupleIJNS5_1CILi128EEENS7_ILi32EEENS7_ILi256EEEEEELi256ENS_6half_tEfNS_4arch4Sm80ELb0ELb1ELb1ELb1ELb0ELb1ELb1ELb0EEENS1_21CollectiveEpilogueFwdINS6_IJS8_SA_S9_EEENS6_IJNS7_ILi1EEESI_SI_EEESC_SE_Li256ELb1ELb1ELb0ELb0EEENS1_19SingleTileSchedulerILb1ELb0ELb1ELi128EEEEEEEEEvNT_6ParamsE)
        /*03a4*/ 	.word	0x00000000


	//----- nvinfo : EIATTR_MIN_STACK_SIZE
	.align		4
.L_166:
        /*03a8*/ 	.byte	0x04, 0x12
        /*03aa*/ 	.short	(.L_168 - .L_167)
	.align		4
.L_167:
        /*03ac*/ 	.word	index@(_ZN7cutlass13device_kernelIN5flash19enable_sm80_to_sm89INS1_16FlashAttnFwdSm80INS1_25CollectiveMainloopFwdSm80ILi8ELi1ELb1EN4cute5tupleIJNS5_1CILi128EEENS7_ILi64EEENS7_ILi256EEEEEELi256ENS_6half_tEfNS_4arch4Sm80ELb1ELb0ELb1ELb0ELb0ELb0ELb1ELb0EEENS1_21CollectiveEpilogueFwdINS6_IJS8_SA_S9_EEENS6_IJNS7_ILi1EEESI_SI_EEESC_SE_Li256ELb0ELb1ELb0ELb0EEENS1_30DynamicPersistentTileSchedulerILi256ELi256ELb0ELb1ELb0EEEEEEEEEvNT_6ParamsE)
        /*03b0*/ 	.word	0x00000000


	//----- nvinfo : EIATTR_MIN_STACK_SIZE
	.align		4
.L_168:
        /*03b4*/ 	.byte	0x04, 0x12
        /*03b6*/ 	.short	(.L_170 - .L_169)
	.align		4
.L_169:
        /*03b8*/ 	.word	index@(_ZN7cutlass13device_kernelIN5flash19enable_sm80_to_sm89INS1_16FlashAttnFwdSm80INS1_25CollectiveMainloopFwdSm80ILi8ELi1ELb1EN4cute5tupleIJNS5_1CILi128EEENS7_ILi64EEENS7_ILi256EEEEEELi256ENS_6half_tEfNS_4arch4Sm80ELb1ELb0ELb1ELb1ELb0ELb0ELb1ELb0EEENS1_21CollectiveEpilogueFwdINS6_IJS8_SA_S9_EEENS6_IJNS7_ILi1EEESI_SI_EEESC_SE_Li256ELb1ELb1ELb0ELb0EEENS1_19SingleTileSchedulerILb1ELb0ELb1ELi128EEEEEEEEEvNT_6ParamsE)
        /*03bc*/ 	.word	0x00000000


	//----- nvinfo : EIATTR_MIN_STACK_SIZE
	.align		4
.L_170:
        /*03c0*/ 	.byte	0x04, 0x12
        /*03c2*/ 	.short	(.L_172 - .L_171)
	.align		4
.L_171:
        /*03c4*/ 	.word	index@(_ZN7cutlass13device_kernelIN5flash19enable_sm80_to_sm89INS1_16FlashAttnFwdSm80INS1_25CollectiveMainloopFwdSm80ILi8ELi1ELb0EN4cute5tupleIJNS5_1CILi128EEENS7_ILi32EEENS7_ILi256EEEEEELi256ENS_6half_tEfNS_4arch4Sm80ELb1ELb0ELb1ELb1ELb0ELb1ELb1ELb0EEENS1_21CollectiveEpilogueFwdINS6_IJS8_SA_S9_EEENS6_IJNS7_ILi1EEESI_SI_EEESC_SE_Li256ELb1ELb1ELb0ELb0EEENS1_19SingleTileSchedulerILb1ELb0ELb1ELi128EEEEEEEEEvNT_6ParamsE)
        /*03c8*/ 	.word	0x00000000


	//----- nvinfo : EIATTR_MIN_STACK_SIZE
	.align		4
.L_172:
        /*03cc*/ 	.byte	0x04, 0x12
        /*03ce*/ 	.short	(.L_174 - .L_173)
	.align		4
.L_173:
        /*03d0*/ 	.word	index@(_ZN7cutlass13device_kernelIN5flash19enable_sm80_to_sm89INS1_16FlashAttnFwdSm80INS1_25CollectiveMainloopFwdSm80ILi8ELi1ELb0EN4cute5tupleIJNS5_1CILi128EEENS7_ILi96EEENS7_ILi256EEEEEELi256ENS_6half_tEfNS_4arch4Sm80ELb0ELb0ELb1ELb0ELb0ELb0ELb1ELb0EEENS1_21CollectiveEpilogueFwdINS6_IJS8_SA_S9_EEENS6_IJNS7_ILi1EEESI_SI_EEESC_SE_Li256ELb0ELb1ELb0ELb0EEENS1_19SingleTileSchedulerILb0ELb0ELb1ELi128EEEEEEEEEvNT_6ParamsE)
        /*03d4*/ 	.word	0x00000000


	//----- nvinfo : EIATTR_MIN_STACK_SIZE
	.align		4
.L_174:
        /*03d8*/ 	.byte	0x04, 0x12
        /*03da*/ 	.short	(.L_176 - .L_175)
	.align		4
.L_175:
        /*03dc*/ 	.word	index@(_ZN7cutlass13device_kernelIN5flash19enable_sm80_to_sm89INS1_16FlashAttnFwdSm80INS1_25CollectiveMainloopFwdSm80ILi8ELi1ELb0EN4cute5tupleIJNS5_1CILi128EEENS7_ILi96EEENS7_ILi256EEEEEELi256ENS_6half_tEfNS_4arch4Sm80ELb0ELb0ELb1ELb1ELb0ELb0ELb1ELb0EEENS1_21CollectiveEpilogueFwdINS6_IJS8_SA_S9_EEENS6_IJNS7_ILi1EEESI_SI_EEESC_SE_Li256ELb1ELb1ELb0ELb0EEENS1_19SingleTileSchedulerILb1ELb0ELb1ELi128EEEEEEEEEvNT_6ParamsE)
        /*03e0*/ 	.word	0x00000000


	//----- nvinfo : EIATTR_MIN_STACK_SIZE
	.align		4
.L_176:
        /*03e4*/ 	.byte	0x04, 0x12
        /*03e6*/ 	.short	(.L_178 - .L_177)
	.align		4
.L_177:
        /*03e8*/ 	.word	index@(_ZN7cutlass13device_kernelIN5flash19enable_sm80_to_sm89INS1_16FlashAttnFwdSm80INS1_25CollectiveMainloopFwdSm80ILi8ELi1ELb0EN4cute5tupleIJNS5_1CILi128EEENS7_ILi48EEENS7_ILi256EEEEEELi256ENS_6half_tEfNS_4arch4Sm80ELb0ELb0ELb1ELb1ELb0ELb1ELb1ELb0EEENS1_21CollectiveEpilogueFwdINS6_IJS8_SA_S9_EEENS6_IJNS7_ILi1EEESI_SI_EEESC_SE_Li256ELb1ELb1ELb0ELb0EEENS1_19SingleTileSchedulerILb1ELb0ELb1ELi128EEEEEEEEEvNT_6ParamsE)
        /*03ec*/ 	.word	0x00000000


	//----- nvinfo : EIATTR_MIN_STACK_SIZE
	.align		4
.L_178:
        /*03f0*/ 	.byte	0x04, 0x12
        /*03f2*/ 	.short	(.L_180 - .L_179)
	.align		4
.L_179:
        /*03f4*/ 	.word	index@(_ZN7cutlass13device_kernelIN5flash19enable_sm80_to_sm89INS1_16FlashAttnFwdSm80INS1_25CollectiveMainloopFwdSm80ILi8ELi1ELb0EN4cute5tupleIJNS5_1CILi128EEENS7_ILi64EEENS7_ILi256EEEEEELi256ENS_6half_tEfNS_4arch4Sm80ELb0ELb1ELb1ELb0ELb0ELb0ELb1ELb0EEENS1_21CollectiveEpilogueFwdINS6_IJS8_SA_S9_EEENS6_IJNS7_ILi1EEESI_SI_EEESC_SE_Li256ELb0ELb1ELb0ELb0EEENS1_19SingleTileSchedulerILb0ELb0ELb1ELi128EEEEEEEEEvNT_6ParamsE)
        /*03f8*/ 	.word	0x00000000


	//----- nvinfo : EIATTR_MIN_STACK_SIZE
	.align		4
.L_180:
        /*03fc*/ 	.byte	0x04, 0x12
        /*03fe*/ 	.short	(.L_182 - .L_181)
	.align		4
.L_181:
        /*0400*/ 	.word	index@(_ZN7cutlass13device_kernelIN5flash19enable_sm80_to_sm89INS1_16FlashAttnFwdSm80INS1_25CollectiveMainloopFwdSm80ILi8ELi1ELb0EN4cute5tupleIJNS5_1CILi128EEENS7_ILi64EEENS7_ILi256EEEEEELi256ENS_6half_tEfNS_4arch4Sm80ELb0ELb1ELb1ELb1ELb0ELb0ELb1ELb0EEENS1_21CollectiveEpilogueFwdINS6_IJS8_SA_S9_EEENS6_IJNS7_ILi1EEESI_SI_EEESC_SE_Li256ELb1ELb1ELb0ELb0EEENS1_19SingleTileSchedulerILb1ELb0ELb1ELi128EEEEEEEEEvNT_6ParamsE)
        /*0404*/ 	.word	0x00000000


	//----- nvinfo : EIATTR_MIN_STACK_SIZE
	.align		4
.L_182:
        /*0408*/ 	.byte	0x04, 0x12
        /*040a*/ 	.short	(.L_184 - .L_183)
	.align		4
.L_183:
        /*040c*/ 	.word	index@(_ZN7cutlass13device_kernelIN5flash19enable_sm80_to_sm89INS1_16FlashAttnFwdSm80INS1_25CollectiveMainloopFwdSm80ILi8ELi1ELb0EN4cute5tupleIJNS5_1CILi128EEENS7_ILi48EEENS7_ILi256EEEEEELi256ENS_6half_tEfNS_4arch4Sm80ELb0ELb1ELb1ELb1ELb0ELb1ELb1ELb0EEENS1_21CollectiveEpilogueFwdINS6_IJS8_SA_S9_EEENS6_IJNS7_ILi1EEESI_SI_EEESC_SE_Li256ELb1ELb1ELb0ELb0EEENS1_19SingleTileSchedulerILb1ELb0ELb1ELi128EEEEEEEEEvNT_6ParamsE)
        /*0410*/ 	.word	0x00000000


	//----- nvinfo : EIATTR_MIN_STACK_SIZE
	.align		4
.L_184:
        /*0414*/ 	.byte	0x04, 0x12
        /*0416*/ 	.short	(.L_186 - .L_185)
	.align		4
.L_185:
        /*0418*/ 	.word	index@(_ZN7cutlass13device_kernelIN5flash19enable_sm80_to_sm89INS1_16FlashAttnFwdSm80INS1_25CollectiveMainloopFwdSm80ILi8ELi1ELb0EN4cute5tupleIJNS5_1CILi128EEENS7_ILi96EEENS7_ILi256EEEEEELi256ENS_6half_tEfNS_4arch4Sm80ELb1ELb0ELb1ELb0ELb0ELb0ELb1ELb0EEENS1_21CollectiveEpilogueFwdINS6_IJS8_SA_S9_EEENS6_IJNS7_ILi1EEESI_SI_EEESC_SE_Li256ELb0ELb1ELb0ELb0EEENS1_30DynamicPersistentTileSchedulerILi256ELi256ELb0ELb1ELb0EEEEEEEEEvNT_6ParamsE)
        /*041c*/ 	.word	0x00000000


	//----- nvinfo : EIATTR_MIN_STACK_SIZE
	.align		4
.L_186:
        /*0420*/ 	.byte	0x04, 0x12
        /*0422*/ 	.short	(.L_188 - .L_187)
	.align		4
.L_187:
        /*0424*/ 	.word	index@(_ZN7cutlass13device_kernelIN5flash19enable_sm80_to_sm89INS1_16FlashAttnFwdSm80INS1_25CollectiveMainloopFwdSm80ILi8ELi1ELb0EN4cute5tupleIJNS5_1CILi128EEENS7_ILi96EEENS7_ILi256EEEEEELi256ENS_6half_tEfNS_4arch4Sm80ELb1ELb0ELb1ELb1ELb0ELb0ELb1ELb0EEENS1_21CollectiveEpilogueFwdINS6_IJS8_SA_S9_EEENS6_IJNS7_ILi1EEESI_SI_EEESC_SE_Li256ELb1ELb1ELb0ELb0EEENS1_19SingleTileSchedulerILb1ELb0ELb1ELi128EEEEEEEEEvNT_6ParamsE)
        /*0428*/ 	.word	0x00000000


	//----- nvinfo : EIATTR_MIN_STACK_SIZE
	.align		4
.L_188:
        /*042c*/ 	.byte	0x04, 0x12
        /*042e*/ 	.short	(.L_190 - .L_189)
	.align		4
.L_189:
        /*0430*/ 	.word	index@(_ZN7cutlass13device_kernelIN5flash19enable_sm80_to_sm89INS1_16FlashAttnFwdSm80INS1_25CollectiveMainloopFwdSm80ILi8ELi1ELb0EN4cute5tupleIJNS5_1CILi128EEENS7_ILi48EEENS7_ILi256EEEEEELi256ENS_6half_tEfNS_4arch4Sm80ELb1ELb0ELb1ELb1ELb0ELb1ELb1ELb0EEENS1_21CollectiveEpilogueFwdINS6_IJS8_SA_S9_EEENS6_IJNS7_ILi1EEESI_SI_EEESC_SE_Li256ELb1ELb1ELb0ELb0EEENS1_19SingleTileSchedulerILb1ELb0ELb1ELi128EEEEEEEEEvNT_6ParamsE)
        /*0434*/ 	.word	0x00000000


	//----- nvinfo : EIATTR_MIN_STACK_SIZE
	.align		4
.L_190:
        /*0438*/ 	.byte	0x04, 0x12
        /*043a*/ 	.short	(.L_192 - .L_191)
	.align		4
.L_191:
        /*043c*/ 	.word	index@(_ZN7cutlass13device_kernelIN5flash19enable_sm80_to_sm89INS1_16FlashAttnFwdSm80INS1_25CollectiveMainloopFwdSm80ILi8ELi1ELb1EN4cute5tupleIJNS5_1CILi128EEENS7_ILi64EEENS7_ILi256EEEEEELi256ENS_6half_tEfNS_4arch4Sm80ELb0ELb0ELb0ELb0ELb0ELb0ELb1ELb0EEENS1_21CollectiveEpilogueFwdINS6_IJS8_SA_S9_EEENS6_IJNS7_ILi1EEESI_SI_EEESC_SE_Li256ELb0ELb1ELb0ELb0EEENS1_19SingleTileSchedulerILb0ELb0ELb1ELi128EEEEEEEEEvNT_6ParamsE)
        /*0440*/ 	.word	0x00000000


	//----- nvinfo : EIATTR_MIN_STACK_SIZE
	.align		4
.L_192:
        /*0444*/ 	.byte	0x04, 0x12
        /*0446*/ 	.short	(.L_194 - .L_193)
	.align		4
.L_193:
        /*0448*/ 	.word	index@(_ZN7cutlass13device_kernelIN5flash19enable_sm80_to_sm89INS1_16FlashAttnFwdSm80INS1_25CollectiveMainloopFwdSm80ILi8ELi1ELb1EN4cute5tupleIJNS5_1CILi128EEENS7_ILi64EEENS7_ILi256EEEEEELi256ENS_6half_tEfNS_4arch4Sm80ELb0ELb0ELb0ELb1ELb0ELb0ELb1ELb0EEENS1_21CollectiveEpilogueFwdINS6_IJS8_SA_S9_EEENS6_IJNS7_ILi1EEESI_SI_EEESC_SE_Li256ELb1ELb1ELb0ELb0EEENS1_19SingleTileSchedulerILb1ELb0ELb1ELi128EEEEEEEEEvNT_6ParamsE)
        /*044c*/ 	.word	0x00000000


	//----- nvinfo : EIATTR_MIN_STACK_SIZE
	.align		4
.L_194:
        /*0450*/ 	.byte	0x04, 0x12
        /*0452*/ 	.short	(.L_196 - .L_195)
	.align		4
.L_195:
        /*0454*/ 	.word	index@(_ZN7cutlass13device_kernelIN5flash19enable_sm80_to_sm89INS1_16FlashAttnFwdSm80INS1_25CollectiveMainloopFwdSm80ILi8ELi1ELb0EN4cute5tupleIJNS5_1CILi128EEENS7_ILi32EEENS7_ILi256EEEEEELi256ENS_6half_tEfNS_4arch4Sm80ELb0ELb0ELb0ELb1ELb0ELb1ELb1ELb0EEENS1_21CollectiveEpilogueFwdINS6_IJS8_SA_S9_EEENS6_IJNS7_ILi1EEESI_SI_EEESC_SE_Li256ELb1ELb1ELb0ELb0EEENS1_19SingleTileSchedulerILb1ELb0ELb1ELi128EEEEEEEEEvNT_6ParamsE)
        /*0458*/ 	.word	0x00000000


	//----- nvinfo : EIATTR_MIN_STACK_SIZE
	.align		4
.L_196:
        /*045c*/ 	.byte	0x04, 0x12
        /*045e*/ 	.short	(.L_198 - .L_197)
	.align		4
.L_197:
        /*0460*/ 	.word	index@(_ZN7cutlass13device_kernelIN5flash19enable_sm80_to_sm89INS1_16FlashAttnFwdSm80INS1_25CollectiveMainloopFwdSm80ILi8ELi1ELb1EN4cute5tupleIJNS5_1CILi128EEENS7_ILi48EEENS7_ILi256EEEEEELi256ENS_6half_tEfNS_4arch4Sm80ELb0ELb1ELb0ELb0ELb0ELb0ELb1ELb0EEENS1_21CollectiveEpilogueFwdINS6_IJS8_SA_S9_EEENS6_IJNS7_ILi1EEESI_SI_EEESC_SE_Li256ELb0ELb1ELb0ELb0EEENS1_19SingleTileSchedulerILb0ELb0ELb1ELi128EEEEEEEEEvNT_6ParamsE)
        /*0464*/ 	.word	0x00000000


	//----- nvinfo : EIATTR_MIN_STACK_SIZE
	.align		4
.L_198:
        /*0468*/ 	.byte	0x04, 0x12
        /*046a*/ 	.short	(.L_200 - .L_199)
	.align		4
.L_199:
        /*046c*/ 	.word	index@(_ZN7cutlass13device_kernelIN5flash19enable_sm80_to_sm89INS1_16FlashAttnFwdSm80INS1_25CollectiveMainloopFwdSm80ILi8ELi1ELb1EN4cute5tupleIJNS5_1CILi128EEENS7_ILi48EEENS7_ILi256EEEEEELi256ENS_6half_tEfNS_4arch4Sm80ELb0ELb1ELb0ELb1ELb0ELb0ELb1ELb0EEENS1_21CollectiveEpilogueFwdINS6_IJS8_SA_S9_EEENS6_IJNS7_ILi1EEESI_SI_EEESC_SE_Li256ELb1ELb1ELb0ELb0EEENS1_19SingleTileSchedulerILb1ELb0ELb1ELi128EEEEEEEEEvNT_6ParamsE)
        /*0470*/ 	.word	0x00000000


	//----- nvinfo : EIATTR_MIN_STACK_SIZE
	.align		4
.L_200:
        /*0474*/ 	.byte	0x04, 0x12
        /*0476*/ 	.short	(.L_202 - .L_201)
	.align		4
.L_201:
        /*0478*/ 	.word	index@(_ZN7cutlass13device_kernelIN5flash19enable_sm80_to_sm89INS1_16FlashAttnFwdSm80INS1_25CollectiveMainloopFwdSm80ILi8ELi1ELb0EN4cute5tupleIJNS5_1CILi128EEENS7_ILi32EEENS7_ILi256EEEEEELi256ENS_6half_tEfNS_4arch4Sm80ELb0ELb1ELb0ELb1ELb0ELb1ELb1ELb0EEENS1_21CollectiveEpilogueFwdINS6_IJS8_SA_S9_EEENS6_IJNS7_ILi1EEESI_SI_EEESC_SE_Li256ELb1ELb1ELb0ELb0EEENS1_19SingleTileSchedulerILb1ELb0ELb1ELi128EEEEEEEEEvNT_6ParamsE)
        /*047c*/ 	.word	0x00000000


	//----- nvinfo : EIATTR_MIN_STACK_SIZE
	.align		4
.L_202:
        /*0480*/ 	.byte	0x04, 0x12
        /*0482*/ 	.short	(.L_204 - .L_203)
	.align		4
.L_203:
        /*0484*/ 	.word	index@(_ZN7cutlass13device_kernelIN5flash19enable_sm80_to_sm89INS1_16FlashAttnFwdSm80INS1_25CollectiveMainloopFwdSm80ILi8ELi1ELb1EN4cute5tupleIJNS5_1CILi128EEENS7_ILi64EEENS7_ILi256EEEEEELi256ENS_6half_tEfNS_4arch4Sm80ELb1ELb0ELb0ELb0ELb0ELb0ELb1ELb0EEENS1_21CollectiveEpilogueFwdINS6_IJS8_SA_S9_EEENS6_IJNS7_ILi1EEESI_SI_EEESC_SE_Li256ELb0ELb1ELb0ELb0EEENS1_30DynamicPersistentTileSchedulerILi256ELi256ELb0ELb1ELb0EEEEEEEEEvNT_6ParamsE)
        /*0488*/ 	.word	0x00000000


	//----- nvinfo : EIATTR_MIN_STACK_SIZE
	.align		4
.L_204:
        /*048c*/ 	.byte	0x04, 0x12
        /*048e*/ 	.short	(.L_206 - .L_205)
	.align		4
.L_205:
        /*0490*/ 	.word	index@(_ZN7cutlass13device_kernelIN5flash19enable_sm80_to_sm89INS1_16FlashAttnFwdSm80INS1_25CollectiveMainloopFwdSm80ILi8ELi1ELb1EN4cute5tupleIJNS5_1CILi128EEENS7_ILi64EEENS7_ILi256EEEEEELi256ENS_6half_tEfNS_4arch4Sm80ELb1ELb0ELb0ELb1ELb0ELb0ELb1ELb0EEENS1_21CollectiveEpilogueFwdINS6_IJS8_SA_S9_EEENS6_IJNS7_ILi1EEESI_SI_EEESC_SE_Li256ELb1ELb1ELb0ELb0EEENS1_19SingleTileSchedulerILb1ELb0ELb1ELi128EEEEEEEEEvNT_6ParamsE)
        /*0494*/ 	.word	0x00000000


	//----- nvinfo : EIATTR_MIN_STACK_SIZE
	.align		4
.L_206:
        /*0498*/ 	.byte	0x04, 0x12
        /*049a*/ 	.short	(.L_208 - .L_207)
	.align		4
.L_207:
        /*049c*/ 	.word	index@(_ZN7cutlass13device_kernelIN5flash19enable_sm80_to_sm89INS1_16FlashAttnFwdSm80INS1_25CollectiveMainloopFwdSm80ILi8ELi1ELb0EN4cute5tupleIJNS5_1CILi128EEENS7_ILi32EEENS7_ILi256EEEEEELi256ENS_6half_tEfNS_4arch4Sm80ELb1ELb0ELb0ELb1ELb0ELb1ELb1ELb0EEENS1_21CollectiveEpilogueFwdINS6_IJS8_SA_S9_EEENS6_IJNS7_ILi1EEESI_SI_EEESC_SE_Li256ELb1ELb1ELb0ELb0EEENS1_19SingleTileSchedulerILb1ELb0ELb1ELi128EEEEEEEEEvNT_6ParamsE)
        /*04a0*/ 	.word	0x00000000


	//----- nvinfo : EIATTR_MIN_STACK_SIZE
	.align		4
.L_208:
        /*04a4*/ 	.byte	0x04, 0x12
        /*04a6*/ 	.short	(.L_210 - .L_209)
	.align		4
.L_209:
        /*04a8*/ 	.word	index@(_ZN7cutlass13device_kernelIN5flash19enable_sm80_to_sm89INS1_16FlashAttnFwdSm80INS1_25CollectiveMainloopFwdSm80ILi8ELi1ELb0EN4cute5tupleIJNS5_1CILi128EEENS7_ILi96EEENS7_ILi256EEEEEELi256ENS_6half_tEfNS_4arch4Sm80ELb0ELb0ELb0ELb0ELb0ELb0ELb1ELb0EEENS1_21CollectiveEpilogueFwdINS6_IJS8_SA_S9_EEENS6_IJNS7_ILi1EEESI_SI_EEESC_SE_Li256ELb0ELb1ELb0ELb0EEENS1_19SingleTileSchedulerILb0ELb0ELb1ELi128EEEEEEEEEvNT_6ParamsE)
        /*04ac*/ 	.word	0x00000000


	//----- nvinfo : EIATTR_MIN_STACK_SIZE
	.align		4
.L_210:
        /*04b0*/ 	.byte	0x04, 0x12
        /*04b2*/ 	.short	(.L_212 - .L_211)
	.align		4
.L_211:
        /*04b4*/ 	.word	index@(_ZN7cutlass13device_kernelIN5flash19enable_sm80_to_sm89INS1_16FlashAttnFwdSm80INS1_25CollectiveMainloopFwdSm80ILi8ELi1ELb0EN4cute5tupleIJNS5_1CILi128EEENS7_ILi96EEENS7_ILi256EEEEEELi256ENS_6half_tEfNS_4arch4Sm80ELb0ELb0ELb0ELb1ELb0ELb0ELb1ELb0EEENS1_21CollectiveEpilogueFwdINS6_IJS8_SA_S9_EEENS6_IJNS7_ILi1EEESI_SI_EEESC_SE_Li256ELb1ELb1ELb0ELb0EEENS1_19SingleTileSchedulerILb1ELb0ELb1ELi128EEEEEEEEEvNT_6ParamsE)
        /*04b8*/ 	.word	0x00000000


	//----- nvinfo : EIATTR_MIN_STACK_SIZE
	.align		4
.L_212:
        /*04bc*/ 	.byte	0x04, 0x12
        /*04be*/ 	.short	(.L_214 - .L_213)
	.align		4
.L_213:
        /*04c0*/ 	.word	index@(_ZN7cutlass13device_kernelIN5flash19enable_sm80_to_sm89INS1_16FlashAttnFwdSm80INS1_25CollectiveMainloopFwdSm80ILi8ELi1ELb0EN4cute5tupleIJNS5_1CILi128EEENS7_ILi48EEENS7_ILi256EEEEEELi256ENS_6half_tEfNS_4arch4Sm80ELb0ELb0ELb0ELb1ELb0ELb1ELb1ELb0EEENS1_21CollectiveEpilogueFwdINS6_IJS8_SA_S9_EEENS6_IJNS7_ILi1EEESI_SI_EEESC_SE_Li256ELb1ELb1ELb0ELb0EEENS1_19SingleTileSchedulerILb1ELb0ELb1ELi128EEEEEEEEEvNT_6ParamsE)
        /*04c4*/ 	.word	0x00000000


	//----- nvinfo : EIATTR_MIN_STACK_SIZE
	.align		4
.L_214:
        /*04c8*/ 	.byte	0x04, 0x12
        /*04ca*/ 	.short	(.L_216 - .L_215)
	.align		4
.L_215:
        /*04cc*/ 	.word	index@(_ZN7cutlass13device_kernelIN5flash19enable_sm80_to_sm89INS1_16FlashAttnFwdSm80INS1_25CollectiveMainloopFwdSm80ILi8ELi1ELb0EN4cute5tupleIJNS5_1CILi128EEENS7_ILi64EEENS7_ILi256EEEEEELi256ENS_6half_tEfNS_4arch4Sm80ELb0ELb1ELb0ELb0ELb0ELb0ELb1ELb0EEENS1_21CollectiveEpilogueFwdINS6_IJS8_SA_S9_EEENS6_IJNS7_ILi1EEESI_SI_EEESC_SE_Li256ELb0ELb1ELb0ELb0EEENS1_19SingleTileSchedulerILb0ELb0ELb1ELi128EEEEEEEEEvNT_6ParamsE)
        /*04d0*/ 	.word	0x00000000


	//----- nvinfo : EIATTR_MIN_STACK_SIZE
	.align		4
.L_216:
        /*04d4*/ 	.byte	0x04, 0x12
        /*04d6*/ 	.short	(.L_218 - .L_217)
	.align		4
.L_217:
        /*04d8*/ 	.word	index@(_ZN7cutlass13device_kernelIN5flash19enable_sm80_to_sm89INS1_16FlashAttnFwdSm80INS1_25CollectiveMainloopFwdSm80ILi8ELi1ELb0EN4cute5tupleIJNS5_1CILi128EEENS7_ILi64EEENS7_ILi256EEEEEELi256ENS_6half_tEfNS_4arch4Sm80ELb0ELb1ELb0ELb1ELb0ELb0ELb1ELb0EEENS1_21CollectiveEpilogueFwdINS6_IJS8_SA_S9_EEENS6_IJNS7_ILi1EEESI_SI_EEESC_SE_Li256ELb1ELb1ELb0ELb0EEENS1_19SingleTileSchedulerILb1ELb0ELb1ELi128EEEEEEEEEvNT_6ParamsE)
        /*04dc*/ 	.word	0x00000000


	//----- nvinfo : EIATTR_MIN_STACK_SIZE
	.align		4
.L_218:
        /*04e0*/ 	.byte	0x04, 0x12
        /*04e2*/ 	.short	(.L_220 - .L_219)
	.align		4
.L_219:
        /*04e4*/ 	.word	index@(_ZN7cutlass13device_kernelIN5flash19enable_sm80_to_sm89INS1_16FlashAttnFwdSm80INS1_25CollectiveMainloopFwdSm80ILi8ELi1ELb0EN4cute5tupleIJNS5_1CILi128EEENS7_ILi48EEENS7_ILi256EEEEEELi256ENS_6half_tEfNS_4arch4Sm80ELb0ELb1ELb0ELb1ELb0ELb1ELb1ELb0EEENS1_21CollectiveEpilogueFwdINS6_IJS8_SA_S9_EEENS6_IJNS7_ILi1EEESI_SI_EEESC_SE_Li256ELb1ELb1ELb0ELb0EEENS1_19SingleTileSchedulerILb1ELb0ELb1ELi128EEEEEEEEEvNT_6ParamsE)
        /*04e8*/ 	.word	0x00000000


	//----- nvinfo : EIATTR_MIN_STACK_SIZE
	.align		4
.L_220:
        /*04ec*/ 	.byte	0x04, 0x12
        /*04ee*/ 	.short	(.L_222 - .L_221)
	.align		4
.L_221:
        /*04f0*/ 	.word	index@(_ZN7cutlass13device_kernelIN5flash19enable_sm80_to_sm89INS1_16FlashAttnFwdSm80INS1_25CollectiveMainloopFwdSm80ILi8ELi1ELb0EN4cute5tupleIJNS5_1CILi128EEENS7_ILi96EEENS7_ILi256EEEEEELi256ENS_6half_tEfNS_4arch4Sm80ELb1ELb0ELb0ELb0ELb0ELb0ELb1ELb0EEENS1_21CollectiveEpilogueFwdINS6_IJS8_SA_S9_EEENS6_IJNS7_ILi1EEESI_SI_EEESC_SE_Li256ELb0ELb1ELb0ELb0EEENS1_30DynamicPersistentTileSchedulerILi256ELi256ELb0ELb1ELb0EEEEEEEEEvNT_6ParamsE)
        /*04f4*/ 	.word	0x00000000


	//----- nvinfo : EIATTR_MIN_STACK_SIZE
	.align		4
.L_222:
        /*04f8*/ 	.byte	0x04, 0x12
        /*04fa*/ 	.short	(.L_224 - .L_223)
	.align		4
.L_223:
        /*04fc*/ 	.word	index@(_ZN7cutlass13device_kernelIN5flash19enable_sm80_to_sm89INS1_16FlashAttnFwdSm80INS1_25CollectiveMainloopFwdSm80ILi8ELi1ELb0EN4cute5tupleIJNS5_1CILi128EEENS7_ILi96EEENS7_ILi256EEEEEELi256ENS_6half_tEfNS_4arch4Sm80ELb1ELb0ELb0ELb1ELb0ELb0ELb1ELb0EEENS1_21CollectiveEpilogueFwdINS6_IJS8_SA_S9_EEENS6_IJNS7_ILi1EEESI_SI_EEESC_SE_Li256ELb1ELb1ELb0ELb0EEENS1_19SingleTileSchedulerILb1ELb0ELb1ELi128EEEEEEEEEvNT_6ParamsE)
        /*0500*/ 	.word	0x00000000


	//----- nvinfo : EIATTR_MIN_STACK_SIZE
	.align		4
.L_224:
        /*0504*/ 	.byte	0x04, 0x12
        /*0506*/ 	.short	(.L_226 - .L_225)
	.align		4
.L_225:
        /*0508*/ 	.word	index@(_ZN7cutlass13device_kernelIN5flash19enable_sm80_to_sm89INS1_16FlashAttnFwdSm80INS1_25CollectiveMainloopFwdSm80ILi8ELi1ELb0EN4cute5tupleIJNS5_1CILi128EEENS7_ILi48EEENS7_ILi256EEEEEELi256ENS_6half_tEfNS_4arch4Sm80ELb1ELb0ELb0ELb1ELb0ELb1ELb1ELb0EEENS1_21CollectiveEpilogueFwdINS6_IJS8_SA_S9_EEENS6_IJNS7_ILi1EEESI_SI_EEESC_SE_Li256ELb1ELb1ELb0ELb0EEENS1_19SingleTileSchedulerILb1ELb0ELb1ELi128EEEEEEEEEvNT_6ParamsE)
        /*050c*/ 	.word	0x00000000
.L_226:


//--------------------- .nv.compat                --------------------------
	.section	.nv.compat,"",@"SHT_CUDA_COMPAT_INFO"
	.align	4
        /*0000*/ 	.byte	0x02, 0x09, 0x01, 0x00, 0x02, 0x02, 0x01, 0x00, 0x02, 0x05, 0x05, 0x00, 0x03, 0x07, 0x01, 0x01
        /*0010*/ 	.byte	0x02, 0x03, 0x00, 0x00, 0x02, 0x06, 0x01, 0x00, 0x04, 0x0b, 0x08, 0x00, 0x00, 0x00, 0x00, 0x00
        /*0020*/ 	.byte	0x00, 0x00, 0x00, 0x00


//--------------------- .nv.info._ZN7cutlass13device_kernelIN5flash19enable_sm80_to_sm89INS1_16FlashAttnFwdSm80INS1_25CollectiveMainloopFwdSm80ILi8ELi1ELb1EN4cute5tupleIJNS5_1CILi128EEENS7_ILi64EEENS7_ILi256EEEEEELi256ENS_6half_tEfNS_4arch4Sm80ELb0ELb0ELb1ELb0ELb0ELb0ELb1ELb0EEENS1_21CollectiveEpilogueFwdINS6_IJS8_SA_S9_EEENS6_IJNS7_ILi1EEESI_SI_EEESC_SE_Li256ELb0ELb1ELb0ELb0EEENS1_19SingleTileSchedulerILb0ELb0ELb1ELi128EEEEEEEEEvNT_6ParamsE --------------------------
	.section	.nv.info._ZN7cutlass13device_kernelIN5flash19enable_sm80_to_sm89INS1_16FlashAttnFwdSm80INS1_25CollectiveMainloopFwdSm80ILi8ELi1ELb1EN4cute5tupleIJNS5_1CILi128EEENS7_ILi64EEENS7_ILi256EEEEEELi256ENS_6half_tEfNS_4arch4Sm80ELb0ELb0ELb1ELb0ELb0ELb0ELb1ELb0EEENS1_21CollectiveEpilogueFwdINS6_IJS8_SA_S9_EEENS6_IJNS7_ILi1EEESI_SI_EEESC_SE_Li256ELb0ELb1ELb0ELb0EEENS1_19SingleTileSchedulerILb0ELb0ELb1ELi128EEEEEEEEEvNT_6ParamsE,"",@"SHT_CUDA_INFO"
	.sectionflags	@""
	.align	4


	//----- nvinfo : EIATTR_CUDA_API_VERSION
	.align		4
        /*0000*/ 	.byte	0x04, 0x37
        /*0002*/ 	.short	(.L_228 - .L_227)
.L_227:
        /*0004*/ 	.word	0x00000082


	//----- nvinfo : EIATTR_KPARAM_INFO
	.align		4
.L_228:
        /*0008*/ 	.byte	0x04, 0x17
        /*000a*/ 	.short	(.L_230 - .L_229)
.L_229:
        /*000c*/ 	.word	0x00000000
        /*0010*/ 	.short	0x0000
        /*0012*/ 	.short	0x0000
        /*0014*/ 	.byte	0x00, 0xf0, 0x61, 0x10


	//----- nvinfo : EIATTR_SPARSE_MMA_MASK
	.align		4
.L_230:
        /*0018*/ 	.byte	0x03, 0x50
        /*001a*/ 	.short	0x0000


	//----- nvinfo : EIATTR_MAXREG_COUNT
	.align		4
        /*001c*/ 	.byte	0x03, 0x1b
        /*001e*/ 	.short	0x00ff


	//----- nvinfo : EIATTR_MERCURY_ISA_VERSION
	.align		4
        /*0020*/ 	.byte	0x03, 0x5f
        /*0022*/ 	.short	0x0101


	//----- nvinfo : EIATTR_EXIT_INSTR_OFFSETS
	.align		4
        /*0024*/ 	.byte	0x04, 0x1c
        /*0026*/ 	.short	(.L_232 - .L_231)


	//   ....[0]....
.L_231:
        /*0028*/ 	.word	0x00000010


	//----- nvinfo : EIATTR_MAX_THREADS
	.align		4
.L_232:
        /*002c*/ 	.byte	0x04, 0x05
        /*002e*/ 	.short	(.L_234 - .L_233)
.L_233:
        /*0030*/ 	.word	0x00000100
        /*0034*/ 	.word	0x00000001
        /*0038*/ 	.word	0x00000001


	//----- nvinfo : EIATTR_CBANK_PARAM_SIZE
	.align		4
.L_234:
        /*003c*/ 	.byte	0x03, 0x19
        /*003e*/ 	.short	0x0418


	//----- nvinfo : EIATTR_PARAM_CBANK
	.align		4
        /*0040*/ 	.byte	0x04, 0x0a
        /*0042*/ 	.short	(.L_236 - .L_235)
	.align		4
.L_235:
        /*0044*/ 	.word	index@(.nv.constant0._ZN7cutlass13device_kernelIN5flash19enable_sm80_to_sm89INS1_16FlashAttnFwdSm80INS1_25CollectiveMainloopFwdSm80ILi8ELi1ELb1EN4cute5tupleIJNS5_1CILi128EEENS7_ILi64EEENS7_ILi256EEEEEELi256ENS_6half_tEfNS_4arch4Sm80ELb0ELb0ELb1ELb0ELb0ELb0ELb1ELb0EEENS1_21CollectiveEpilogueFwdINS6_IJS8_SA_S9_EEENS6_IJNS7_ILi1EEESI_SI_EEESC_SE_Li256ELb0ELb1ELb0ELb0EEENS1_19SingleTileSchedulerILb0ELb0ELb1ELi128EEEEEEEEEvNT_6ParamsE)
        /*0048*/ 	.short	0x0210
        /*004a*/ 	.short	0x0418


	//----- nvinfo : EIATTR_SW_WAR
	.align		4
.L_236:
        /*004c*/ 	.byte	0x04, 0x36
        /*004e*/ 	.short	(.L_238 - .L_237)
.L_237:
        /*0050*/ 	.word	0x00000008
.L_238:


//--------------------- .nv.info._ZN7cutlass13device_kernelIN5flash19enable_sm80_to_sm89INS1_16FlashAttnFwdSm80INS1_25CollectiveMainloopFwdSm80ILi8ELi1ELb1EN4cute5tupleIJNS5_1CILi128EEENS7_ILi64EEENS7_ILi256EEEEEELi256ENS_6half_tEfNS_4arch4Sm80ELb0ELb0ELb1ELb1ELb0ELb0ELb1ELb0EEENS1_21CollectiveEpilogueFwdINS6_IJS8_SA_S9_EEENS6_IJNS7_ILi1EEESI_SI_EEESC_SE_Li256ELb1ELb1ELb0ELb0EEENS1_19SingleTileSchedulerILb1ELb0ELb1ELi128EEEEEEEEEvNT_6ParamsE --------------------------
	.section	.nv.info._ZN7cutlass13device_kernelIN5flash19enable_sm80_to_sm89INS1_16FlashAttnFwdSm80INS1_25CollectiveMainloopFwdSm80ILi8ELi1ELb1EN4cute5tupleIJNS5_1CILi128EEENS7_ILi64EEENS7_ILi256EEEEEELi256ENS_6half_tEfNS_4arch4Sm80ELb0ELb0ELb1ELb1ELb0ELb0ELb1ELb0EEENS1_21CollectiveEpilogueFwdINS6_IJS8_SA_S9_EEENS6_IJNS7_ILi1EEESI_SI_EEESC_SE_Li256ELb1ELb1ELb0ELb0EEENS1_19SingleTileSchedulerILb1ELb0ELb1ELi128EEEEEEEEEvNT_6ParamsE,"",@"SHT_CUDA_INFO"
	.sectionflags	@""
	.align	4


	//----- nvinfo : EIATTR_CUDA_API_VERSION
	.align		4
        /*0000*/ 	.byte	0x04, 0x37
        /*0002*/ 	.short	(.L_240 - .L_239)
.L_239:
        /*0004*/ 	.word	0x00000082


	//----- nvinfo : EIATTR_KPARAM_INFO
	.align		4
.L_240:
        /*0008*/ 	.byte	0x04, 0x17
        /*000a*/ 	.short	(.L_242 - .L_241)
.L_241:
        /*000c*/ 	.word	0x00000000
        /*0010*/ 	.short	0x0000
        /*0012*/ 	.short	0x0000
        /*0014*/ 	.byte	0x00, 0xf0, 0x61, 0x10


	//----- nvinfo : EIATTR_SPARSE_MMA_MASK
	.align		4
.L_242:
        /*0018*/ 	.byte	0x03, 0x50
        /*001a*/ 	.short	0x0000


	//----- nvinfo : EIATTR_MAXREG_COUNT
	.align		4
        /*001c*/ 	.byte	0x03, 0x1b
        /*001e*/ 	.short	0x00ff


	//----- nvinfo : EIATTR_MERCURY_ISA_VERSION
	.align		4
        /*0020*/ 	.byte	0x03, 0x5f
        /*0022*/ 	.short	0x0101


	//----- nvinfo : EIATTR_EXIT_INSTR_OFFSETS
	.align		4
        /*0024*/ 	.byte	0x04, 0x1c
        /*0026*/ 	.short	(.L_244 - .L_243)


	//   ....[0]....
.L_243:
        /*0028*/ 	.word	0x00000010


	//----- nvinfo : EIATTR_MAX_THREADS
	.align		4
.L_244:
        /*002c*/ 	.byte	0x04, 0x05
        /*002e*/ 	.short	(.L_246 - .L_245)
.L_245:
        /*0030*/ 	.word	0x00000100
        /*0034*/ 	.word	0x00000001
        /*0038*/ 	.word	0x00000001


	//----- nvinfo : EIATTR_CBANK_PARAM_SIZE
	.align		4
.L_246:
        /*003c*/ 	.byte	0x03, 0x19
        /*003e*/ 	.short	0x0418


	//----- nvinfo : EIATTR_PARAM_CBANK
	.align		4
        /*0040*/ 	.byte	0x04, 0x0a
        /*0042*/ 	.short	(.L_248 - .L_247)
	.align		4
.L_247:
        /*0044*/ 	.word	index@(.nv.constant0._ZN7cutlass13device_kernelIN5flash19enable_sm80_to_sm89INS1_16FlashAttnFwdSm80INS1_25CollectiveMainloopFwdSm80ILi8ELi1ELb1EN4cute5tupleIJNS5_1CILi128EEENS7_ILi64EEENS7_ILi256EEEEEELi256ENS_6half_tEfNS_4arch4Sm80ELb0ELb0ELb1ELb1ELb0ELb0ELb1ELb0EEENS1_21CollectiveEpilogueFwdINS6_IJS8_SA_S9_EEENS6_IJNS7_ILi1EEESI_SI_EEESC_SE_Li256ELb1ELb1ELb0ELb0EEENS1_19SingleTileSchedulerILb1ELb0ELb1ELi128EEEEEEEEEvNT_6ParamsE)
        /*0048*/ 	.short	0x0210
        /*004a*/ 	.short	0x0418


	//----- nvinfo : EIATTR_SW_WAR
	.align		4
.L_248:
        /*004c*/ 	.byte	0x04, 0x36
        /*004e*/ 	.short	(.L_250 - .L_249)
.L_249:
        /*0050*/ 	.word	0x00000008
.L_250:


//--------------------- .nv.info._ZN7cutlass13device_kernelIN5flash19enable_sm80_to_sm89INS1_16FlashAttnFwdSm80INS1_25CollectiveMainloopFwdSm80ILi8ELi1ELb0EN4cute5tupleIJNS5_1CILi128EEENS7_ILi32EEENS7_ILi256EEEEEELi256ENS_6half_tEfNS_4arch4Sm80ELb0ELb0ELb1ELb1ELb0ELb1ELb1ELb0EEENS1_21CollectiveEpilogueFwdINS6_IJS8_SA_S9_EEENS6_IJNS7_ILi1EEESI_SI_EEESC_SE_Li256ELb1ELb1ELb0ELb0EEENS1_19SingleTileSchedulerILb1ELb0ELb1ELi128EEEEEEEEEvNT_6ParamsE --------------------------
	.section	.nv.info._ZN7cutlass13device_kernelIN5flash19enable_sm80_to_sm89INS1_16FlashAttnFwdSm80INS1_25CollectiveMainloopFwdSm80ILi8ELi1ELb0EN4cute5tupleIJNS5_1CILi128EEENS7_ILi32EEENS7_ILi256EEEEEELi256ENS_6half_tEfNS_4arch4Sm80ELb0ELb0ELb1ELb1ELb0ELb1ELb1ELb0EEENS1_21CollectiveEpilogueFwdINS6_IJS8_SA_S9_EEENS6_IJNS7_ILi1EEESI_SI_EEESC_SE_Li256ELb1ELb1ELb0ELb0EEENS1_19SingleTileSchedulerILb1ELb0ELb1ELi128EEEEEEEEEvNT_6ParamsE,"",@"SHT_CUDA_INFO"
	.sectionflags	@""
	.align	4


	//----- nvinfo : EIATTR_CUDA_API_VERSION
	.align		4
        /*0000*/ 	.byte	0x04, 0x37
        /*0002*/ 	.short	(.L_252 - .L_251)
.L_251:
        /*0004*/ 	.word	0x00000082


	//----- nvinfo : EIATTR_KPARAM_INFO
	.align		4
.L_252:
        /*0008*/ 	.byte	0x04, 0x17
        /*000a*/ 	.short	(.L_254 - .L_253)
.L_253:
        /*000c*/ 	.word	0x00000000
        /*0010*/ 	.short	0x0000
        /*0012*/ 	.short	0x0000
        /*0014*/ 	.byte	0x00, 0xf0, 0x61, 0x10


	//----- nvinfo : EIATTR_SPARSE_MMA_MASK
	.align		4
.L_254:
        /*0018*/ 	.byte	0x03, 0x50
        /*001a*/ 	.short	0x0000


	//----- nvinfo : EIATTR_MAXREG_COUNT
	.align		4
        /*001c*/ 	.byte	0x03, 0x1b
        /*001e*/ 	.short	0x00ff


	//----- nvinfo : EIATTR_MERCURY_ISA_VERSION
	.align		4
        /*0020*/ 	.byte	0x03, 0x5f
        /*0022*/ 	.short	0x0101


	//----- nvinfo : EIATTR_EXIT_INSTR_OFFSETS
	.align		4
        /*0024*/ 	.byte	0x04, 0x1c
        /*0026*/ 	.short	(.L_256 - .L_255)


	//   ....[0]....
.L_255:
        /*0028*/ 	.word	0x00000010


	//----- nvinfo : EIATTR_MAX_THREADS
	.align		4
.L_256:
        /*002c*/ 	.byte	0x04, 0x05
        /*002e*/ 	.short	(.L_258 - .L_257)
.L_257:
        /*0030*/ 	.word	0x00000100
        /*0034*/ 	.word	0x00000001
        /*0038*/ 	.word	0x00000001


	//----- nvinfo : EIATTR_CBANK_PARAM_SIZE
	.align		4
.L_258:
        /*003c*/ 	.byte	0x03, 0x19
        /*003e*/ 	.short	0x0418


	//----- nvinfo : EIATTR_PARAM_CBANK
	.align		4
        /*0040*/ 	.byte	0x04, 0x0a
        /*0042*/ 	.short	(.L_260 - .L_259)
	.align		4
.L_259:
        /*0044*/ 	.word	index@(.nv.constant0._ZN7cutlass13device_kernelIN5flash19enable_sm80_to_sm89INS1_16FlashAttnFwdSm80INS1_25CollectiveMainloopFwdSm80ILi8ELi1ELb0EN4cute5tupleIJNS5_1CILi128EEENS7_ILi32EEENS7_ILi256EEEEEELi256ENS_6half_tEfNS_4arch4Sm80ELb0ELb0ELb1ELb1ELb0ELb1ELb1ELb0EEENS1_21CollectiveEpilogueFwdINS6_IJS8_SA_S9_EEENS6_IJNS7_ILi1EEESI_SI_EEESC_SE_Li256ELb1ELb1ELb0ELb0EEENS1_19SingleTileSchedulerILb1ELb0ELb1ELi128EEEEEEEEEvNT_6ParamsE)
        /*0048*/ 	.short	0x0210
        /*004a*/ 	.short	0x0418


	//----- nvinfo : EIATTR_SW_WAR
	.align		4
.L_260:
        /*004c*/ 	.byte	0x04, 0x36
        /*004e*/ 	.short	(.L_262 - .L_261)
.L_261:
        /*0050*/ 	.word	0x00000008
.L_262:


//--------------------- .nv.info._ZN7cutlass13device_kernelIN5flash19enable_sm80_to_sm89INS1_16FlashAttnFwdSm80INS1_25CollectiveMainloopFwdSm80ILi8ELi1ELb1EN4cute5tupleIJNS5_1CILi128EEENS7_ILi48EEENS7_ILi256EEEEEELi256ENS_6half_tEfNS_4arch4Sm80ELb0ELb1ELb1ELb0ELb0ELb0ELb1ELb0EEENS1_21CollectiveEpilogueFwdINS6_IJS8_SA_S9_EEENS6_IJNS7_ILi1EEESI_SI_EEESC_SE_Li256ELb0ELb1ELb0ELb0EEENS1_19SingleTileSchedulerILb0ELb0ELb1ELi128EEEEEEEEEvNT_6ParamsE --------------------------
	.section	.nv.info._ZN7cutlass13device_kernelIN5flash19enable_sm80_to_sm89INS1_16FlashAttnFwdSm80INS1_25CollectiveMainloopFwdSm80ILi8ELi1ELb1EN4cute5tupleIJNS5_1CILi128EEENS7_ILi48EEENS7_ILi256EEEEEELi256ENS_6half_tEfNS_4arch4Sm80ELb0ELb1ELb1ELb0ELb0ELb0ELb1ELb0EEENS1_21CollectiveEpilogueFwdINS6_IJS8_SA_S9_EEENS6_IJNS7_ILi1EEESI_SI_EEESC_SE_Li256ELb0ELb1ELb0ELb0EEENS1_19SingleTileSchedulerILb0ELb0ELb1ELi128EEEEEEEEEvNT_6ParamsE,"",@"SHT_CUDA_INFO"
	.sectionflags	@""
	.align	4


	//----- nvinfo : EIATTR_CUDA_API_VERSION
	.align		4
        /*0000*/ 	.byte	0x04, 0x37
        /*0002*/ 	.short	(.L_264 - .L_263)
.L_263:
        /*0004*/ 	.word	0x00000082


	//----- nvinfo : EIATTR_KPARAM_INFO
	.align		4
.L_264:
        /*0008*/ 	.byte	0x04, 0x17
        /*000a*/ 	.short	(.L_266 - .L_265)
.L_265:
        /*000c*/ 	.word	0x00000000
        /*0010*/ 	.short	0x0000
        /*0012*/ 	.short	0x0000
        /*0014*/ 	.byte	0x00, 0xf0, 0x61, 0x10


	//----- nvinfo : EIATTR_SPARSE_MMA_MASK
	.align		4
.L_266:
        /*0018*/ 	.byte	0x03, 0x50
        /*001a*/ 	.short	0x0000


	//----- nvinfo : EIATTR_MAXREG_COUNT
	.align		4
        /*001c*/ 	.byte	0x03, 0x1b
        /*001e*/ 	.short	0x00ff


	//----- nvinfo : EIATTR_MERCURY_ISA_VERSION
	.align		4
        /*0020*/ 	.byte	0x03, 0x5f
        /*0022*/ 	.short	0x0101


	//----- nvinfo : EIATTR_EXIT_INSTR_OFFSETS
	.align		4
        /*0024*/ 	.byte	0x04, 0x1c
        /*0026*/ 	.short	(.L_268 - .L_267)


	//   ....[0]....
.L_267:
        /*0028*/ 	.word	0x00000010


	//----- nvinfo : EIATTR_MAX_THREADS
	.align		4
.L_268:
        /*002c*/ 	.byte	0x04, 0x05
        /*002e*/ 	.short	(.L_270 - .L_269)
.L_269:
        /*0030*/ 	.word	0x00000100
        /*0034*/ 	.word	0x00000001
        /*0038*/ 	.word	0x00000001


	//----- nvinfo : EIATTR_CBANK_PARAM_SIZE
	.align		4
.L_270:
        /*003c*/ 	.byte	0x03, 0x19
        /*003e*/ 	.short	0x0418


	//----- nvinfo : EIATTR_PARAM_CBANK
	.align		4
        /*0040*/ 	.byte	0x04, 0x0a
        /*0042*/ 	.short	(.L_272 - .L_271)
	.align		4
.L_271:
        /*0044*/ 	.word	index@(.nv.constant0._ZN7cutlass13device_kernelIN5flash19enable_sm80_to_sm89INS1_16FlashAttnFwdSm80INS1_25CollectiveMainloopFwdSm80ILi8ELi1ELb1EN4cute5tupleIJNS5_1CILi128EEENS7_ILi48EEENS7_ILi256EEEEEELi256ENS_6half_tEfNS_4arch4Sm80ELb0ELb1ELb1ELb0ELb0ELb0ELb1ELb0EEENS1_21CollectiveEpilogueFwdINS6_IJS8_SA_S9_EEENS6_IJNS7_ILi1EEESI_SI_EEESC_SE_Li256ELb0ELb1ELb0ELb0EEENS1_19SingleTileSchedulerILb0ELb0ELb1ELi128EEEEEEEEEvNT_6ParamsE)
        /*0048*/ 	.short	0x0210
        /*004a*/ 	.short	0x0418


	//----- nvinfo : EIATTR_SW_WAR
	.align		4
.L_272:
        /*004c*/ 	.byte	0x04, 0x36
        /*004e*/ 	.short	(.L_274 - .L_273)
.L_273:
        /*0050*/ 	.word	0x00000008
.L_274:


//--------------------- .nv.info._ZN7cutlass13device_kernelIN5flash19enable_sm80_to_sm89INS1_16FlashAttnFwdSm80INS1_25CollectiveMainloopFwdSm80ILi8ELi1ELb1EN4cute5tupleIJNS5_1CILi128EEENS7_ILi48EEENS7_ILi256EEEEEELi256ENS_6half_tEfNS_4arch4Sm80ELb0ELb1ELb1ELb1ELb0ELb0ELb1ELb0EEENS1_21CollectiveEpilogueFwdINS6_IJS8_SA_S9_EEENS6_IJNS7_ILi1EEESI_SI_EEESC_SE_Li256ELb1ELb1ELb0ELb0EEENS1_19SingleTileSchedulerILb1ELb0ELb1ELi128EEEEEEEEEvNT_6ParamsE --------------------------
	.section	.nv.info._ZN7cutlass13device_kernelIN5flash19enable_sm80_to_sm89INS1_16FlashAttnFwdSm80INS1_25CollectiveMainloopFwdSm80ILi8ELi1ELb1EN4cute5tupleIJNS5_1CILi128EEENS7_ILi48EEENS7_ILi256EEEEEELi256ENS_6half_tEfNS_4arch4Sm80ELb0ELb1ELb1ELb1ELb0ELb0ELb1ELb0EEENS1_21CollectiveEpilogueFwdINS6_IJS8_SA_S9_EEENS6_IJNS7_ILi1EEESI_SI_EEESC_SE_Li256ELb1ELb1ELb0ELb0EEENS1_19SingleTileSchedulerILb1ELb0ELb1ELi128EEEEEEEEEvNT_6ParamsE,"",@"SHT_CUDA_INFO"
	.sectionflags	@""
	.align	4


	//----- nvinfo : EIATTR_CUDA_API_VERSION
	.align		4
        /*0000*/ 	.byte	0x04, 0x37
        /*0002*/ 	.short	(.L_276 - .L_275)
.L_275:
        /*0004*/ 	.word	0x00000082


	//----- nvinfo : EIATTR_KPARAM_INFO
	.align		4
.L_276:
        /*0008*/ 	.byte	0x04, 0x17
        /*000a*/ 	.short	(.L_278 - .L_277)
.L_277:
        /*000c*/ 	.word	0x00000000
        /*0010*/ 	.short	0x0000
        /*0012*/ 	.short	0x0000
        /*0014*/ 	.byte	0x00, 0xf0, 0x61, 0x10


	//----- nvinfo : EIATTR_SPARSE_MMA_MASK
	.align		4
.L_278:
        /*0018*/ 	.byte	0x03, 0x50
        /*001a*/ 	.short	0x0000


	//----- nvinfo : EIATTR_MAXREG_COUNT
	.align		4
        /*001c*/ 	.byte	0x03, 0x1b
        /*001e*/ 	.short	0x00ff


	//----- nvinfo : EIATTR_MERCURY_ISA_VERSION
	.align		4
        /*0020*/ 	.byte	0x03, 0x5f
        /*0022*/ 	.short	0x0101


	//----- nvinfo : EIATTR_EXIT_INSTR_OFFSETS
	.align		4
        /*0024*/ 	.byte	0x04, 0x1c
        /*0026*/ 	.short	(.L_280 - .L_279)


	//   ....[0]....
.L_279:
        /*0028*/ 	.word	0x00000010


	//----- nvinfo : EIATTR_MAX_THREADS
	.align		4
.L_280:
        /*002c*/ 	.byte	0x04, 0x05
        /*002e*/ 	.short	(.L_282 - .L_281)
.L_281:
        /*0030*/ 	.word	0x00000100
        /*0034*/ 	.word	0x00000001
        /*0038*/ 	.word	0x00000001


	//----- nvinfo : EIATTR_CBANK_PARAM_SIZE
	.align		4
.L_282:
        /*003c*/ 	.byte	0x03, 0x19
        /*003e*/ 	.short	0x0418


	//----- nvinfo : EIATTR_PARAM_CBANK
	.align		4
        /*0040*/ 	.byte	0x04, 0x0a
        /*0042*/ 	.short	(.L_284 - .L_283)
	.align		4
.L_283:
        /*0044*/ 	.word	index@(.nv.constant0._ZN7cutlass13device_kernelIN5flash19enable_sm80_to_sm89INS1_16FlashAttnFwdSm80INS1_25CollectiveMainloopFwdSm80ILi8ELi1ELb1EN4cute5tupleIJNS5_1CILi128EEENS7_ILi48EEENS7_ILi256EEEEEELi256ENS_6half_tEfNS_4arch4Sm80ELb0ELb1ELb1ELb1ELb0ELb0ELb1ELb0EEENS1_21CollectiveEpilogueFwdINS6_IJS8_SA_S9_EEENS6_IJNS7_ILi1EEESI_SI_EEESC_SE_Li256ELb1ELb1ELb0ELb0EEENS1_19SingleTileSchedulerILb1ELb0ELb1ELi128EEEEEEEEEvNT_6ParamsE)
        /*0048*/ 	.short	0x0210
        /*004a*/ 	.short	0x0418


	//----- nvinfo : EIATTR_SW_WAR
	.align		4
.L_284:
        /*004c*/ 	.byte	0x04, 0x36
        /*004e*/ 	.short	(.L_286 - .L_285)
.L_285:
        /*0050*/ 	.word	0x00000008
.L_286:


//--------------------- .nv.info._ZN7cutlass13device_kernelIN5flash19enable_sm80_to_sm89INS1_16FlashAttnFwdSm80INS1_25CollectiveMainloopFwdSm80ILi8ELi1ELb0EN4cute5tupleIJNS5_1CILi128EEENS7_ILi32EEENS7_ILi256EEEEEELi256ENS_6half_tEfNS_4arch4Sm80ELb0ELb1ELb1ELb1ELb0ELb1ELb1ELb0EEENS1_21CollectiveEpilogueFwdINS6_IJS8_SA_S9_EEENS6_IJNS7_ILi1EEESI_SI_EEESC_SE_Li256ELb1ELb1ELb0ELb0EEENS1_19SingleTileSchedulerILb1ELb0ELb1ELi128EEEEEEEEEvNT_6ParamsE --------------------------
	.section	.nv.info._ZN7cutlass13device_kernelIN5flash19enable_sm80_to_sm89INS1_16FlashAttnFwdSm80INS1_25CollectiveMainloopFwdSm80ILi8ELi1ELb0EN4cute5tupleIJNS5_1CILi128EEENS7_ILi32EEENS7_ILi256EEEEEELi256ENS_6half_tEfNS_4arch4Sm80ELb0ELb1ELb1ELb1ELb0ELb1ELb1ELb0EEENS1_21CollectiveEpilogueFwdINS6_IJS8_SA_S9_EEENS6_IJNS7_ILi1EEESI_SI_EEESC_SE_Li256ELb1ELb1ELb0ELb0EEENS1_19SingleTileSchedulerILb1ELb0ELb1ELi128EEEEEEEEEvNT_6ParamsE,"",@"SHT_CUDA_INFO"
	.sectionflags	@""
	.align	4


	//----- nvinfo : EIATTR_CUDA_API_VERSION
	.align		4
        /*0000*/ 	.byte	0x04, 0x37
        /*0002*/ 	.short	(.L_288 - .L_287)
.L_287:
        /*0004*/ 	.word	0x00000082


	//----- nvinfo : EIATTR_KPARAM_INFO
	.align		4
.L_288:
        /*0008*/ 	.byte	0x04, 0x17
        /*000a*/ 	.short	(.L_290 - .L_289)
.L_289:
        /*000c*/ 	.word	0x00000000
        /*0010*/ 	.short	0x0000
        /*0012*/ 	.short	0x0000
        /*0014*/ 	.byte	0x00, 0xf0, 0x61, 0x10


	//----- nvinfo : EIATTR_SPARSE_MMA_MASK
	.align		4
.L_290:
        /*0018*/ 	.byte	0x03, 0x50
        /*001a*/ 	.short	0x0000


	//----- nvinfo : EIATTR_MAXREG_COUNT
	.align		4
        /*001c*/ 	.byte	0x03, 0x1b
        /*001e*/ 	.short	0x00ff


	//----- nvinfo : EIATTR_MERCURY_ISA_VERSION
	.align		4
        /*0020*/ 	.byte	0x03, 0x5f
        /*0022*/ 	.short	0x0101


	//----- nvinfo : EIATTR_EXIT_INSTR_OFFSETS
	.align		4
        /*0024*/ 	.byte	0x04, 0x1c
        /*0026*/ 	.short	(.L_292 - .L_291)


	//   ....[0]....
.L_291:
        /*0028*/ 	.word	0x00000010


	//----- nvinfo : EIATTR_MAX_THREADS
	.align		4
.L_292:
        /*002c*/ 	.byte	0x04, 0x05
        /*002e*/ 	.short	(.L_294 - .L_293)
.L_293:
        /*0030*/ 	.word	0x00000100
        /*0034*/ 	.word	0x00000001
        /*0038*/ 	.word	0x00000001


	//----- nvinfo : EIATTR_CBANK_PARAM_SIZE
	.align		4
.L_294:
        /*003c*/ 	.byte	0x03, 0x19
        /*003e*/ 	.short	0x0418


	//----- nvinfo : EIATTR_PARAM_CBANK
	.align		4
        /*0040*/ 	.byte	0x04, 0x0a
        /*0042*/ 	.short	(.L_296 - .L_295)
	.align		4
.L_295:
        /*0044*/ 	.word	index@(.nv.constant0._ZN7cutlass13device_kernelIN5flash19enable_sm80_to_sm89INS1_16FlashAttnFwdSm80INS1_25CollectiveMainloopFwdSm80ILi8ELi1ELb0EN4cute5tupleIJNS5_1CILi128EEENS7_ILi32EEENS7_ILi256EEEEEELi256ENS_6half_tEfNS_4arch4Sm80ELb0ELb1ELb1ELb1ELb0ELb1ELb1ELb0EEENS1_21CollectiveEpilogueFwdINS6_IJS8_SA_S9_EEENS6_IJNS7_ILi1EEESI_SI_EEESC_SE_Li256ELb1ELb1ELb0ELb0EEENS1_19SingleTileSchedulerILb1ELb0ELb1ELi128EEEEEEEEEvNT_6ParamsE)
        /*0048*/ 	.short	0x0210
        /*004a*/ 	.short	0x0418


	//----- nvinfo : EIATTR_SW_WAR
	.align		4
.L_296:
        /*004c*/ 	.byte	0x04, 0x36
        /*004e*/ 	.short	(.L_298 - .L_297)
.L_297:
        /*0050*/ 	.word	0x00000008
.L_298:


//--------------------- .nv.info._ZN7cutlass13device_kernelIN5flash19enable_sm80_to_sm89INS1_16FlashAttnFwdSm80INS1_25CollectiveMainloopFwdSm80ILi8ELi1ELb1EN4cute5tupleIJNS5_1CILi128EEENS7_ILi64EEENS7_ILi256EEEEEELi256ENS_6half_tEfNS_4arch4Sm80ELb1ELb0ELb1ELb0ELb0ELb0ELb1ELb0EEENS1_21CollectiveEpilogueFwdINS6_IJS8_SA_S9_EEENS6_IJNS7_ILi1EEESI_SI_EEESC_SE_Li256ELb0ELb1ELb0ELb0EEENS1_30DynamicPersistentTileSchedulerILi256ELi256ELb0ELb1ELb0EEEEEEEEEvNT_6ParamsE --------------------------
	.section	.nv.info._ZN7cutlass13device_kernelIN5flash19enable_sm80_to_sm89INS1_16FlashAttnFwdSm80INS1_25CollectiveMainloopFwdSm80ILi8ELi1ELb1EN4cute5tupleIJNS5_1CILi128EEENS7_ILi64EEENS7_ILi256EEEEEELi256ENS_6half_tEfNS_4arch4Sm80ELb1ELb0ELb1ELb0ELb0ELb0ELb1ELb0EEENS1_21CollectiveEpilogueFwdINS6_IJS8_SA_S9_EEENS6_IJNS7_ILi1EEESI_SI_EEESC_SE_Li256ELb0ELb1ELb0ELb0EEENS1_30DynamicPersistentTileSchedulerILi256ELi256ELb0ELb1ELb0EEEEEEEEEvNT_6ParamsE,"",@"SHT_CUDA_INFO"
	.sectionflags	@""
	.align	4


	//----- nvinfo : EIATTR_CUDA_API_VERSION
	.align		4
        /*0000*/ 	.byte	0x04, 0x37
        /*0002*/ 	.short	(.L_300 - .L_299)
.L_299:
        /*0004*/ 	.word	0x00000082


	//----- nvinfo : EIATTR_KPARAM_INFO
	.align		4
.L_300:
        /*0008*/ 	.byte	0x04, 0x17
        /*000a*/ 	.short	(.L_302 - .L_301)
.L_301:
        /*000c*/ 	.word	0x00000000
        /*0010*/ 	.short	0x0000
        /*0012*/ 	.short	0x0000
        /*0014*/ 	.byte	0x00, 0xf0, 0xa1, 0x10


	//----- nvinfo : EIATTR_SPARSE_MMA_MASK
	.align		4
.L_302:
        /*0018*/ 	.byte	0x03, 0x50
        /*001a*/ 	.short	0x0000


	//----- nvinfo : EIATTR_MAXREG_COUNT
	.align		4
        /*001c*/ 	.byte	0x03, 0x1b
        /*001e*/ 	.short	0x00ff


	//----- nvinfo : EIATTR_MERCURY_ISA_VERSION
	.align		4
        /*0020*/ 	.byte	0x03, 0x5f
        /*0022*/ 	.short	0x0101


	//----- nvinfo : EIATTR_EXIT_INSTR_OFFSETS
	.align		4
        /*0024*/ 	.byte	0x04, 0x1c
        /*0026*/ 	.short	(.L_304 - .L_303)


	//   ....[0]....
.L_303:
        /*0028*/ 	.word	0x00000010


	//----- nvinfo : EIATTR_MAX_THREADS
	.align		4
.L_304:
        /*002c*/ 	.byte	0x04, 0x05
        /*002e*/ 	.short	(.L_306 - .L_305)
.L_305:
        /*0030*/ 	.word	0x00000100
        /*0034*/ 	.word	0x00000001
        /*0038*/ 	.word	0x00000001


	//----- nvinfo : EIATTR_CBANK_PARAM_SIZE
	.align		4
.L_306:
        /*003c*/ 	.byte	0x03, 0x19
        /*003e*/ 	.short	0x0428


	//----- nvinfo : EIATTR_PARAM_CBANK
	.align		4
        /*0040*/ 	.byte	0x04, 0x0a
        /*0042*/ 	.short	(.L_308 - .L_307)
	.align		4
.L_307:
        /*0044*/ 	.word	index@(.nv.constant0._ZN7cutlass13device_kernelIN5flash19enable_sm80_to_sm89INS1_16FlashAttnFwdSm80INS1_25CollectiveMainloopFwdSm80ILi8ELi1ELb1EN4cute5tupleIJNS5_1CILi128EEENS7_ILi64EEENS7_ILi256EEEEEELi256ENS_6half_tEfNS_4arch4Sm80ELb1ELb0ELb1ELb0ELb0ELb0ELb1ELb0EEENS1_21CollectiveEpilogueFwdINS6_IJS8_SA_S9_EEENS6_IJNS7_ILi1EEESI_SI_EEESC_SE_Li256ELb0ELb1ELb0ELb0EEENS1_30DynamicPersistentTileSchedulerILi256ELi256ELb0ELb1ELb0EEEEEEEEEvNT_6ParamsE)
        /*0048*/ 	.short	0x0210
        /*004a*/ 	.short	0x0428


	//----- nvinfo : EIATTR_SW_WAR
	.align		4
.L_308:
        /*004c*/ 	.byte	0x04, 0x36
        /*004e*/ 	.short	(.L_310 - .L_309)
.L_309:
        /*0050*/ 	.word	0x00000008
.L_310:


//--------------------- .nv.info._ZN7cutlass13device_kernelIN5flash19enable_sm80_to_sm89INS1_16FlashAttnFwdSm80INS1_25CollectiveMainloopFwdSm80ILi8ELi1ELb1EN4cute5tupleIJNS5_1CILi128EEENS7_ILi64EEENS7_ILi256EEEEEELi256ENS_6half_tEfNS_4arch4Sm80ELb1ELb0ELb1ELb1ELb0ELb0ELb1ELb0EEENS1_21CollectiveEpilogueFwdINS6_IJS8_SA_S9_EEENS6_IJNS7_ILi1EEESI_SI_EEESC_SE_Li256ELb1ELb1ELb0ELb0EEENS1_19SingleTileSchedulerILb1ELb0ELb1ELi128EEEEEEEEEvNT_6ParamsE --------------------------
	.section	.nv.info._ZN7cutlass13device_kernelIN5flash19enable_sm80_to_sm89INS1_16FlashAttnFwdSm80INS1_25CollectiveMainloopFwdSm80ILi8ELi1ELb1EN4cute5tupleIJNS5_1CILi128EEENS7_ILi64EEENS7_ILi256EEEEEELi256ENS_6half_tEfNS_4arch4Sm80ELb1ELb0ELb1ELb1ELb0ELb0ELb1ELb0EEENS1_21CollectiveEpilogueFwdINS6_IJS8_SA_S9_EEENS6_IJNS7_ILi1EEESI_SI_EEESC_SE_Li256ELb1ELb1ELb0ELb0EEENS1_19SingleTileSchedulerILb1ELb0ELb1ELi128EEEEEEEEEvNT_6ParamsE,"",@"SHT_CUDA_INFO"
	.sectionflags	@""
	.align	4


	//----- nvinfo : EIATTR_CUDA_API_VERSION
	.align		4
        /*0000*/ 	.byte	0x04, 0x37
        /*0002*/ 	.short	(.L_312 - .L_311)
.L_311:
        /*0004*/ 	.word	0x00000082


	//----- nvinfo : EIATTR_KPARAM_INFO
	.align		4
.L_312:
        /*0008*/ 	.byte	0x04, 0x17
        /*000a*/ 	.short	(.L_314 - .L_313)
.L_313:
        /*000c*/ 	.word	0x00000000
        /*0010*/ 	.short	0x0000
        /*0012*/ 	.short	0x0000
        /*0014*/ 	.byte	0x00, 0xf0, 0x61, 0x10


	//----- nvinfo : EIATTR_SPARSE_MMA_MASK
	.align		4
.L_314:
        /*0018*/ 	.byte	0x03, 0x50
        /*001a*/ 	.short	0x0000


	//----- nvinfo : EIATTR_MAXREG_COUNT
	.align		4
        /*001c*/ 	.byte	0x03, 0x1b
        /*001e*/ 	.short	0x00ff


	//----- nvinfo : EIATTR_MERCURY_ISA_VERSION
	.align		4
        /*0020*/ 	.byte	0x03, 0x5f
        /*0022*/ 	.short	0x0101


	//----- nvinfo : EIATTR_EXIT_INSTR_OFFSETS
	.align		4
        /*0024*/ 	.byte	0x04, 0x1c
        /*0026*/ 	.short	(.L_316 - .L_315)


	//   ....[0]....
.L_315:
        /*0028*/ 	.word	0x00000010


	//----- nvinfo : EIATTR_MAX_THREADS
	.align		4
.L_316:
        /*002c*/ 	.byte	0x04, 0x05
        /*002e*/ 	.short	(.L_318 - .L_317)
.L_317:
        /*0030*/ 	.word	0x00000100
        /*0034*/ 	.word	0x00000001
        /*0038*/ 	.word	0x00000001


	//----- nvinfo : EIATTR_CBANK_PARAM_SIZE
	.align		4
.L_318:
        /*003c*/ 	.byte	0x03, 0x19
        /*003e*/ 	.short	0x0418


	//----- nvinfo : EIATTR_PARAM_CBANK
	.align		4
        /*0040*/ 	.byte	0x04, 0x0a
        /*0042*/ 	.short	(.L_320 - .L_319)
	.align		4
.L_319:
        /*0044*/ 	.word	index@(.nv.constant0._ZN7cutlass13device_kernelIN5flash19enable_sm80_to_sm89INS1_16FlashAttnFwdSm80INS1_25CollectiveMainloopFwdSm80ILi8ELi1ELb1EN4cute5tupleIJNS5_1CILi128EEENS7_ILi64EEENS7_ILi256EEEEEELi256ENS_6half_tEfNS_4arch4Sm80ELb1ELb0ELb1ELb1ELb0ELb0ELb1ELb0EEENS1_21CollectiveEpilogueFwdINS6_IJS8_SA_S9_EEENS6_IJNS7_ILi1EEESI_SI_EEESC_SE_Li256ELb1ELb1ELb0ELb0EEENS1_19SingleTileSchedulerILb1ELb0ELb1ELi128EEEEEEEEEvNT_6ParamsE)
        /*0048*/ 	.short	0x0210
        /*004a*/ 	.short	0x0418


	//----- nvinfo : EIATTR_SW_WAR
	.align		4
.L_320:
        /*004c*/ 	.byte	0x04, 0x36
        /*004e*/ 	.short	(.L_322 - .L_321)
.L_321:
        /*0050*/ 	.word	0x00000008
.L_322:


//--------------------- .nv.info._ZN7cutlass13device_kernelIN5flash19enable_sm80_to_sm89INS1_16FlashAttnFwdSm80INS1_25CollectiveMainloopFwdSm80ILi8ELi1ELb0EN4cute5tupleIJNS5_1CILi128EEENS7_ILi32EEENS7_ILi256EEEEEELi256ENS_6half_tEfNS_4arch4Sm80ELb1ELb0ELb1ELb1ELb0ELb1ELb1ELb0EEENS1_21CollectiveEpilogueFwdINS6_IJS8_SA_S9_EEENS6_IJNS7_ILi1EEESI_SI_EEESC_SE_Li256ELb1ELb1ELb0ELb0EEENS1_19SingleTileSchedulerILb1ELb0ELb1ELi128EEEEEEEEEvNT_6ParamsE --------------------------
	.section	.nv.info._ZN7cutlass13device_kernelIN5flash19enable_sm80_to_sm89INS1_16FlashAttnFwdSm80INS1_25CollectiveMainloopFwdSm80ILi8ELi1ELb0EN4cute5tupleIJNS5_1CILi128EEENS7_ILi32EEENS7_ILi256EEEEEELi256ENS_6half_tEfNS_4arch4Sm80ELb1ELb0ELb1ELb1ELb0ELb1ELb1ELb0EEENS1_21CollectiveEpilogueFwdINS6_IJS8_SA_S9_EEENS6_IJNS7_ILi1EEESI_SI_EEESC_SE_Li256ELb1ELb1ELb0ELb0EEENS1_19SingleTileSchedulerILb1ELb0ELb1ELi128EEEEEEEEEvNT_6ParamsE,"",@"SHT_CUDA_INFO"
	.sectionflags	@""
	.align	4


	//----- nvinfo : EIATTR_CUDA_API_VERSION
	.align		4
        /*0000*/ 	.byte	0x04, 0x37
        /*0002*/ 	.short	(.L_324 - .L_323)
.L_323:
        /*0004*/ 	.word	0x00000082


	//----- nvinfo : EIATTR_KPARAM_INFO
	.align		4
.L_324:
        /*0008*/ 	.byte	0x04, 0x17
        /*000a*/ 	.short	(.L_326 - .L_325)
.L_325:
        /*000c*/ 	.word	0x00000000
        /*0010*/ 	.short	0x0000
        /*0012*/ 	.short	0x0000
        /*0014*/ 	.byte	0x00, 0xf0, 0x61, 0x10


	//----- nvinfo : EIATTR_SPARSE_MMA_MASK
	.align		4
.L_326:
        /*0018*/ 	.byte	0x03, 0x50
        /*001a*/ 	.short	0x0000


	//----- nvinfo : EIATTR_MAXREG_COUNT
	.align		4
        /*001c*/ 	.byte	0x03, 0x1b
        /*001e*/ 	.short	0x00ff


	//----- nvinfo : EIATTR_MERCURY_ISA_VERSION
	.align		4
        /*0020*/ 	.byte	0x03, 0x5f
        /*0022*/ 	.short	0x0101


	//----- nvinfo : EIATTR_EXIT_INSTR_OFFSETS
	.align		4
        /*0024*/ 	.byte	0x04, 0x1c
        /*0026*/ 	.short	(.L_328 - .L_327)


	//   ....[0]....
.L_327:
        /*0028*/ 	.word	0x00000010


	//----- nvinfo : EIATTR_MAX_THREADS
	.align		4
.L_328:
        /*002c*/ 	.byte	0x04, 0x05
        /*002e*/ 	.short	(.L_330 - .L_329)
.L_329:
        /*0030*/ 	.word	0x00000100
        /*0034*/ 	.word	0x00000001
        /*0038*/ 	.word	0x00000001


	//----- nvinfo : EIATTR_CBANK_PARAM_SIZE
	.align		4
.L_330:
        /*003c*/ 	.byte	0x03, 0x19
        /*003e*/ 	.short	0x0418


	//----- nvinfo : EIATTR_PARAM_CBANK
	.align		4
        /*0040*/ 	.byte	0x04, 0x0a
        /*0042*/ 	.short	(.L_332 - .L_331)
	.align		4
.L_331:
        /*0044*/ 	.word	index@(.nv.constant0._ZN7cutlass13device_kernelIN5flash19enable_sm80_to_sm89INS1_16FlashAttnFwdSm80INS1_25CollectiveMainloopFwdSm80ILi8ELi1ELb0EN4cute5tupleIJNS5_1CILi128EEENS7_ILi32EEENS7_ILi256EEEEEELi256ENS_6half_tEfNS_4arch4Sm80ELb1ELb0ELb1ELb1ELb0ELb1ELb1ELb0EEENS1_21CollectiveEpilogueFwdINS6_IJS8_SA_S9_EEENS6_IJNS7_ILi1EEESI_SI_EEESC_SE_Li256ELb1ELb1ELb0ELb0EEENS1_19SingleTileSchedulerILb1ELb0ELb1ELi128EEEEEEEEEvNT_6ParamsE)
        /*0048*/ 	.short	0x0210
        /*004a*/ 	.short	0x0418


	//----- nvinfo : EIATTR_SW_WAR
	.align		4
.L_332:
        /*004c*/ 	.byte	0x04, 0x36
        /*004e*/ 	.short	(.L_334 - .L_333)
.L_333:
        /*0050*/ 	.word	0x00000008
.L_334:


//--------------------- .nv.info._ZN7cutlass13device_kernelIN5flash19enable_sm80_to_sm89INS1_16FlashAttnFwdSm80INS1_25CollectiveMainloopFwdSm80ILi8ELi1ELb0EN4cute5tupleIJNS5_1CILi128EEENS7_ILi96EEENS7_ILi256EEEEEELi256ENS_6half_tEfNS_4arch4Sm80ELb0ELb0ELb1ELb0ELb0ELb0ELb1ELb0EEENS1_21CollectiveEpilogueFwdINS6_IJS8_SA_S9_EEENS6_IJNS7_ILi1EEESI_SI_EEESC_SE_Li256ELb0ELb1ELb0ELb0EEENS1_19SingleTileSchedulerILb0ELb0ELb1ELi128EEEEEEEEEvNT_6ParamsE --------------------------
	.section	.nv.info._ZN7cutlass13device_kernelIN5flash19enable_sm80_to_sm89INS1_16FlashAttnFwdSm80INS1_25CollectiveMainloopFwdSm80ILi8ELi1ELb0EN4cute5tupleIJNS5_1CILi128EEENS7_ILi96EEENS7_ILi256EEEEEELi256ENS_6half_tEfNS_4arch4Sm80ELb0ELb0ELb1ELb0ELb0ELb0ELb1ELb0EEENS1_21CollectiveEpilogueFwdINS6_IJS8_SA_S9_EEENS6_IJNS7_ILi1EEESI_SI_EEESC_SE_Li256ELb0ELb1ELb0ELb0EEENS1_19SingleTileSchedulerILb0ELb0ELb1ELi128EEEEEEEEEvNT_6ParamsE,"",@"SHT_CUDA_INFO"
	.sectionflags	@""
	.align	4


	//----- nvinfo : EIATTR_CUDA_API_VERSION
	.align		4
        /*0000*/ 	.byte	0x04, 0x37
        /*0002*/ 	.short	(.L_336 - .L_335)
.L_335:
        /*0004*/ 	.word	0x00000082


	//----- nvinfo : EIATTR_KPARAM_INFO
	.align		4
.L_336:
        /*0008*/ 	.byte	0x04, 0x17
        /*000a*/ 	.short	(.L_338 - .L_337)
.L_337:
        /*000c*/ 	.word	0x00000000
        /*0010*/ 	.short	0x0000
        /*0012*/ 	.short	0x0000
        /*0014*/ 	.byte	0x00, 0xf0, 0x61, 0x10


	//----- nvinfo : EIATTR_SPARSE_MMA_MASK
	.align		4
.L_338:
        /*0018*/ 	.byte	0x03, 0x50
        /*001a*/ 	.short	0x0000


	//----- nvinfo : EIATTR_MAXREG_COUNT
	.align		4
        /*001c*/ 	.byte	0x03, 0x1b
        /*001e*/ 	.short	0x00ff


	//----- nvinfo : EIATTR_MERCURY_ISA_VERSION
	.align		4
        /*0020*/ 	.byte	0x03, 0x5f
        /*0022*/ 	.short	0x0101


	//----- nvinfo : EIATTR_EXIT_INSTR_OFFSETS
	.align		4
        /*0024*/ 	.byte	0x04, 0x1c
        /*0026*/ 	.short	(.L_340 - .L_339)


	//   ....[0]....
.L_339:
        /*0028*/ 	.word	0x00000010


	//----- nvinfo : EIATTR_MAX_THREADS
	.align		4
.L_340:
        /*002c*/ 	.byte	0x04, 0x05
        /*002e*/ 	.short	(.L_342 - .L_341)
.L_341:
        /*0030*/ 	.word	0x00000100
        /*0034*/ 	.word	0x00000001
        /*0038*/ 	.word	0x00000001


	//----- nvinfo : EIATTR_CBANK_PARAM_SIZE
	.align		4
.L_342:
        /*003c*/ 	.byte	0x03, 0x19
        /*003e*/ 	.short	0x0418


	//----- nvinfo : EIATTR_PARAM_CBANK
	.align		4
        /*0040*/ 	.byte	0x04, 0x0a
        /*0042*/ 	.short	(.L_344 - .L_343)
	.align		4
.L_343:
        /*0044*/ 	.word	index@(.nv.constant0._ZN7cutlass13device_kernelIN5flash19enable_sm80_to_sm89INS1_16FlashAttnFwdSm80INS1_25CollectiveMainloopFwdSm80ILi8ELi1ELb0EN4cute5tupleIJNS5_1CILi128EEENS7_ILi96EEENS7_ILi256EEEEEELi256ENS_6half_tEfNS_4arch4Sm80ELb0ELb0ELb1ELb0ELb0ELb0ELb1ELb0EEENS1_21CollectiveEpilogueFwdINS6_IJS8_SA_S9_EEENS6_IJNS7_ILi1EEESI_SI_EEESC_SE_Li256ELb0ELb1ELb0ELb0EEENS1_19SingleTileSchedulerILb0ELb0ELb1ELi128EEEEEEEEEvNT_6ParamsE)
        /*0048*/ 	.short	0x0210
        /*004a*/ 	.short	0x0418


	//----- nvinfo : EIATTR_SW_WAR
	.align		4
.L_344:
        /*004c*/ 	.byte	0x04, 0x36
        /*004e*/ 	.short	(.L_346 - .L_345)
.L_345:
        /*0050*/ 	.word	0x00000008
.L_346:


//--------------------- .nv.info._ZN7cutlass13device_kernelIN5flash19enable_sm80_to_sm89INS1_16FlashAttnFwdSm80INS1_25CollectiveMainloopFwdSm80ILi8ELi1ELb0EN4cute5tupleIJNS5_1CILi128EEENS7_ILi96EEENS7_ILi256EEEEEELi256ENS_6half_tEfNS_4arch4Sm80ELb0ELb0ELb1ELb1ELb0ELb0ELb1ELb0EEENS1_21CollectiveEpilogueFwdINS6_IJS8_SA_S9_EEENS6_IJNS7_ILi1EEESI_SI_EEESC_SE_Li256ELb1ELb1ELb0ELb0EEENS1_19SingleTileSchedulerILb1ELb0ELb1ELi128EEEEEEEEEvNT_6ParamsE --------------------------
	.section	.nv.info._ZN7cutlass13device_kernelIN5flash19enable_sm80_to_sm89INS1_16FlashAttnFwdSm80INS1_25CollectiveMainloopFwdSm80ILi8ELi1ELb0EN4cute5tupleIJNS5_1CILi128EEENS7_ILi96EEENS7_ILi256EEEEEELi256ENS_6half_tEfNS_4arch4Sm80ELb0ELb0ELb1ELb1ELb0ELb0ELb1ELb0EEENS1_21CollectiveEpilogueFwdINS6_IJS8_SA_S9_EEENS6_IJNS7_ILi1EEESI_SI_EEESC_SE_Li256ELb1ELb1ELb0ELb0EEENS1_19SingleTileSchedulerILb1ELb0ELb1ELi128EEEEEEEEEvNT_6ParamsE,"",@"SHT_CUDA_INFO"
	.sectionflags	@""
	.align	4


	//----- nvinfo : EIATTR_CUDA_API_VERSION
	.align		4
        /*0000*/ 	.byte	0x04, 0x37
        /*0002*/ 	.short	(.L_348 - .L_347)
.L_347:
        /*0004*/ 	.word	0x00000082


	//----- nvinfo : EIATTR_KPARAM_INFO
	.align		4
.L_348:
        /*0008*/ 	.byte	0x04, 0x17
        /*000a*/ 	.short	(.L_350 - .L_349)
.L_349:
        /*000c*/ 	.word	0x00000000
        /*0010*/ 	.short	0x0000
        /*0012*/ 	.short	0x0000
        /*0014*/ 	.byte	0x00, 0xf0, 0x61, 0x10


	//----- nvinfo : EIATTR_SPARSE_MMA_MASK
	.align		4
.L_350:
        /*0018*/ 	.byte	0x03, 0x50
        /*001a*/ 	.short	0x0000


	//----- nvinfo : EIATTR_MAXREG_COUNT
	.align		4
        /*001c*/ 	.byte	0x03, 0x1b
        /*001e*/ 	.short	0x00ff


	//----- nvinfo : EIATTR_MERCURY_ISA_VERSION
	.align		4
        /*0020*/ 	.byte	0x03, 0x5f
        /*0022*/ 	.short	0x0101


	//----- nvinfo : EIATTR_EXIT_INSTR_OFFSETS
	.align		4
        /*0024*/ 	.byte	0x04, 0x1c
        /*0026*/ 	.short	(.L_352 - .L_351)


	//   ....[0]....
.L_351:
        /*0028*/ 	.word	0x00000010


	//----- nvinfo : EIATTR_MAX_THREADS
	.align		4
.L_352:
        /*002c*/ 	.byte	0x04, 0x05
        /*002e*/ 	.short	(.L_354 - .L_353)
.L_353:
        /*0030*/ 	.word	0x00000100
        /*0034*/ 	.word	0x00000001
        /*0038*/ 	.word	0x00000001


	//----- nvinfo : EIATTR_CBANK_PARAM_SIZE
	.align		4
.L_354:
        /*003c*/ 	.byte	0x03, 0x19
        /*003e*/ 	.short	0x0418


	//----- nvinfo : EIATTR_PARAM_CBANK
	.align		4
        /*0040*/ 	.byte	0x04, 0x0a
        /*0042*/ 	.short	(.L_356 - .L_355)
	.align		4
.L_355:
        /*0044*/ 	.word	index@(.nv.constant0._ZN7cutlass13device_kernelIN5flash19enable_sm80_to_sm89INS1_16FlashAttnFwdSm80INS1_25CollectiveMainloopFwdSm80ILi8ELi1ELb0EN4cute5tupleIJNS5_1CILi128EEENS7_ILi96EEENS7_ILi256EEEEEELi256ENS_6half_tEfNS_4arch4Sm80ELb0ELb0ELb1ELb1ELb0ELb0ELb1ELb0EEENS1_21CollectiveEpilogueFwdINS6_IJS8_SA_S9_EEENS6_IJNS7_ILi1EEESI_SI_EEESC_SE_Li256ELb1ELb1ELb0ELb0EEENS1_19SingleTileSchedulerILb1ELb0ELb1ELi128EEEEEEEEEvNT_6ParamsE)
        /*0048*/ 	.short	0x0210
        /*004a*/ 	.short	0x0418


	//----- nvinfo : EIATTR_SW_WAR
	.align		4
.L_356:
        /*004c*/ 	.byte	0x04, 0x36
        /*004e*/ 	.short	(.L_358 - .L_357)
.L_357:
        /*0050*/ 	.word	0x00000008
.L_358:


//--------------------- .nv.info._ZN7cutlass13device_kernelIN5flash19enable_sm80_to_sm89INS1_16FlashAttnFwdSm80INS1_25CollectiveMainloopFwdSm80ILi8ELi1ELb0EN4cute5tupleIJNS5_1CILi128EEENS7_ILi48EEENS7_ILi256EEEEEELi256ENS_6half_tEfNS_4arch4Sm80ELb0ELb0ELb1ELb1ELb0ELb1ELb1ELb0EEENS1_21CollectiveEpilogueFwdINS6_IJS8_SA_S9_EEENS6_IJNS7_ILi1EEESI_SI_EEESC_SE_Li256ELb1ELb1ELb0ELb0EEENS1_19SingleTileSchedulerILb1ELb0ELb1ELi128EEEEEEEEEvNT_6ParamsE --------------------------
	.section	.nv.info._ZN7cutlass13device_kernelIN5flash19enable_sm80_to_sm89INS1_16FlashAttnFwdSm80INS1_25CollectiveMainloopFwdSm80ILi8ELi1ELb0EN4cute5tupleIJNS5_1CILi128EEENS7_ILi48EEENS7_ILi256EEEEEELi256ENS_6half_tEfNS_4arch4Sm80ELb0ELb0ELb1ELb1ELb0ELb1ELb1ELb0EEENS1_21CollectiveEpilogueFwdINS6_IJS8_SA_S9_EEENS6_IJNS7_ILi1EEESI_SI_EEESC_SE_Li256ELb1ELb1ELb0ELb0EEENS1_19SingleTileSchedulerILb1ELb0ELb1ELi128EEEEEEEEEvNT_6ParamsE,"",@"SHT_CUDA_INFO"
	.sectionflags	@""
	.align	4


	//----- nvinfo : EIATTR_CUDA_API_VERSION
	.align		4
        /*0000*/ 	.byte	0x04, 0x37
        /*0002*/ 	.short	(.L_360 - .L_359)
.L_359:
        /*0004*/ 	.word	0x00000082


	//----- nvinfo : EIATTR_KPARAM_INFO
	.align		4
.L_360:
        /*0008*/ 	.byte	0x04, 0x17
        /*000a*/ 	.short	(.L_362 - .L_361)
.L_361:
        /*000c*/ 	.word	0x00000000
        /*0010*/ 	.short	0x0000
        /*0012*/ 	.short	0x0000
        /*0014*/ 	.byte	0x00, 0xf0, 0x61, 0x10


	//----- nvinfo : EIATTR_SPARSE_MMA_MASK
	.align		4
.L_362:
        /*0018*/ 	.byte	0x03, 0x50
        /*001a*/ 	.short	0x0000


	//----- nvinfo : EIATTR_MAXREG_COUNT
	.align		4
        /*001c*/ 	.byte	0x03, 0x1b
        /*001e*/ 	.short	0x00ff


	//----- nvinfo : EIATTR_MERCURY_ISA_VERSION
	.align		4
        /*0020*/ 	.byte	0x03, 0x5f
        /*0022*/ 	.short	0x0101


	//----- nvinfo : EIATTR_EXIT_INSTR_OFFSETS
	.align		4
        /*0024*/ 	.byte	0x04, 0x1c
        /*0026*/ 	.short	(.L_364 - .L_363)


	//   ....[0]....
.L_363:
        /*0028*/ 	.word	0x00000010


	//----- nvinfo : EIATTR_MAX_THREADS
	.align		4
.L_364:
        /*002c*/ 	.byte	0x04, 0x05
        /*002e*/ 	.short	(.L_366 - .L_365)
.L_365:
        /*0030*/ 	.word	0x00000100
        /*0034*/ 	.word	0x00000001
        /*0038*/ 	.word	0x00000001


	//----- nvinfo : EIATTR_CBANK_PARAM_SIZE
	.align		4
.L_366:
        /*003c*/ 	.byte	0x03, 0x19
        /*003e*/ 	.short	0x0418


	//----- nvinfo : EIATTR_PARAM_CBANK
	.align		4
        /*0040*/ 	.byte	0x04, 0x0a
        /*0042*/ 	.short	(.L_368 - .L_367)
	.align		4
.L_367:
        /*0044*/ 	.word	index@(.nv.constant0._ZN7cutlass13device_kernelIN5flash19enable_sm80_to_sm89INS1_16FlashAttnFwdSm80INS1_25CollectiveMainloopFwdSm80ILi8ELi1ELb0EN4cute5tupleIJNS5_1CILi128EEENS7_ILi48EEENS7_ILi256EEEEEELi256ENS_6half_tEfNS_4arch4Sm80ELb0ELb0ELb1ELb1ELb0ELb1ELb1ELb0EEENS1_21CollectiveEpilogueFwdINS6_IJS8_SA_S9_EEENS6_IJNS7_ILi1EEESI_SI_EEESC_SE_Li256ELb1ELb1ELb0ELb0EEENS1_19SingleTileSchedulerILb1ELb0ELb1ELi128EEEEEEEEEvNT_6ParamsE)
        /*0048*/ 	.short	0x0210
        /*004a*/ 	.short	0x0418


	//----- nvinfo : EIATTR_SW_WAR
	.align		4
.L_368:
        /*004c*/ 	.byte	0x04, 0x36
        /*004e*/ 	.short	(.L_370 - .L_369)
.L_369:
        /*0050*/ 	.word	0x00000008
.L_370:


//--------------------- .nv.info._ZN7cutlass13device_kernelIN5flash19enable_sm80_to_sm89INS1_16FlashAttnFwdSm80INS1_25CollectiveMainloopFwdSm80ILi8ELi1ELb0EN4cute5tupleIJNS5_1CILi128EEENS7_ILi64EEENS7_ILi256EEEEEELi256ENS_6half_tEfNS_4arch4Sm80ELb0ELb1ELb1ELb0ELb0ELb0ELb1ELb0EEENS1_21CollectiveEpilogueFwdINS6_IJS8_SA_S9_EEENS6_IJNS7_ILi1EEESI_SI_EEESC_SE_Li256ELb0ELb1ELb0ELb0EEENS1_19SingleTileSchedulerILb0ELb0ELb1ELi128EEEEEEEEEvNT_6ParamsE --------------------------
	.section	.nv.info._ZN7cutlass13device_kernelIN5flash19enable_sm80_to_sm89INS1_16FlashAttnFwdSm80INS1_25CollectiveMainloopFwdSm80ILi8ELi1ELb0EN4cute5tupleIJNS5_1CILi128EEENS7_ILi64EEENS7_ILi256EEEEEELi256ENS_6half_tEfNS_4arch4Sm80ELb0ELb1ELb1ELb0ELb0ELb0ELb1ELb0EEENS1_21CollectiveEpilogueFwdINS6_IJS8_SA_S9_EEENS6_IJNS7_ILi1EEESI_SI_EEESC_SE_Li256ELb0ELb1ELb0ELb0EEENS1_19SingleTileSchedulerILb0ELb0ELb1ELi128EEEEEEEEEvNT_6ParamsE,"",@"SHT_CUDA_INFO"
	.sectionflags	@""
	.align	4


	//----- nvinfo : EIATTR_CUDA_API_VERSION
	.align		4
        /*0000*/ 	.byte	0x04, 0x37
        /*0002*/ 	.short	(.L_372 - .L_371)
.L_371:
        /*0004*/ 	.word	0x00000082


	//----- nvinfo : EIATTR_KPARAM_INFO
	.align		4
.L_372:
        /*0008*/ 	.byte	0x04, 0x17
        /*000a*/ 	.short	(.L_374 - .L_373)
.L_373:
        /*000c*/ 	.word	0x00000000
        /*0010*/ 	.short	0x0000
        /*0012*/ 	.short	0x0000
        /*0014*/ 	.byte	0x00, 0xf0, 0x61, 0x10


	//----- nvinfo : EIATTR_SPARSE_MMA_MASK
	.align		4
.L_374:
        /*0018*/ 	.byte	0x03, 0x50
        /*001a*/ 	.short	0x0000


	//----- nvinfo : EIATTR_MAXREG_COUNT
	.align		4
        /*001c*/ 	.byte	0x03, 0x1b
        /*001e*/ 	.short	0x00ff


	//----- nvinfo : EIATTR_MERCURY_ISA_VERSION
	.align		4
        /*0020*/ 	.byte	0x03, 0x5f
        /*0022*/ 	.short	0x0101


	//----- nvinfo : EIATTR_EXIT_INSTR_OFFSETS
	.align		4
        /*0024*/ 	.byte	0x04, 0x1c
        /*0026*/ 	.short	(.L_376 - .L_375)


	//   ....[0]....
.L_375:
        /*0028*/ 	.word	0x00000010


	//----- nvinfo : EIATTR_MAX_THREADS
	.align		4
.L_376:
        /*002c*/ 	.byte	0x04, 0x05
        /*002e*/ 	.short	(.L_378 - .L_377)
.L_377:
        /*0030*/ 	.word	0x00000100
        /*0034*/ 	.word	0x00000001
        /*0038*/ 	.word	0x00000001


	//----- nvinfo : EIATTR_CBANK_PARAM_SIZE
	.align		4
.L_378:
        /*003c*/ 	.byte	0x03, 0x19
        /*003e*/ 	.short	0x0418


	//----- nvinfo : EIATTR_PARAM_CBANK
	.align		4
        /*0040*/ 	.byte	0x04, 0x0a
        /*0042*/ 	.short	(.L_380 - .L_379)
	.align		4
.L_379:
        /*0044*/ 	.word	index@(.nv.constant0._ZN7cutlass13device_kernelIN5flash19enable_sm80_to_sm89INS1_16FlashAttnFwdSm80INS1_25CollectiveMainloopFwdSm80ILi8ELi1ELb0EN4cute5tupleIJNS5_1CILi128EEENS7_ILi64EEENS7_ILi256EEEEEELi256ENS_6half_tEfNS_4arch4Sm80ELb0ELb1ELb1ELb0ELb0ELb0ELb1ELb0EEENS1_21CollectiveEpilogueFwdINS6_IJS8_SA_S9_EEENS6_IJNS7_ILi1EEESI_SI_EEESC_SE_Li256ELb0ELb1ELb0ELb0EEENS1_19SingleTileSchedulerILb0ELb0ELb1ELi128EEEEEEEEEvNT_6ParamsE)
        /*0048*/ 	.short	0x0210
        /*004a*/ 	.short	0x0418


	//----- nvinfo : EIATTR_SW_WAR
	.align		4
.L_380:
        /*004c*/ 	.byte	0x04, 0x36
        /*004e*/ 	.short	(.L_382 - .L_381)
.L_381:
        /*0050*/ 	.word	0x00000008
.L_382:


//--------------------- .nv.info._ZN7cutlass13device_kernelIN5flash19enable_sm80_to_sm89INS1_16FlashAttnFwdSm80INS1_25CollectiveMainloopFwdSm80ILi8ELi1ELb0EN4cute5tupleIJNS5_1CILi128EEENS7_ILi64EEENS7_ILi256EEEEEELi256ENS_6half_tEfNS_4arch4Sm80ELb0ELb1ELb1ELb1ELb0ELb0ELb1ELb0EEENS1_21CollectiveEpilogueFwdINS6_IJS8_SA_S9_EEENS6_IJNS7_ILi1EEESI_SI_EEESC_SE_Li256ELb1ELb1ELb0ELb0EEENS1_19SingleTileSchedulerILb1ELb0ELb1ELi128EEEEEEEEEvNT_6ParamsE --------------------------
	.section	.nv.info._ZN7cutlass13device_kernelIN5flash19enable_sm80_to_sm89INS1_16FlashAttnFwdSm80INS1_25CollectiveMainloopFwdSm80ILi8ELi1ELb0EN4cute5tupleIJNS5_1CILi128EEENS7_ILi64EEENS7_ILi256EEEEEELi256ENS_6half_tEfNS_4arch4Sm80ELb0ELb1ELb1ELb1ELb0ELb0ELb1ELb0EEENS1_21CollectiveEpilogueFwdINS6_IJS8_SA_S9_EEENS6_IJNS7_ILi1EEESI_SI_EEESC_SE_Li256ELb1ELb1ELb0ELb0EEENS1_19SingleTileSchedulerILb1ELb0ELb1ELi128EEEEEEEEEvNT_6ParamsE,"",@"SHT_CUDA_INFO"
	.sectionflags	@""
	.align	4


	//----- nvinfo : EIATTR_CUDA_API_VERSION
	.align		4
        /*0000*/ 	.byte	0x04, 0x37
        /*0002*/ 	.short	(.L_384 - .L_383)
.L_383:
        /*0004*/ 	.word	0x00000082


	//----- nvinfo : EIATTR_KPARAM_INFO
	.align		4
.L_384:
        /*0008*/ 	.byte	0x04, 0x17
        /*000a*/ 	.short	(.L_386 - .L_385)
.L_385:
        /*000c*/ 	.word	0x00000000
        /*0010*/ 	.short	0x0000
        /*0012*/ 	.short	0x0000
        /*0014*/ 	.byte	0x00, 0xf0, 0x61, 0x10


	//----- nvinfo : EIATTR_SPARSE_MMA_MASK
	.align		4
.L_386:
        /*0018*/ 	.byte	0x03, 0x50
        /*001a*/ 	.short	0x0000


	//----- nvinfo : EIATTR_MAXREG_COUNT
	.align		4
        /*001c*/ 	.byte	0x03, 0x1b
        /*001e*/ 	.short	0x00ff


	//----- nvinfo : EIATTR_MERCURY_ISA_VERSION
	.align		4
        /*0020*/ 	.byte	0x03, 0x5f
        /*0022*/ 	.short	0x0101


	//----- nvinfo : EIATTR_EXIT_INSTR_OFFSETS
	.align		4
        /*0024*/ 	.byte	0x04, 0x1c
        /*0026*/ 	.short	(.L_388 - .L_387)


	//   ....[0]....
.L_387:
        /*0028*/ 	.word	0x00000010


	//----- nvinfo : EIATTR_MAX_THREADS
	.align		4
.L_388:
        /*002c*/ 	.byte	0x04, 0x05
        /*002e*/ 	.short	(.L_390 - .L_389)
.L_389:
        /*0030*/ 	.word	0x00000100
        /*0034*/ 	.word	0x00000001
        /*0038*/ 	.word	0x00000001


	//----- nvinfo : EIATTR_CBANK_PARAM_SIZE
	.align		4
.L_390:
        /*003c*/ 	.byte	0x03, 0x19
        /*003e*/ 	.short	0x0418


	//----- nvinfo : EIATTR_PARAM_CBANK
	.align		4
        /*0040*/ 	.byte	0x04, 0x0a
        /*0042*/ 	.short	(.L_392 - .L_391)
	.align		4
.L_391:
        /*0044*/ 	.word	index@(.nv.constant0._ZN7cutlass13device_kernelIN5flash19enable_sm80_to_sm89INS1_16FlashAttnFwdSm80INS1_25CollectiveMainloopFwdSm80ILi8ELi1ELb0EN4cute5tupleIJNS5_1CILi128EEENS7_ILi64EEENS7_ILi256EEEEEELi256ENS_6half_tEfNS_4arch4Sm80ELb0ELb1ELb1ELb1ELb0ELb0ELb1ELb0EEENS1_21CollectiveEpilogueFwdINS6_IJS8_SA_S9_EEENS6_IJNS7_ILi1EEESI_SI_EEESC_SE_Li256ELb1ELb1ELb0ELb0EEENS1_19SingleTileSchedulerILb1ELb0ELb1ELi128EEEEEEEEEvNT_6ParamsE)
        /*0048*/ 	.short	0x0210
        /*004a*/ 	.short	0x0418


	//----- nvinfo : EIATTR_SW_WAR
	.align		4
.L_392:
        /*004c*/ 	.byte	0x04, 0x36
        /*004e*/ 	.short	(.L_394 - .L_393)
.L_393:
        /*0050*/ 	.word	0x00000008
.L_394:


//--------------------- .nv.info._ZN7cutlass13device_kernelIN5flash19enable_sm80_to_sm89INS1_16FlashAttnFwdSm80INS1_25CollectiveMainloopFwdSm80ILi8ELi1ELb0EN4cute5tupleIJNS5_1CILi128EEENS7_ILi48EEENS7_ILi256EEEEEELi256ENS_6half_tEfNS_4arch4Sm80ELb0ELb1ELb1ELb1ELb0ELb1ELb1ELb0EEENS1_21CollectiveEpilogueFwdINS6_IJS8_SA_S9_EEENS6_IJNS7_ILi1EEESI_SI_EEESC_SE_Li256ELb1ELb1ELb0ELb0EEENS1_19SingleTileSchedulerILb1ELb0ELb1ELi128EEEEEEEEEvNT_6ParamsE --------------------------
	.section	.nv.info._ZN7cutlass13device_kernelIN5flash19enable_sm80_to_sm89INS1_16FlashAttnFwdSm80INS1_25CollectiveMainloopFwdSm80ILi8ELi1ELb0EN4cute5tupleIJNS5_1CILi128EEENS7_ILi48EEENS7_ILi256EEEEEELi256ENS_6half_tEfNS_4arch4Sm80ELb0ELb1ELb1ELb1ELb0ELb1ELb1ELb0EEENS1_21CollectiveEpilogueFwdINS6_IJS8_SA_S9_EEENS6_IJNS7_ILi1EEESI_SI_EEESC_SE_Li256ELb1ELb1ELb0ELb0EEENS1_19SingleTileSchedulerILb1ELb0ELb1ELi128EEEEEEEEEvNT_6ParamsE,"",@"SHT_CUDA_INFO"
	.sectionflags	@""
	.align	4


	//----- nvinfo : EIATTR_CUDA_API_VERSION
	.align		4
        /*0000*/ 	.byte	0x04, 0x37
        /*0002*/ 	.short	(.L_396 - .L_395)
.L_395:
        /*0004*/ 	.word	0x00000082


	//----- nvinfo : EIATTR_KPARAM_INFO
	.align		4
.L_396:
        /*0008*/ 	.byte	0x04, 0x17
        /*000a*/ 	.short	(.L_398 - .L_397)
.L_397:
        /*000c*/ 	.word	0x00000000
        /*0010*/ 	.short	0x0000
        /*0012*/ 	.short	0x0000
        /*0014*/ 	.byte	0x00, 0xf0, 0x61, 0x10


	//----- nvinfo : EIATTR_SPARSE_MMA_MASK
	.align		4
.L_398:
        /*0018*/ 	.byte	0x03, 0x50
        /*001a*/ 	.short	0x0000


	//----- nvinfo : EIATTR_MAXREG_COUNT
	.align		4
        /*001c*/ 	.byte	0x03, 0x1b
        /*001e*/ 	.short	0x00ff


	//----- nvinfo : EIATTR_MERCURY_ISA_VERSION
	.align		4
        /*0020*/ 	.byte	0x03, 0x5f
        /*0022*/ 	.short	0x0101


	//----- nvinfo : EIATTR_EXIT_INSTR_OFFSETS
	.align		4
        /*0024*/ 	.byte	0x04, 0x1c
        /*0026*/ 	.short	(.L_400 - .L_399)


	//   ....[0]....
.L_399:
        /*0028*/ 	.word	0x00000010


	//----- nvinfo : EIATTR_MAX_THREADS
	.align		4
.L_400:
        /*002c*/ 	.byte	0x04, 0x05
        /*002e*/ 	.short	(.L_402 - .L_401)
.L_401:
        /*0030*/ 	.word	0x00000100
        /*0034*/ 	.word	0x00000001
        /*0038*/ 	.word	0x00000001


	//----- nvinfo : EIATTR_CBANK_PARAM_SIZE
	.align		4
.L_402:
        /*003c*/ 	.byte	0x03, 0x19
        /*003e*/ 	.short	0x0418


	//----- nvinfo : EIATTR_PARAM_CBANK
	.align		4
        /*0040*/ 	.byte	0x04, 0x0a
        /*0042*/ 	.short	(.L_404 - .L_403)
	.align		4
.L_403:
        /*0044*/ 	.word	index@(.nv.constant0._ZN7cutlass13device_kernelIN5flash19enable_sm80_to_sm89INS1_16FlashAttnFwdSm80INS1_25CollectiveMainloopFwdSm80ILi8ELi1ELb0EN4cute5tupleIJNS5_1CILi128EEENS7_ILi48EEENS7_ILi256EEEEEELi256ENS_6half_tEfNS_4arch4Sm80ELb0ELb1ELb1ELb1ELb0ELb1ELb1ELb0EEENS1_21CollectiveEpilogueFwdINS6_IJS8_SA_S9_EEENS6_IJNS7_ILi1EEESI_SI_EEESC_SE_Li256ELb1ELb1ELb0ELb0EEENS1_19SingleTileSchedulerILb1ELb0ELb1ELi128EEEEEEEEEvNT_6ParamsE)
        /*0048*/ 	.short	0x0210
        /*004a*/ 	.short	0x0418


	//----- nvinfo : EIATTR_SW_WAR
	.align		4
.L_404:
        /*004c*/ 	.byte	0x04, 0x36
        /*004e*/ 	.short	(.L_406 - .L_405)
.L_405:
        /*0050*/ 	.word	0x00000008
.L_406:


//--------------------- .nv.info._ZN7cutlass13device_kernelIN5flash19enable_sm80_to_sm89INS1_16FlashAttnFwdSm80INS1_25CollectiveMainloopFwdSm80ILi8ELi1ELb0EN4cute5tupleIJNS5_1CILi128EEENS7_ILi96EEENS7_ILi256EEEEEELi256ENS_6half_tEfNS_4arch4Sm80ELb1ELb0ELb1ELb0ELb0ELb0ELb1ELb0EEENS1_21CollectiveEpilogueFwdINS6_IJS8_SA_S9_EEENS6_IJNS7_ILi1EEESI_SI_EEESC_SE_Li256ELb0ELb1ELb0ELb0EEENS1_30DynamicPersistentTileSchedulerILi256ELi256ELb0ELb1ELb0EEEEEEEEEvNT_6ParamsE --------------------------
	.section	.nv.info._ZN7cutlass13device_kernelIN5flash19enable_sm80_to_sm89INS1_16FlashAttnFwdSm80INS1_25CollectiveMainloopFwdSm80ILi8ELi1ELb0EN4cute5tupleIJNS5_1CILi128EEENS7_ILi96EEENS7_ILi256EEEEEELi256ENS_6half_tEfNS_4arch4Sm80ELb1ELb0ELb1ELb0ELb0ELb0ELb1ELb0EEENS1_21CollectiveEpilogueFwdINS6_IJS8_SA_S9_EEENS6_IJNS7_ILi1EEESI_SI_EEESC_SE_Li256ELb0ELb1ELb0ELb0EEENS1_30DynamicPersistentTileSchedulerILi256ELi256ELb0ELb1ELb0EEEEEEEEEvNT_6ParamsE,"",@"SHT_CUDA_INFO"
	.sectionflags	@""
	.align	4


	//----- nvinfo : EIATTR_CUDA_API_VERSION
	.align		4
        /*0000*/ 	.byte	0x04, 0x37
        /*0002*/ 	.short	(.L_408 - .L_407)
.L_407:
        /*0004*/ 	.word	0x00000082


	//----- nvinfo : EIATTR_KPARAM_INFO
	.align		4
.L_408:
        /*0008*/ 	.byte	0x04, 0x17
        /*000a*/ 	.short	(.L_410 - .L_409)
.L_409:
        /*000c*/ 	.word	0x00000000
        /*0010*/ 	.short	0x0000
        /*0012*/ 	.short	0x0000
        /*0014*/ 	.byte	0x00, 0xf0, 0xa1, 0x10


	//----- nvinfo : EIATTR_SPARSE_MMA_MASK
	.align		4
.L_410:
        /*0018*/ 	.byte	0x03, 0x50
        /*001a*/ 	.short	0x0000


	//----- nvinfo : EIATTR_MAXREG_COUNT
	.align		4
        /*001c*/ 	.byte	0x03, 0x1b
        /*001e*/ 	.short	0x00ff


	//----- nvinfo : EIATTR_MERCURY_ISA_VERSION
	.align		4
        /*0020*/ 	.byte	0x03, 0x5f
        /*0022*/ 	.short	0x0101


	//----- nvinfo : EIATTR_EXIT_INSTR_OFFSETS
	.align		4
        /*0024*/ 	.byte	0x04, 0x1c
        /*0026*/ 	.short	(.L_412 - .L_411)


	//   ....[0]....
.L_411:
        /*0028*/ 	.word	0x00000010


	//----- nvinfo : EIATTR_MAX_THREADS
	.align		4
.L_412:
        /*002c*/ 	.byte	0x04, 0x05
        /*002e*/ 	.short	(.L_414 - .L_413)
.L_413:
        /*0030*/ 	.word	0x00000100
        /*0034*/ 	.word	0x00000001
        /*0038*/ 	.word	0x00000001


	//----- nvinfo : EIATTR_CBANK_PARAM_SIZE
	.align		4
.L_414:
        /*003c*/ 	.byte	0x03, 0x19
        /*003e*/ 	.short	0x0428


	//----- nvinfo : EIATTR_PARAM_CBANK
	.align		4
        /*0040*/ 	.byte	0x04, 0x0a
        /*0042*/ 	.short	(.L_416 - .L_415)
	.align		4
.L_415:
        /*0044*/ 	.word	index@(.nv.constant0._ZN7cutlass13device_kernelIN5flash19enable_sm80_to_sm89INS1_16FlashAttnFwdSm80INS1_25CollectiveMainloopFwdSm80ILi8ELi1ELb0EN4cute5tupleIJNS5_1CILi128EEENS7_ILi96EEENS7_ILi256EEEEEELi256ENS_6half_tEfNS_4arch4Sm80ELb1ELb0ELb1ELb0ELb0ELb0ELb1ELb0EEENS1_21CollectiveEpilogueFwdINS6_IJS8_SA_S9_EEENS6_IJNS7_ILi1EEESI_SI_EEESC_SE_Li256ELb0ELb1ELb0ELb0EEENS1_30DynamicPersistentTileSchedulerILi256ELi256ELb0ELb1ELb0EEEEEEEEEvNT_6ParamsE)
        /*0048*/ 	.short	0x0210
        /*004a*/ 	.short	0x0428


	//----- nvinfo : EIATTR_SW_WAR
	.align		4
.L_416:
        /*004c*/ 	.byte	0x04, 0x36
        /*004e*/ 	.short	(.L_418 - .L_417)
.L_417:
        /*0050*/ 	.word	0x00000008
.L_418:


//--------------------- .nv.info._ZN7cutlass13device_kernelIN5flash19enable_sm80_to_sm89INS1_16FlashAttnFwdSm80INS1_25CollectiveMainloopFwdSm80ILi8ELi1ELb0EN4cute5tupleIJNS5_1CILi128EEENS7_ILi96EEENS7_ILi256EEEEEELi256ENS_6half_tEfNS_4arch4Sm80ELb1ELb0ELb1ELb1ELb0ELb0ELb1ELb0EEENS1_21CollectiveEpilogueFwdINS6_IJS8_SA_S9_EEENS6_IJNS7_ILi1EEESI_SI_EEESC_SE_Li256ELb1ELb1ELb0ELb0EEENS1_19SingleTileSchedulerILb1ELb0ELb1ELi128EEEEEEEEEvNT_6ParamsE --------------------------
	.section	.nv.info._ZN7cutlass13device_kernelIN5flash19enable_sm80_to_sm89INS1_16FlashAttnFwdSm80INS1_25CollectiveMainloopFwdSm80ILi8ELi1ELb0EN4cute5tupleIJNS5_1CILi128EEENS7_ILi96EEENS7_ILi256EEEEEELi256ENS_6half_tEfNS_4arch4Sm80ELb1ELb0ELb1ELb1ELb0ELb0ELb1ELb0EEENS1_21CollectiveEpilogueFwdINS6_IJS8_SA_S9_EEENS6_IJNS7_ILi1EEESI_SI_EEESC_SE_Li256ELb1ELb1ELb0ELb0EEENS1_19SingleTileSchedulerILb1ELb0ELb1ELi128EEEEEEEEEvNT_6ParamsE,"",@"SHT_CUDA_INFO"
	.sectionflags	@""
	.align	4


	//----- nvinfo : EIATTR_CUDA_API_VERSION
	.align		4
        /*0000*/ 	.byte	0x04, 0x37
        /*0002*/ 	.short	(.L_420 - .L_419)
.L_419:
        /*0004*/ 	.word	0x00000082


	//----- nvinfo : EIATTR_KPARAM_INFO
	.align		4
.L_420:
        /*0008*/ 	.byte	0x04, 0x17
        /*000a*/ 	.short	(.L_422 - .L_421)
.L_421:
        /*000c*/ 	.word	0x00000000
        /*0010*/ 	.short	0x0000
        /*0012*/ 	.short	0x0000
        /*0014*/ 	.byte	0x00, 0xf0, 0x61, 0x10


	//----- nvinfo : EIATTR_SPARSE_MMA_MASK
	.align		4
.L_422:
        /*0018*/ 	.byte	0x03, 0x50
        /*001a*/ 	.short	0x0000


	//----- nvinfo : EIATTR_MAXREG_COUNT
	.align		4
        /*001c*/ 	.byte	0x03, 0x1b
        /*001e*/ 	.short	0x00ff


	//----- nvinfo : EIATTR_MERCURY_ISA_VERSION
	.align		4
        /*0020*/ 	.byte	0x03, 0x5f
        /*0022*/ 	.short	0x0101


	//----- nvinfo : EIATTR_EXIT_INSTR_OFFSETS
	.align		4
        /*0024*/ 	.byte	0x04, 0x1c
        /*0026*/ 	.short	(.L_424 - .L_423)


	//   ....[0]....
.L_423:
        /*0028*/ 	.word	0x00000010


	//----- nvinfo : EIATTR_MAX_THREADS
	.align		4
.L_424:
        /*002c*/ 	.byte	0x04, 0x05
        /*002e*/ 	.short	(.L_426 - .L_425)
.L_425:
        /*0030*/ 	.word	0x00000100
        /*0034*/ 	.word	0x00000001
        /*0038*/ 	.word	0x00000001


	//----- nvinfo : EIATTR_CBANK_PARAM_SIZE
	.align		4
.L_426:
        /*003c*/ 	.byte	0x03, 0x19
        /*003e*/ 	.short	0x0418


	//----- nvinfo : EIATTR_PARAM_CBANK
	.align		4
        /*0040*/ 	.byte	0x04, 0x0a
        /*0042*/ 	.short	(.L_428 - .L_427)
	.align		4
.L_427:
        /*0044*/ 	.word	index@(.nv.constant0._ZN7cutlass13device_kernelIN5flash19enable_sm80_to_sm89INS1_16FlashAttnFwdSm80INS1_25CollectiveMainloopFwdSm80ILi8ELi1ELb0EN4cute5tupleIJNS5_1CILi128EEENS7_ILi96EEENS7_ILi256EEEEEELi256ENS_6half_tEfNS_4arch4Sm80ELb1ELb0ELb1ELb1ELb0ELb0ELb1ELb0EEENS1_21CollectiveEpilogueFwdINS6_IJS8_SA_S9_EEENS6_IJNS7_ILi1EEESI_SI_EEESC_SE_Li256ELb1ELb1ELb0ELb0EEENS1_19SingleTileSchedulerILb1ELb0ELb1ELi128EEEEEEEEEvNT_6ParamsE)
        /*0048*/ 	.short	0x0210
        /*004a*/ 	.short	0x0418


	//----- nvinfo : EIATTR_SW_WAR
	.align		4
.L_428:
        /*004c*/ 	.byte	0x04, 0x36
        /*004e*/ 	.short	(.L_430 - .L_429)
.L_429:
        /*0050*/ 	.word	0x00000008
.L_430:


//--------------------- .nv.info._ZN7cutlass13device_kernelIN5flash19enable_sm80_to_sm89INS1_16FlashAttnFwdSm80INS1_25CollectiveMainloopFwdSm80ILi8ELi1ELb0EN4cute5tupleIJNS5_1CILi128EEENS7_ILi48EEENS7_ILi256EEEEEELi256ENS_6half_tEfNS_4arch4Sm80ELb1ELb0ELb1ELb1ELb0ELb1ELb1ELb0EEENS1_21CollectiveEpilogueFwdINS6_IJS8_SA_S9_EEENS6_IJNS7_ILi1EEESI_SI_EEESC_SE_Li256ELb1ELb1ELb0ELb0EEENS1_19SingleTileSchedulerILb1ELb0ELb1ELi128EEEEEEEEEvNT_6ParamsE --------------------------
	.section	.nv.info._ZN7cutlass13device_kernelIN5flash19enable_sm80_to_sm89INS1_16FlashAttnFwdSm80INS1_25CollectiveMainloopFwdSm80ILi8ELi1ELb0EN4cute5tupleIJNS5_1CILi128EEENS7_ILi48EEENS7_ILi256EEEEEELi256ENS_6half_tEfNS_4arch4Sm80ELb1ELb0ELb1ELb1ELb0ELb1ELb1ELb0EEENS1_21CollectiveEpilogueFwdINS6_IJS8_SA_S9_EEENS6_IJNS7_ILi1EEESI_SI_EEESC_SE_Li256ELb1ELb1ELb0ELb0EEENS1_19SingleTileSchedulerILb1ELb0ELb1ELi128EEEEEEEEEvNT_6ParamsE,"",@"SHT_CUDA_INFO"
	.sectionflags	@""
	.align	4


	//----- nvinfo : EIATTR_CUDA_API_VERSION
	.align		4
        /*0000*/ 	.byte	0x04, 0x37
        /*0002*/ 	.short	(.L_432 - .L_431)
.L_431:
        /*0004*/ 	.word	0x00000082


	//----- nvinfo : EIATTR_KPARAM_INFO
	.align		4
.L_432:
        /*0008*/ 	.byte	0x04, 0x17
        /*000a*/ 	.short	(.L_434 - .L_433)
.L_433:
        /*000c*/ 	.word	0x00000000
        /*0010*/ 	.short	0x0000
        /*0012*/ 	.short	0x0000
        /*0014*/ 	.byte	0x00, 0xf0, 0x61, 0x10


	//----- nvinfo : EIATTR_SPARSE_MMA_MASK
	.align		4
.L_434:
        /*0018*/ 	.byte	0x03, 0x50
        /*001a*/ 	.short	0x0000


	//----- nvinfo : EIATTR_MAXREG_COUNT
	.align		4
        /*001c*/ 	.byte	0x03, 0x1b
        /*001e*/ 	.short	0x00ff


	//----- nvinfo : EIATTR_MERCURY_ISA_VERSION
	.align		4
        /*0020*/ 	.byte	0x03, 0x5f
        /*0022*/ 	.short	0x0101


	//----- nvinfo : EIATTR_EXIT_INSTR_OFFSETS
	.align		4
        /*0024*/ 	.byte	0x04, 0x1c
        /*0026*/ 	.short	(.L_436 - .L_435)


	//   ....[0]....
.L_435:
        /*0028*/ 	.word	0x00000010


	//----- nvinfo : EIATTR_MAX_THREADS
	.align		4
.L_436:
        /*002c*/ 	.byte	0x04, 0x05
        /*002e*/ 	.short	(.L_438 - .L_437)
.L_437:
        /*0030*/ 	.word	0x00000100
        /*0034*/ 	.word	0x00000001
        /*0038*/ 	.word	0x00000001


	//----- nvinfo : EIATTR_CBANK_PARAM_SIZE
	.align		4
.L_438:
        /*003c*/ 	.byte	0x03, 0x19
        /*003e*/ 	.short	0x0418


	//----- nvinfo : EIATTR_PARAM_CBANK
	.align		4
        /*0040*/ 	.byte	0x04, 0x0a
        /*0042*/ 	.short	(.L_440 - .L_439)
	.align		4
.L_439:
        /*0044*/ 	.word	index@(.nv.constant0._ZN7cutlass13device_kernelIN5flash19enable_sm80_to_sm89INS1_16FlashAttnFwdSm80INS1_25CollectiveMainloopFwdSm80ILi8ELi1ELb0EN4cute5tupleIJNS5_1CILi128EEENS7_ILi48EEENS7_ILi256EEEEEELi256ENS_6half_tEfNS_4arch4Sm80ELb1ELb0ELb1ELb1ELb0ELb1ELb1ELb0EEENS1_21CollectiveEpilogueFwdINS6_IJS8_SA_S9_EEENS6_IJNS7_ILi1EEESI_SI_EEESC_SE_Li256ELb1ELb1ELb0ELb0EEENS1_19SingleTileSchedulerILb1ELb0ELb1ELi128EEEEEEEEEvNT_6ParamsE)
        /*0048*/ 	.short	0x0210
        /*004a*/ 	.short	0x0418


	//----- nvinfo : EIATTR_SW_WAR
	.align		4
.L_440:
        /*004c*/ 	.byte	0x04, 0x36
        /*004e*/ 	.short	(.L_442 - .L_441)
.L_441:
        /*0050*/ 	.word	0x00000008
.L_442:


//--------------------- .nv.info._ZN7cutlass13device_kernelIN5flash19enable_sm80_to_sm89INS1_16FlashAttnFwdSm80INS1_25CollectiveMainloopFwdSm80ILi8ELi1ELb1EN4cute5tupleIJNS5_1CILi128EEENS7_ILi64EEENS7_ILi256EEEEEELi256ENS_6half_tEfNS_4arch4Sm80ELb0ELb0ELb0ELb0ELb0ELb0ELb1ELb0EEENS1_21CollectiveEpilogueFwdINS6_IJS8_SA_S9_EEENS6_IJNS7_ILi1EEESI_SI_EEESC_SE_Li256ELb0ELb1ELb0ELb0EEENS1_19SingleTileSchedulerILb0ELb0ELb1ELi128EEEEEEEEEvNT_6ParamsE --------------------------
	.section	.nv.info._ZN7cutlass13device_kernelIN5flash19enable_sm80_to_sm89INS1_16FlashAttnFwdSm80INS1_25CollectiveMainloopFwdSm80ILi8ELi1ELb1EN4cute5tupleIJNS5_1CILi128EEENS7_ILi64EEENS7_ILi256EEEEEELi256ENS_6half_tEfNS_4arch4Sm80ELb0ELb0ELb0ELb0ELb0ELb0ELb1ELb0EEENS1_21CollectiveEpilogueFwdINS6_IJS8_SA_S9_EEENS6_IJNS7_ILi1EEESI_SI_EEESC_SE_Li256ELb0ELb1ELb0ELb0EEENS1_19SingleTileSchedulerILb0ELb0ELb1ELi128EEEEEEEEEvNT_6ParamsE,"",@"SHT_CUDA_INFO"
	.sectionflags	@""
	.align	4


	//----- nvinfo : EIATTR_CUDA_API_VERSION
	.align		4
        /*0000*/ 	.byte	0x04, 0x37
        /*0002*/ 	.short	(.L_444 - .L_443)
.L_443:
        /*0004*/ 	.word	0x00000082


	//----- nvinfo : EIATTR_KPARAM_INFO
	.align		4
.L_444:
        /*0008*/ 	.byte	0x04, 0x17
        /*000a*/ 	.short	(.L_446 - .L_445)
.L_445:
        /*000c*/ 	.word	0x00000000
        /*0010*/ 	.short	0x0000
        /*0012*/ 	.short	0x0000
        /*0014*/ 	.byte	0x00, 0xf0, 0x61, 0x10


	//----- nvinfo : EIATTR_SPARSE_MMA_MASK
	.align		4
.L_446:
        /*0018*/ 	.byte	0x03, 0x50
        /*001a*/ 	.short	0x0000


	//----- nvinfo : EIATTR_MAXREG_COUNT
	.align		4
        /*001c*/ 	.byte	0x03, 0x1b
        /*001e*/ 	.short	0x00ff


	//----- nvinfo : EIATTR_MERCURY_ISA_VERSION
	.align		4
        /*0020*/ 	.byte	0x03, 0x5f
        /*0022*/ 	.short	0x0101


	//----- nvinfo : EIATTR_EXIT_INSTR_OFFSETS
	.align		4
        /*0024*/ 	.byte	0x04, 0x1c
        /*0026*/ 	.short	(.L_448 - .L_447)


	//   ....[0]....
.L_447:
        /*0028*/ 	.word	0x00000010


	//----- nvinfo : EIATTR_MAX_THREADS
	.align		4
.L_448:
        /*002c*/ 	.byte	0x04, 0x05
        /*002e*/ 	.short	(.L_450 - .L_449)
.L_449:
        /*0030*/ 	.word	0x00000100
        /*0034*/ 	.word	0x00000001
        /*0038*/ 	.word	0x00000001


	//----- nvinfo : EIATTR_CBANK_PARAM_SIZE
	.align		4
.L_450:
        /*003c*/ 	.byte	0x03, 0x19
        /*003e*/ 	.short	0x0418


	//----- nvinfo : EIATTR_PARAM_CBANK
	.align		4
        /*0040*/ 	.byte	0x04, 0x0a
        /*0042*/ 	.short	(.L_452 - .L_451)
	.align		4
.L_451:
        /*0044*/ 	.word	index@(.nv.constant0._ZN7cutlass13device_kernelIN5flash19enable_sm80_to_sm89INS1_16FlashAttnFwdSm80INS1_25CollectiveMainloopFwdSm80ILi8ELi1ELb1EN4cute5tupleIJNS5_1CILi128EEENS7_ILi64EEENS7_ILi256EEEEEELi256ENS_6half_tEfNS_4arch4Sm80ELb0ELb0ELb0ELb0ELb0ELb0ELb1ELb0EEENS1_21CollectiveEpilogueFwdINS6_IJS8_SA_S9_EEENS6_IJNS7_ILi1EEESI_SI_EEESC_SE_Li256ELb0ELb1ELb0ELb0EEENS1_19SingleTileSchedulerILb0ELb0ELb1ELi128EEEEEEEEEvNT_6ParamsE)
        /*0048*/ 	.short	0x0210
        /*004a*/ 	.short	0x0418


	//----- nvinfo : EIATTR_SW_WAR
	.align		4
.L_452:
        /*004c*/ 	.byte	0x04, 0x36
        /*004e*/ 	.short	(.L_454 - .L_453)
.L_453:
        /*0050*/ 	.word	0x00000008
.L_454:


//--------------------- .nv.info._ZN7cutlass13device_kernelIN5flash19enable_sm80_to_sm89INS1_16FlashAttnFwdSm80INS1_25CollectiveMainloopFwdSm80ILi8ELi1ELb1EN4cute5tupleIJNS5_1CILi128EEENS7_ILi64EEENS7_ILi256EEEEEELi256ENS_6half_tEfNS_4arch4Sm80ELb0ELb0ELb0ELb1ELb0ELb0ELb1ELb0EEENS1_21CollectiveEpilogueFwdINS6_IJS8_SA_S9_EEENS6_IJNS7_ILi1EEESI_SI_EEESC_SE_Li256ELb1ELb1ELb0ELb0EEENS1_19SingleTileSchedulerILb1ELb0ELb1ELi128EEEEEEEEEvNT_6ParamsE --------------------------
	.section	.nv.info._ZN7cutlass13device_kernelIN5flash19enable_sm80_to_sm89INS1_16FlashAttnFwdSm80INS1_25CollectiveMainloopFwdSm80ILi8ELi1ELb1EN4cute5tupleIJNS5_1CILi128EEENS7_ILi64EEENS7_ILi256EEEEEELi256ENS_6half_tEfNS_4arch4Sm80ELb0ELb0ELb0ELb1ELb0ELb0ELb1ELb0EEENS1_21CollectiveEpilogueFwdINS6_IJS8_SA_S9_EEENS6_IJNS7_ILi1EEESI_SI_EEESC_SE_Li256ELb1ELb1ELb0ELb0EEENS1_19SingleTileSchedulerILb1ELb0ELb1ELi128EEEEEEEEEvNT_6ParamsE,"",@"SHT_CUDA_INFO"
	.sectionflags	@""
	.align	4


	//----- nvinfo : EIATTR_CUDA_API_VERSION
	.align		4
        /*0000*/ 	.byte	0x04, 0x37
        /*0002*/ 	.short	(.L_456 - .L_455)
.L_455:
        /*0004*/ 	.word	0x00000082


	//----- nvinfo : EIATTR_KPARAM_INFO
	.align		4
.L_456:
        /*0008*/ 	.byte	0x04, 0x17
        /*000a*/ 	.short	(.L_458 - .L_457)
.L_457:
        /*000c*/ 	.word	0x00000000
        /*0010*/ 	.short	0x0000
        /*0012*/ 	.short	0x0000
        /*0014*/ 	.byte	0x00, 0xf0, 0x61, 0x10


	//----- nvinfo : EIATTR_SPARSE_MMA_MASK
	.align		4
.L_458:
        /*0018*/ 	.byte	0x03, 0x50
        /*001a*/ 	.short	0x0000


	//----- nvinfo : EIATTR_MAXREG_COUNT
	.align		4
        /*001c*/ 	.byte	0x03, 0x1b
        /*001e*/ 	.short	0x00ff


	//----- nvinfo : EIATTR_MERCURY_ISA_VERSION
	.align		4
        /*0020*/ 	.byte	0x03, 0x5f
        /*0022*/ 	.short	0x0101


	//----- nvinfo : EIATTR_EXIT_INSTR_OFFSETS
	.align		4
        /*0024*/ 	.byte	0x04, 0x1c
        /*0026*/ 	.short	(.L_460 - .L_459)


	//   ....[0]....
.L_459:
        /*0028*/ 	.word	0x00000010


	//----- nvinfo : EIATTR_MAX_THREADS
	.align		4
.L_460:
        /*002c*/ 	.byte	0x04, 0x05
        /*002e*/ 	.short	(.L_462 - .L_461)
.L_461:
        /*0030*/ 	.word	0x00000100
        /*0034*/ 	.word	0x00000001
        /*0038*/ 	.word	0x00000001


	//----- nvinfo : EIATTR_CBANK_PARAM_SIZE
	.align		4
.L_462:
        /*003c*/ 	.byte	0x03, 0x19
        /*003e*/ 	.short	0x0418


	//----- nvinfo : EIATTR_PARAM_CBANK
	.align		4
        /*0040*/ 	.byte	0x04, 0x0a
        /*0042*/ 	.short	(.L_464 - .L_463)
	.align		4
.L_463:
        /*0044*/ 	.word	index@(.nv.constant0._ZN7cutlass13device_kernelIN5flash19enable_sm80_to_sm89INS1_16FlashAttnFwdSm80INS1_25CollectiveMainloopFwdSm80ILi8ELi1ELb1EN4cute5tupleIJNS5_1CILi128EEENS7_ILi64EEENS7_ILi256EEEEEELi256ENS_6half_tEfNS_4arch4Sm80ELb0ELb0ELb0ELb1ELb0ELb0ELb1ELb0EEENS1_21CollectiveEpilogueFwdINS6_IJS8_SA_S9_EEENS6_IJNS7_ILi1EEESI_SI_EEESC_SE_Li256ELb1ELb1ELb0ELb0EEENS1_19SingleTileSchedulerILb1ELb0ELb1ELi128EEEEEEEEEvNT_6ParamsE)
        /*0048*/ 	.short	0x0210
        /*004a*/ 	.short	0x0418


	//----- nvinfo : EIATTR_SW_WAR
	.align		4
.L_464:
        /*004c*/ 	.byte	0x04, 0x36
        /*004e*/ 	.short	(.L_466 - .L_465)
.L_465:
        /*0050*/ 	.word	0x00000008
.L_466:


//--------------------- .nv.info._ZN7cutlass13device_kernelIN5flash19enable_sm80_to_sm89INS1_16FlashAttnFwdSm80INS1_25CollectiveMainloopFwdSm80ILi8ELi1ELb0EN4cute5tupleIJNS5_1CILi128EEENS7_ILi32EEENS7_ILi256EEEEEELi256ENS_6half_tEfNS_4arch4Sm80ELb0ELb0ELb0ELb1ELb0ELb1ELb1ELb0EEENS1_21CollectiveEpilogueFwdINS6_IJS8_SA_S9_EEENS6_IJNS7_ILi1EEESI_SI_EEESC_SE_Li256ELb1ELb1ELb0ELb0EEENS1_19SingleTileSchedulerILb1ELb0ELb1ELi128EEEEEEEEEvNT_6ParamsE --------------------------
	.section	.nv.info._ZN7cutlass13device_kernelIN5flash19enable_sm80_to_sm89INS1_16FlashAttnFwdSm80INS1_25CollectiveMainloopFwdSm80ILi8ELi1ELb0EN4cute5tupleIJNS5_1CILi128EEENS7_ILi32EEENS7_ILi256EEEEEELi256ENS_6half_tEfNS_4arch4Sm80ELb0ELb0ELb0ELb1ELb0ELb1ELb1ELb0EEENS1_21CollectiveEpilogueFwdINS6_IJS8_SA_S9_EEENS6_IJNS7_ILi1EEESI_SI_EEESC_SE_Li256ELb1ELb1ELb0ELb0EEENS1_19SingleTileSchedulerILb1ELb0ELb1ELi128EEEEEEEEEvNT_6ParamsE,"",@"SHT_CUDA_INFO"
	.sectionflags	@""
	.align	4


	//----- nvinfo : EIATTR_CUDA_API_VERSION
	.align		4
        /*0000*/ 	.byte	0x04, 0x37
        /*0002*/ 	.short	(.L_468 - .L_467)
.L_467:
        /*0004*/ 	.word	0x00000082


	//----- nvinfo : EIATTR_KPARAM_INFO
	.align		4
.L_468:
        /*0008*/ 	.byte	0x04, 0x17
        /*000a*/ 	.short	(.L_470 - .L_469)
.L_469:
        /*000c*/ 	.word	0x00000000
        /*0010*/ 	.short	0x0000
        /*0012*/ 	.short	0x0000
        /*0014*/ 	.byte	0x00, 0xf0, 0x61, 0x10


	//----- nvinfo : EIATTR_SPARSE_MMA_MASK
	.align		4
.L_470:
        /*0018*/ 	.byte	0x03, 0x50
        /*001a*/ 	.short	0x0000


	//----- nvinfo : EIATTR_MAXREG_COUNT
	.align		4
        /*001c*/ 	.byte	0x03, 0x1b
        /*001e*/ 	.short	0x00ff


	//----- nvinfo : EIATTR_MERCURY_ISA_VERSION
	.align		4
        /*0020*/ 	.byte	0x03, 0x5f
        /*0022*/ 	.short	0x0101


	//----- nvinfo : EIATTR_EXIT_INSTR_OFFSETS
	.align		4
        /*0024*/ 	.byte	0x04, 0x1c
        /*0026*/ 	.short	(.L_472 - .L_471)


	//   ....[0]....
.L_471:
        /*0028*/ 	.word	0x00000010


	//----- nvinfo : EIATTR_MAX_THREADS
	.align		4
.L_472:
        /*002c*/ 	.byte	0x04, 0x05
        /*002e*/ 	.short	(.L_474 - .L_473)
.L_473:
        /*0030*/ 	.word	0x00000100
        /*0034*/ 	.word	0x00000001
        /*0038*/ 	.word	0x00000001


	//----- nvinfo : EIATTR_CBANK_PARAM_SIZE
	.align		4
.L_474:
        /*003c*/ 	.byte	0x03, 0x19
        /*003e*/ 	.short	0x0418


	//----- nvinfo : EIATTR_PARAM_CBANK
	.align		4
        /*0040*/ 	.byte	0x04, 0x0a
        /*0042*/ 	.short	(.L_476 - .L_475)
	.align		4
.L_475:
        /*0044*/ 	.word	index@(.nv.constant0._ZN7cutlass13device_kernelIN5flash19enable_sm80_to_sm89INS1_16FlashAttnFwdSm80INS1_25CollectiveMainloopFwdSm80ILi8ELi1ELb0EN4cute5tupleIJNS5_1CILi128EEENS7_ILi32EEENS7_ILi256EEEEEELi256ENS_6half_tEfNS_4arch4Sm80ELb0ELb0ELb0ELb1ELb0ELb1ELb1ELb0EEENS1_21CollectiveEpilogueFwdINS6_IJS8_SA_S9_EEENS6_IJNS7_ILi1EEESI_SI_EEESC_SE_Li256ELb1ELb1ELb0ELb0EEENS1_19SingleTileSchedulerILb1ELb0ELb1ELi128EEEEEEEEEvNT_6ParamsE)
        /*0048*/ 	.short	0x0210
        /*004a*/ 	.short	0x0418


	//----- nvinfo : EIATTR_SW_WAR
	.align		4
.L_476:
        /*004c*/ 	.byte	0x04, 0x36
        /*004e*/ 	.short	(.L_478 - .L_477)
.L_477:
        /*0050*/ 	.word	0x00000008
.L_478:


//--------------------- .nv.info._ZN7cutlass13device_kernelIN5flash19enable_sm80_to_sm89INS1_16FlashAttnFwdSm80INS1_25CollectiveMainloopFwdSm80ILi8ELi1ELb1EN4cute5tupleIJNS5_1CILi128EEENS7_ILi48EEENS7_ILi256EEEEEELi256ENS_6half_tEfNS_4arch4Sm80ELb0ELb1ELb0ELb0ELb0ELb0ELb1ELb0EEENS1_21CollectiveEpilogueFwdINS6_IJS8_SA_S9_EEENS6_IJNS7_ILi1EEESI_SI_EEESC_SE_Li256ELb0ELb1ELb0ELb0EEENS1_19SingleTileSchedulerILb0ELb0ELb1ELi128EEEEEEEEEvNT_6ParamsE --------------------------
	.section	.nv.info._ZN7cutlass13device_kernelIN5flash19enable_sm80_to_sm89INS1_16FlashAttnFwdSm80INS1_25CollectiveMainloopFwdSm80ILi8ELi1ELb1EN4cute5tupleIJNS5_1CILi128EEENS7_ILi48EEENS7_ILi256EEEEEELi256ENS_6half_tEfNS_4arch4Sm80ELb0ELb1ELb0ELb0ELb0ELb0ELb1ELb0EEENS1_21CollectiveEpilogueFwdINS6_IJS8_SA_S9_EEENS6_IJNS7_ILi1EEESI_SI_EEESC_SE_Li256ELb0ELb1ELb0ELb0EEENS1_19SingleTileSchedulerILb0ELb0ELb1ELi128EEEEEEEEEvNT_6ParamsE,"",@"SHT_CUDA_INFO"
	.sectionflags	@""
	.align	4


	//----- nvinfo : EIATTR_CUDA_API_VERSION
	.align		4
        /*0000*/ 	.byte	0x04, 0x37
        /*0002*/ 	.short	(.L_480 - .L_479)
.L_479:
        /*0004*/ 	.word	0x00000082


	//----- nvinfo : EIATTR_KPARAM_INFO
	.align		4
.L_480:
        /*0008*/ 	.byte	0x04, 0x17
        /*000a*/ 	.short	(.L_482 - .L_481)
.L_481:
        /*000c*/ 	.word	0x00000000
        /*0010*/ 	.short	0x0000
        /*0012*/ 	.short	0x0000
        /*0014*/ 	.byte	0x00, 0xf0, 0x61, 0x10


	//----- nvinfo : EIATTR_SPARSE_MMA_MASK
	.align		4
.L_482:
        /*0018*/ 	.byte	0x03, 0x50
        /*001a*/ 	.short	0x0000


	//----- nvinfo : EIATTR_MAXREG_COUNT
	.align		4
        /*001c*/ 	.byte	0x03, 0x1b
        /*001e*/ 	.short	0x00ff


	//----- nvinfo : EIATTR_MERCURY_ISA_VERSION
	.align		4
        /*0020*/ 	.byte	0x03, 0x5f
        /*0022*/ 	.short	0x0101


	//----- nvinfo : EIATTR_EXIT_INSTR_OFFSETS
	.align		4
        /*0024*/ 	.byte	0x04, 0x1c
        /*0026*/ 	.short	(.L_484 - .L_483)


	//   ....[0]....
.L_483:
        /*0028*/ 	.word	0x00000010


	//----- nvinfo : EIATTR_MAX_THREADS
	.align		4
.L_484:
        /*002c*/ 	.byte	0x04, 0x05
        /*002e*/ 	.short	(.L_486 - .L_485)
.L_485:
        /*0030*/ 	.word	0x00000100
        /*0034*/ 	.word	0x00000001
        /*0038*/ 	.word	0x00000001


	//----- nvinfo : EIATTR_CBANK_PARAM_SIZE
	.align		4
.L_486:
        /*003c*/ 	.byte	0x03, 0x19
        /*003e*/ 	.short	0x0418


	//----- nvinfo : EIATTR_PARAM_CBANK
	.align		4
        /*0040*/ 	.byte	0x04, 0x0a
        /*0042*/ 	.short	(.L_488 - .L_487)
	.align		4
.L_487:
        /*0044*/ 	.word	index@(.nv.constant0._ZN7cutlass13device_kernelIN5flash19enable_sm80_to_sm89INS1_16FlashAttnFwdSm80INS1_25CollectiveMainloopFwdSm80ILi8ELi1ELb1EN4cute5tupleIJNS5_1CILi128EEENS7_ILi48EEENS7_ILi256EEEEEELi256ENS_6half_tEfNS_4arch4Sm80ELb0ELb1ELb0ELb0ELb0ELb0ELb1ELb0EEENS1_21CollectiveEpilogueFwdINS6_IJS8_SA_S9_EEENS6_IJNS7_ILi1EEESI_SI_EEESC_SE_Li256ELb0ELb1ELb0ELb0EEENS1_19SingleTileSchedulerILb0ELb0ELb1ELi128EEEEEEEEEvNT_6ParamsE)
        /*0048*/ 	.short	0x0210
        /*004a*/ 	.short	0x0418


	//----- nvinfo : EIATTR_SW_WAR
	.align		4
.L_488:
        /*004c*/ 	.byte	0x04, 0x36
        /*004e*/ 	.short	(.L_490 - .L_489)
.L_489:
        /*0050*/ 	.word	0x00000008
.L_490:


//--------------------- .nv.info._ZN7cutlass13device_kernelIN5flash19enable_sm80_to_sm89INS1_16FlashAttnFwdSm80INS1_25CollectiveMainloopFwdSm80ILi8ELi1ELb1EN4cute5tupleIJNS5_1CILi128EEENS7_ILi48EEENS7_ILi256EEEEEELi256ENS_6half_tEfNS_4arch4Sm80ELb0ELb1ELb0ELb1ELb0ELb0ELb1ELb0EEENS1_21CollectiveEpilogueFwdINS6_IJS8_SA_S9_EEENS6_IJNS7_ILi1EEESI_SI_EEESC_SE_Li256ELb1ELb1ELb0ELb0EEENS1_19SingleTileSchedulerILb1ELb0ELb1ELi128EEEEEEEEEvNT_6ParamsE --------------------------
	.section	.nv.info._ZN7cutlass13device_kernelIN5flash19enable_sm80_to_sm89INS1_16FlashAttnFwdSm80INS1_25CollectiveMainloopFwdSm80ILi8ELi1ELb1EN4cute5tupleIJNS5_1CILi128EEENS7_ILi48EEENS7_ILi256EEEEEELi256ENS_6half_tEfNS_4arch4Sm80ELb0ELb1ELb0ELb1ELb0ELb0ELb1ELb0EEENS1_21CollectiveEpilogueFwdINS6_IJS8_SA_S9_EEENS6_IJNS7_ILi1EEESI_SI_EEESC_SE_Li256ELb1ELb1ELb0ELb0EEENS1_19SingleTileSchedulerILb1ELb0ELb1ELi128EEEEEEEEEvNT_6ParamsE,"",@"SHT_CUDA_INFO"
	.sectionflags	@""
	.align	4


	//----- nvinfo : EIATTR_CUDA_API_VERSION
	.align		4
        /*0000*/ 	.byte	0x04, 0x37
        /*0002*/ 	.short	(.L_492 - .L_491)
.L_491:
        /*0004*/ 	.word	0x00000082


	//----- nvinfo : EIATTR_KPARAM_INFO
	.align		4
.L_492:
        /*0008*/ 	.byte	0x04, 0x17
        /*000a*/ 	.short	(.L_494 - .L_493)
.L_493:
        /*000c*/ 	.word	0x00000000
        /*0010*/ 	.short	0x0000
        /*0012*/ 	.short	0x0000
        /*0014*/ 	.byte	0x00, 0xf0, 0x61, 0x10


	//----- nvinfo : EIATTR_SPARSE_MMA_MASK
	.align		4
.L_494:
        /*0018*/ 	.byte	0x03, 0x50
        /*001a*/ 	.short	0x0000


	//----- nvinfo : EIATTR_MAXREG_COUNT
	.align		4
        /*001c*/ 	.byte	0x03, 0x1b
        /*001e*/ 	.short	0x00ff


	//----- nvinfo : EIATTR_MERCURY_ISA_VERSION
	.align		4
        /*0020*/ 	.byte	0x03, 0x5f
        /*0022*/ 	.short	0x0101


	//----- nvinfo : EIATTR_EXIT_INSTR_OFFSETS
	.align		4
        /*0024*/ 	.byte	0x04, 0x1c
        /*0026*/ 	.short	(.L_496 - .L_495)


	//   ....[0]....
.L_495:
        /*0028*/ 	.word	0x00000010


	//----- nvinfo : EIATTR_MAX_THREADS
	.align		4
.L_496:
        /*002c*/ 	.byte	0x04, 0x05
        /*002e*/ 	.short	(.L_498 - .L_497)
.L_497:
        /*0030*/ 	.word	0x00000100
        /*0034*/ 	.word	0x00000001
        /*0038*/ 	.word	0x00000001


	//----- nvinfo : EIATTR_CBANK_PARAM_SIZE
	.align		4
.L_498:
        /*003c*/ 	.byte	0x03, 0x19
        /*003e*/ 	.short	0x0418


	//----- nvinfo : EIATTR_PARAM_CBANK
	.align		4
        /*0040*/ 	.byte	0x04, 0x0a
        /*0042*/ 	.short	(.L_500 - .L_499)
	.align		4
.L_499:
        /*0044*/ 	.word	index@(.nv.constant0._ZN7cutlass13device_kernelIN5flash19enable_sm80_to_sm89INS1_16FlashAttnFwdSm80INS1_25CollectiveMainloopFwdSm80ILi8ELi1ELb1EN4cute5tupleIJNS5_1CILi128EEENS7_ILi48EEENS7_ILi256EEEEEELi256ENS_6half_tEfNS_4arch4Sm80ELb0ELb1ELb0ELb1ELb0ELb0ELb1ELb0EEENS1_21CollectiveEpilogueFwdINS6_IJS8_SA_S9_EEENS6_IJNS7_ILi1EEESI_SI_EEESC_SE_Li256ELb1ELb1ELb0ELb0EEENS1_19SingleTileSchedulerILb1ELb0ELb1ELi128EEEEEEEEEvNT_6ParamsE)
        /*0048*/ 	.short	0x0210
        /*004a*/ 	.short	0x0418


	//----- nvinfo : EIATTR_SW_WAR
	.align		4
.L_500:
        /*004c*/ 	.byte	0x04, 0x36
        /*004e*/ 	.short	(.L_502 - .L_501)
.L_501:
        /*0050*/ 	.word	0x00000008
.L_502:


//--------------------- .nv.info._ZN7cutlass13device_kernelIN5flash19enable_sm80_to_sm89INS1_16FlashAttnFwdSm80INS1_25CollectiveMainloopFwdSm80ILi8ELi1ELb0EN4cute5tupleIJNS5_1CILi128EEENS7_ILi32EEENS7_ILi256EEEEEELi256ENS_6half_tEfNS_4arch4Sm80ELb0ELb1ELb0ELb1ELb0ELb1ELb1ELb0EEENS1_21CollectiveEpilogueFwdINS6_IJS8_SA_S9_EEENS6_IJNS7_ILi1EEESI_SI_EEESC_SE_Li256ELb1ELb1ELb0ELb0EEENS1_19SingleTileSchedulerILb1ELb0ELb1ELi128EEEEEEEEEvNT_6ParamsE --------------------------
	.section	.nv.info._ZN7cutlass13device_kernelIN5flash19enable_sm80_to_sm89INS1_16FlashAttnFwdSm80INS1_25CollectiveMainloopFwdSm80ILi8ELi1ELb0EN4cute5tupleIJNS5_1CILi128EEENS7_ILi32EEENS7_ILi256EEEEEELi256ENS_6half_tEfNS_4arch4Sm80ELb0ELb1ELb0ELb1ELb0ELb1ELb1ELb0EEENS1_21CollectiveEpilogueFwdINS6_IJS8_SA_S9_EEENS6_IJNS7_ILi1EEESI_SI_EEESC_SE_Li256ELb1ELb1ELb0ELb0EEENS1_19SingleTileSchedulerILb1ELb0ELb1ELi128EEEEEEEEEvNT_6ParamsE,"",@"SHT_CUDA_INFO"
	.sectionflags	@""
	.align	4


	//----- nvinfo : EIATTR_CUDA_API_VERSION
	.align		4
        /*0000*/ 	.byte	0x04, 0x37
        /*0002*/ 	.short	(.L_504 - .L_503)
.L_503:
        /*0004*/ 	.word	0x00000082


	//----- nvinfo : EIATTR_KPARAM_INFO
	.align		4
.L_504:
        /*0008*/ 	.byte	0x04, 0x17
        /*000a*/ 	.short	(.L_506 - .L_505)
.L_505:
        /*000c*/ 	.word	0x00000000
        /*0010*/ 	.short	0x0000
        /*0012*/ 	.short	0x0000
        /*0014*/ 	.byte	0x00, 0xf0, 0x61, 0x10


	//----- nvinfo : EIATTR_SPARSE_MMA_MASK
	.align		4
.L_506:
        /*0018*/ 	.byte	0x03, 0x50
        /*001a*/ 	.short	0x0000


	//----- nvinfo : EIATTR_MAXREG_COUNT
	.align		4
        /*001c*/ 	.byte	0x03, 0x1b
        /*001e*/ 	.short	0x00ff


	//----- nvinfo : EIATTR_MERCURY_ISA_VERSION
	.align		4
        /*0020*/ 	.byte	0x03, 0x5f
        /*0022*/ 	.short	0x0101


	//----- nvinfo : EIATTR_EXIT_INSTR_OFFSETS
	.align		4
        /*0024*/ 	.byte	0x04, 0x1c
        /*0026*/ 	.short	(.L_508 - .L_507)


	//   ....[0]....
.L_507:
        /*0028*/ 	.word	0x00000010


	//----- nvinfo : EIATTR_MAX_THREADS
	.align		4
.L_508:
        /*002c*/ 	.byte	0x04, 0x05
        /*002e*/ 	.short	(.L_510 - .L_509)
.L_509:
        /*0030*/ 	.word	0x00000100
        /*0034*/ 	.word	0x00000001
        /*0038*/ 	.word	0x00000001


	//----- nvinfo : EIATTR_CBANK_PARAM_SIZE
	.align		4
.L_510:
        /*003c*/ 	.byte	0x03, 0x19
        /*003e*/ 	.short	0x0418


	//----- nvinfo : EIATTR_PARAM_CBANK
	.align		4
        /*0040*/ 	.byte	0x04, 0x0a
        /*0042*/ 	.short	(.L_512 - .L_511)
	.align		4
.L_511:
        /*0044*/ 	.word	index@(.nv.constant0._ZN7cutlass13device_kernelIN5flash19enable_sm80_to_sm89INS1_16FlashAttnFwdSm80INS1_25CollectiveMainloopFwdSm80ILi8ELi1ELb0EN4cute5tupleIJNS5_1CILi128EEENS7_ILi32EEENS7_ILi256EEEEEELi256ENS_6half_tEfNS_4arch4Sm80ELb0ELb1ELb0ELb1ELb0ELb1ELb1ELb0EEENS1_21CollectiveEpilogueFwdINS6_IJS8_SA_S9_EEENS6_IJNS7_ILi1EEESI_SI_EEESC_SE_Li256ELb1ELb1ELb0ELb0EEENS1_19SingleTileSchedulerILb1ELb0ELb1ELi128EEEEEEEEEvNT_6ParamsE)
        /*0048*/ 	.short	0x0210
        /*004a*/ 	.short	0x0418


	//----- nvinfo : EIATTR_SW_WAR
	.align		4
.L_512:
        /*004c*/ 	.byte	0x04, 0x36
        /*004e*/ 	.short	(.L_514 - .L_513)
.L_513:
        /*0050*/ 	.word	0x00000008
.L_514:


//--------------------- .nv.info._ZN7cutlass13device_kernelIN5flash19enable_sm80_to_sm89INS1_16FlashAttnFwdSm80INS1_25CollectiveMainloopFwdSm80ILi8ELi1ELb1EN4cute5tupleIJNS5_1CILi128EEENS7_ILi64EEENS7_ILi256EEEEEELi256ENS_6half_tEfNS_4arch4Sm80ELb1ELb0ELb0ELb0ELb0ELb0ELb1ELb0EEENS1_21CollectiveEpilogueFwdINS6_IJS8_SA_S9_EEENS6_IJNS7_ILi1EEESI_SI_EEESC_SE_Li256ELb0ELb1ELb0ELb0EEENS1_30DynamicPersistentTileSchedulerILi256ELi256ELb0ELb1ELb0EEEEEEEEEvNT_6ParamsE --------------------------
	.section	.nv.info._ZN7cutlass13device_kernelIN5flash19enable_sm80_to_sm89INS1_16FlashAttnFwdSm80INS1_25CollectiveMainloopFwdSm80ILi8ELi1ELb1EN4cute5tupleIJNS5_1CILi128EEENS7_ILi64EEENS7_ILi256EEEEEELi256ENS_6half_tEfNS_4arch4Sm80ELb1ELb0ELb0ELb0ELb0ELb0ELb1ELb0EEENS1_21CollectiveEpilogueFwdINS6_IJS8_SA_S9_EEENS6_IJNS7_ILi1EEESI_SI_EEESC_SE_Li256ELb0ELb1ELb0ELb0EEENS1_30DynamicPersistentTileSchedulerILi256ELi256ELb0ELb1ELb0EEEEEEEEEvNT_6ParamsE,"",@"SHT_CUDA_INFO"
	.sectionflags	@""
	.align	4


	//----- nvinfo : EIATTR_CUDA_API_VERSION
	.align		4
        /*0000*/ 	.byte	0x04, 0x37
        /*0002*/ 	.short	(.L_516 - .L_515)
.L_515:
        /*0004*/ 	.word	0x00000082


	//----- nvinfo : EIATTR_KPARAM_INFO
	.align		4
.L_516:
        /*0008*/ 	.byte	0x04, 0x17
        /*000a*/ 	.short	(.L_518 - .L_517)
.L_517:
        /*000c*/ 	.word	0x00000000
        /*0010*/ 	.short	0x0000
        /*0012*/ 	.short	0x0000
        /*0014*/ 	.byte	0x00, 0xf0, 0xa1, 0x10


	//----- nvinfo : EIATTR_SPARSE_MMA_MASK
	.align		4
.L_518:
        /*0018*/ 	.byte	0x03, 0x50
        /*001a*/ 	.short	0x0000


	//----- nvinfo : EIATTR_MAXREG_COUNT
	.align		4
        /*001c*/ 	.byte	0x03, 0x1b
        /*001e*/ 	.short	0x00ff


	//----- nvinfo : EIATTR_MERCURY_ISA_VERSION
	.align		4
        /*0020*/ 	.byte	0x03, 0x5f
        /*0022*/ 	.short	0x0101


	//----- nvinfo : EIATTR_EXIT_INSTR_OFFSETS
	.align		4
        /*0024*/ 	.byte	0x04, 0x1c
        /*0026*/ 	.short	(.L_520 - .L_519)


	//   ....[0]....
.L_519:
        /*0028*/ 	.word	0x00000010


	//----- nvinfo : EIATTR_MAX_THREADS
	.align		4
.L_520:
        /*002c*/ 	.byte	0x04, 0x05
        /*002e*/ 	.short	(.L_522 - .L_521)
.L_521:
        /*0030*/ 	.word	0x00000100
        /*0034*/ 	.word	0x00000001
        /*0038*/ 	.word	0x00000001


	//----- nvinfo : EIATTR_CBANK_PARAM_SIZE
	.align		4
.L_522:
        /*003c*/ 	.byte	0x03, 0x19
        /*003e*/ 	.short	0x0428


	//----- nvinfo : EIATTR_PARAM_CBANK
	.align		4
        /*0040*/ 	.byte	0x04, 0x0a
        /*0042*/ 	.short	(.L_524 - .L_523)
	.align		4
.L_523:
        /*0044*/ 	.word	index@(.nv.constant0._ZN7cutlass13device_kernelIN5flash19enable_sm80_to_sm89INS1_16FlashAttnFwdSm80INS1_25CollectiveMainloopFwdSm80ILi8ELi1ELb1EN4cute5tupleIJNS5_1CILi128EEENS7_ILi64EEENS7_ILi256EEEEEELi256ENS_6half_tEfNS_4arch4Sm80ELb1ELb0ELb0ELb0ELb0ELb0ELb1ELb0EEENS1_21CollectiveEpilogueFwdINS6_IJS8_SA_S9_EEENS6_IJNS7_ILi1EEESI_SI_EEESC_SE_Li256ELb0ELb1ELb0ELb0EEENS1_30DynamicPersistentTileSchedulerILi256ELi256ELb0ELb1ELb0EEEEEEEEEvNT_6ParamsE)
        /*0048*/ 	.short	0x0210
        /*004a*/ 	.short	0x0428


	//----- nvinfo : EIATTR_SW_WAR
	.align		4
.L_524:
        /*004c*/ 	.byte	0x04, 0x36
        /*004e*/ 	.short	(.L_526 - .L_525)
.L_525:
        /*0050*/ 	.word	0x00000008
.L_526:


//--------------------- .nv.info._ZN7cutlass13device_kernelIN5flash19enable_sm80_to_sm89INS1_16FlashAttnFwdSm80INS1_25CollectiveMainloopFwdSm80ILi8ELi1ELb1EN4cute5tupleIJNS5_1CILi128EEENS7_ILi64EEENS7_ILi256EEEEEELi256ENS_6half_tEfNS_4arch4Sm80ELb1ELb0ELb0ELb1ELb0ELb0ELb1ELb0EEENS1_21CollectiveEpilogueFwdINS6_IJS8_SA_S9_EEENS6_IJNS7_ILi1EEESI_SI_EEESC_SE_Li256ELb1ELb1ELb0ELb0EEENS1_19SingleTileSchedulerILb1ELb0ELb1ELi128EEEEEEEEEvNT_6ParamsE --------------------------
	.section	.nv.info._ZN7cutlass13device_kernelIN5flash19enable_sm80_to_sm89INS1_16FlashAttnFwdSm80INS1_25CollectiveMainloopFwdSm80ILi8ELi1ELb1EN4cute5tupleIJNS5_1CILi128EEENS7_ILi64EEENS7_ILi256EEEEEELi256ENS_6half_tEfNS_4arch4Sm80ELb1ELb0ELb0ELb1ELb0ELb0ELb1ELb0EEENS1_21CollectiveEpilogueFwdINS6_IJS8_SA_S9_EEENS6_IJNS7_ILi1EEESI_SI_EEESC_SE_Li256ELb1ELb1ELb0ELb0EEENS1_19SingleTileSchedulerILb1ELb0ELb1ELi128EEEEEEEEEvNT_6ParamsE,"",@"SHT_CUDA_INFO"
	.sectionflags	@""
	.align	4


	//----- nvinfo : EIATTR_CUDA_API_VERSION
	.align		4
        /*0000*/ 	.byte	0x04, 0x37
        /*0002*/ 	.short	(.L_528 - .L_527)
.L_527:
        /*0004*/ 	.word	0x00000082


	//----- nvinfo : EIATTR_KPARAM_INFO
	.align		4
.L_528:
        /*0008*/ 	.byte	0x04, 0x17
        /*000a*/ 	.short	(.L_530 - .L_529)
.L_529:
        /*000c*/ 	.word	0x00000000
        /*0010*/ 	.short	0x0000
        /*0012*/ 	.short	0x0000
        /*0014*/ 	.byte	0x00, 0xf0, 0x61, 0x10


	//----- nvinfo : EIATTR_SPARSE_MMA_MASK
	.align		4
.L_530:
        /*0018*/ 	.byte	0x03, 0x50
        /*001a*/ 	.short	0x0000


	//----- nvinfo : EIATTR_MAXREG_COUNT
	.align		4
        /*001c*/ 	.byte	0x03, 0x1b
        /*001e*/ 	.short	0x00ff


	//----- nvinfo : EIATTR_MERCURY_ISA_VERSION
	.align		4
        /*0020*/ 	.byte	0x03, 0x5f
        /*0022*/ 	.short	0x0101


	//----- nvinfo : EIATTR_EXIT_INSTR_OFFSETS
	.align		4
        /*0024*/ 	.byte	0x04, 0x1c
        /*0026*/ 	.short	(.L_532 - .L_531)


	//   ....[0]....
.L_531:
        /*0028*/ 	.word	0x00000010


	//----- nvinfo : EIATTR_MAX_THREADS
	.align		4
.L_532:
        /*002c*/ 	.byte	0x04, 0x05
        /*002e*/ 	.short	(.L_534 - .L_533)
.L_533:
        /*0030*/ 	.word	0x00000100
        /*0034*/ 	.word	0x00000001
        /*0038*/ 	.word	0x00000001


	//----- nvinfo : EIATTR_CBANK_PARAM_SIZE
	.align		4
.L_534:
        /*003c*/ 	.byte	0x03, 0x19
        /*003e*/ 	.short	0x0418


	//----- nvinfo : EIATTR_PARAM_CBANK
	.align		4
        /*0040*/ 	.byte	0x04, 0x0a
        /*0042*/ 	.short	(.L_536 - .L_535)
	.align		4
.L_535:
        /*0044*/ 	.word	index@(.nv.constant0._ZN7cutlass13device_kernelIN5flash19enable_sm80_to_sm89INS1_16FlashAttnFwdSm80INS1_25CollectiveMainloopFwdSm80ILi8ELi1ELb1EN4cute5tupleIJNS5_1CILi128EEENS7_ILi64EEENS7_ILi256EEEEEELi256ENS_6half_tEfNS_4arch4Sm80ELb1ELb0ELb0ELb1ELb0ELb0ELb1ELb0EEENS1_21CollectiveEpilogueFwdINS6_IJS8_SA_S9_EEENS6_IJNS7_ILi1EEESI_SI_EEESC_SE_Li256ELb1ELb1ELb0ELb0EEENS1_19SingleTileSchedulerILb1ELb0ELb1ELi128EEEEEEEEEvNT_6ParamsE)
        /*0048*/ 	.short	0x0210
        /*004a*/ 	.short	0x0418


	//----- nvinfo : EIATTR_SW_WAR
	.align		4
.L_536:
        /*004c*/ 	.byte	0x04, 0x36
        /*004e*/ 	.short	(.L_538 - .L_537)
.L_537:
        /*0050*/ 	.word	0x00000008
.L_538:


//--------------------- .nv.info._ZN7cutlass13device_kernelIN5flash19enable_sm80_to_sm89INS1_16FlashAttnFwdSm80INS1_25CollectiveMainloopFwdSm80ILi8ELi1ELb0EN4cute5tupleIJNS5_1CILi128EEENS7_ILi32EEENS7_ILi256EEEEEELi256ENS_6half_tEfNS_4arch4Sm80ELb1ELb0ELb0ELb1ELb0ELb1ELb1ELb0EEENS1_21CollectiveEpilogueFwdINS6_IJS8_SA_S9_EEENS6_IJNS7_ILi1EEESI_SI_EEESC_SE_Li256ELb1ELb1ELb0ELb0EEENS1_19SingleTileSchedulerILb1ELb0ELb1ELi128EEEEEEEEEvNT_6ParamsE --------------------------
	.section	.nv.info._ZN7cutlass13device_kernelIN5flash19enable_sm80_to_sm89INS1_16FlashAttnFwdSm80INS1_25CollectiveMainloopFwdSm80ILi8ELi1ELb0EN4cute5tupleIJNS5_1CILi128EEENS7_ILi32EEENS7_ILi256EEEEEELi256ENS_6half_tEfNS_4arch4Sm80ELb1ELb0ELb0ELb1ELb0ELb1ELb1ELb0EEENS1_21CollectiveEpilogueFwdINS6_IJS8_SA_S9_EEENS6_IJNS7_ILi1EEESI_SI_EEESC_SE_Li256ELb1ELb1ELb0ELb0EEENS1_19SingleTileSchedulerILb1ELb0ELb1ELi128EEEEEEEEEvNT_6ParamsE,"",@"SHT_CUDA_INFO"
	.sectionflags	@""
	.align	4


	//----- nvinfo : EIATTR_CUDA_API_VERSION
	.align		4
        /*0000*/ 	.byte	0x04, 0x37
        /*0002*/ 	.short	(.L_540 - .L_539)
.L_539:
        /*0004*/ 	.word	0x00000082


	//----- nvinfo : EIATTR_KPARAM_INFO
	.align		4
.L_540:
        /*0008*/ 	.byte	0x04, 0x17
        /*000a*/ 	.short	(.L_542 - .L_541)
.L_541:
        /*000c*/ 	.word	0x00000000
        /*0010*/ 	.short	0x0000
        /*0012*/ 	.short	0x0000
        /*0014*/ 	.byte	0x00, 0xf0, 0x61, 0x10


	//----- nvinfo : EIATTR_SPARSE_MMA_MASK
	.align		4
.L_542:
        /*0018*/ 	.byte	0x03, 0x50
        /*001a*/ 	.short	0x0000


	//----- nvinfo : EIATTR_MAXREG_COUNT
	.align		4
        /*001c*/ 	.byte	0x03, 0x1b
        /*001e*/ 	.short	0x00ff


	//----- nvinfo : EIATTR_MERCURY_ISA_VERSION
	.align		4
        /*0020*/ 	.byte	0x03, 0x5f
        /*0022*/ 	.short	0x0101


	//----- nvinfo : EIATTR_EXIT_INSTR_OFFSETS
	.align		4
        /*0024*/ 	.byte	0x04, 0x1c
        /*0026*/ 	.short	(.L_544 - .L_543)


	//   ....[0]....
.L_543:
        /*0028*/ 	.word	0x00000010


	//----- nvinfo : EIATTR_MAX_THREADS
	.align		4
.L_544:
        /*002c*/ 	.byte	0x04, 0x05
        /*002e*/ 	.short	(.L_546 - .L_545)
.L_545:
        /*0030*/ 	.word	0x00000100
        /*0034*/ 	.word	0x00000001
        /*0038*/ 	.word	0x00000001


	//----- nvinfo : EIATTR_CBANK_PARAM_SIZE
	.align		4
.L_546:
        /*003c*/ 	.byte	0x03, 0x19
        /*003e*/ 	.short	0x0418


	//----- nvinfo : EIATTR_PARAM_CBANK
	.align		4
        /*0040*/ 	.byte	0x04, 0x0a
        /*0042*/ 	.short	(.L_548 - .L_547)
	.align		4
.L_547:
        /*0044*/ 	.word	index@(.nv.constant0._ZN7cutlass13device_kernelIN5flash19enable_sm80_to_sm89INS1_16FlashAttnFwdSm80INS1_25CollectiveMainloopFwdSm80ILi8ELi1ELb0EN4cute5tupleIJNS5_1CILi128EEENS7_ILi32EEENS7_ILi256EEEEEELi256ENS_6half_tEfNS_4arch4Sm80ELb1ELb0ELb0ELb1ELb0ELb1ELb1ELb0EEENS1_21CollectiveEpilogueFwdINS6_IJS8_SA_S9_EEENS6_IJNS7_ILi1EEESI_SI_EEESC_SE_Li256ELb1ELb1ELb0ELb0EEENS1_19SingleTileSchedulerILb1ELb0ELb1ELi128EEEEEEEEEvNT_6ParamsE)
        /*0048*/ 	.short	0x0210
        /*004a*/ 	.short	0x0418


	//----- nvinfo : EIATTR_SW_WAR
	.align		4
.L_548:
        /*004c*/ 	.byte	0x04, 0x36
        /*004e*/ 	.short	(.L_550 - .L_549)
.L_549:
        /*0050*/ 	.word	0x00000008
.L_550:


//--------------------- .nv.info._ZN7cutlass13device_kernelIN5flash19enable_sm80_to_sm89INS1_16FlashAttnFwdSm80INS1_25CollectiveMainloopFwdSm80ILi8ELi1ELb0EN4cute5tupleIJNS5_1CILi128EEENS7_ILi96EEENS7_ILi256EEEEEELi256ENS_6half_tEfNS_4arch4Sm80ELb0ELb0ELb0ELb0ELb0ELb0ELb1ELb0EEENS1_21CollectiveEpilogueFwdINS6_IJS8_SA_S9_EEENS6_IJNS7_ILi1EEESI_SI_EEESC_SE_Li256ELb0ELb1ELb0ELb0EEENS1_19SingleTileSchedulerILb0ELb0ELb1ELi128EEEEEEEEEvNT_6ParamsE --------------------------
	.section	.nv.info._ZN7cutlass13device_kernelIN5flash19enable_sm80_to_sm89INS1_16FlashAttnFwdSm80INS1_25CollectiveMainloopFwdSm80ILi8ELi1ELb0EN4cute5tupleIJNS5_1CILi128EEENS7_ILi96EEENS7_ILi256EEEEEELi256ENS_6half_tEfNS_4arch4Sm80ELb0ELb0ELb0ELb0ELb0ELb0ELb1ELb0EEENS1_21CollectiveEpilogueFwdINS6_IJS8_SA_S9_EEENS6_IJNS7_ILi1EEESI_SI_EEESC_SE_Li256ELb0ELb1ELb0ELb0EEENS1_19SingleTileSchedulerILb0ELb0ELb1ELi128EEEEEEEEEvNT_6ParamsE,"",@"SHT_CUDA_INFO"
	.sectionflags	@""
	.align	4


	//----- nvinfo : EIATTR_CUDA_API_VERSION
	.align		4
        /*0000*/ 	.byte	0x04, 0x37
        /*0002*/ 	.short	(.L_552 - .L_551)
.L_551:
        /*0004*/ 	.word	0x00000082


	//----- nvinfo : EIATTR_KPARAM_INFO
	.align		4
.L_552:
        /*0008*/ 	.byte	0x04, 0x17
        /*000a*/ 	.short	(.L_554 - .L_553)
.L_553:
        /*000c*/ 	.word	0x00000000
        /*0010*/ 	.short	0x0000
        /*0012*/ 	.short	0x0000
        /*0014*/ 	.byte	0x00, 0xf0, 0x61, 0x10


	//----- nvinfo : EIATTR_SPARSE_MMA_MASK
	.align		4
.L_554:
        /*0018*/ 	.byte	0x03, 0x50
        /*001a*/ 	.short	0x0000


	//----- nvinfo : EIATTR_MAXREG_COUNT
	.align		4
        /*001c*/ 	.byte	0x03, 0x1b
        /*001e*/ 	.short	0x00ff


	//----- nvinfo : EIATTR_MERCURY_ISA_VERSION
	.align		4
        /*0020*/ 	.byte	0x03, 0x5f
        /*0022*/ 	.short	0x0101


	//----- nvinfo : EIATTR_EXIT_INSTR_OFFSETS
	.align		4
        /*0024*/ 	.byte	0x04, 0x1c
        /*0026*/ 	.short	(.L_556 - .L_555)


	//   ....[0]....
.L_555:
        /*0028*/ 	.word	0x00000010


	//----- nvinfo : EIATTR_MAX_THREADS
	.align		4
.L_556:
        /*002c*/ 	.byte	0x04, 0x05
        /*002e*/ 	.short	(.L_558 - .L_557)
.L_557:
        /*0030*/ 	.word	0x00000100
        /*0034*/ 	.word	0x00000001
        /*0038*/ 	.word	0x00000001


	//----- nvinfo : EIATTR_CBANK_PARAM_SIZE
	.align		4
.L_558:
        /*003c*/ 	.byte	0x03, 0x19
        /*003e*/ 	.short	0x0418


	//----- nvinfo : EIATTR_PARAM_CBANK
	.align		4
        /*0040*/ 	.byte	0x04, 0x0a
        /*0042*/ 	.short	(.L_560 - .L_559)
	.align		4
.L_559:
        /*0044*/ 	.word	index@(.nv.constant0._ZN7cutlass13device_kernelIN5flash19enable_sm80_to_sm89INS1_16FlashAttnFwdSm80INS1_25CollectiveMainloopFwdSm80ILi8ELi1ELb0EN4cute5tupleIJNS5_1CILi128EEENS7_ILi96EEENS7_ILi256EEEEEELi256ENS_6half_tEfNS_4arch4Sm80ELb0ELb0ELb0ELb0ELb0ELb0ELb1ELb0EEENS1_21CollectiveEpilogueFwdINS6_IJS8_SA_S9_EEENS6_IJNS7_ILi1EEESI_SI_EEESC_SE_Li256ELb0ELb1ELb0ELb0EEENS1_19SingleTileSchedulerILb0ELb0ELb1ELi128EEEEEEEEEvNT_6ParamsE)
        /*0048*/ 	.short	0x0210
        /*004a*/ 	.short	0x0418


	//----- nvinfo : EIATTR_SW_WAR
	.align		4
.L_560:
        /*004c*/ 	.byte	0x04, 0x36
        /*004e*/ 	.short	(.L_562 - .L_561)
.L_561:
        /*0050*/ 	.word	0x00000008
.L_562:


//--------------------- .nv.info._ZN7cutlass13device_kernelIN5flash19enable_sm80_to_sm89INS1_16FlashAttnFwdSm80INS1_25CollectiveMainloopFwdSm80ILi8ELi1ELb0EN4cute5tupleIJNS5_1CILi128EEENS7_ILi96EEENS7_ILi256EEEEEELi256ENS_6half_tEfNS_4arch4Sm80ELb0ELb0ELb0ELb1ELb0ELb0ELb1ELb0EEENS1_21CollectiveEpilogueFwdINS6_IJS8_SA_S9_EEENS6_IJNS7_ILi1EEESI_SI_EEESC_SE_Li256ELb1ELb1ELb0ELb0EEENS1_19SingleTileSchedulerILb1ELb0ELb1ELi128EEEEEEEEEvNT_6ParamsE --------------------------
	.section	.nv.info._ZN7cutlass13device_kernelIN5flash19enable_sm80_to_sm89INS1_16FlashAttnFwdSm80INS1_25CollectiveMainloopFwdSm80ILi8ELi1ELb0EN4cute5tupleIJNS5_1CILi128EEENS7_ILi96EEENS7_ILi256EEEEEELi256ENS_6half_tEfNS_4arch4Sm80ELb0ELb0ELb0ELb1ELb0ELb0ELb1ELb0EEENS1_21CollectiveEpilogueFwdINS6_IJS8_SA_S9_EEENS6_IJNS7_ILi1EEESI_SI_EEESC_SE_Li256ELb1ELb1ELb0ELb0EEENS1_19SingleTileSchedulerILb1ELb0ELb1ELi128EEEEEEEEEvNT_6ParamsE,"",@"SHT_CUDA_INFO"
	.sectionflags	@""
	.align	4


	//----- nvinfo : EIATTR_CUDA_API_VERSION
	.align		4
        /*0000*/ 	.byte	0x04, 0x37
        /*0002*/ 	.short	(.L_564 - .L_563)
.L_563:
        /*0004*/ 	.word	0x00000082


	//----- nvinfo : EIATTR_KPARAM_INFO
	.align		4
.L_564:
        /*0008*/ 	.byte	0x04, 0x17
        /*000a*/ 	.short	(.L_566 - .L_565)
.L_565:
        /*000c*/ 	.word	0x00000000
        /*0010*/ 	.short	0x0000
        /*0012*/ 	.short	0x0000
        /*0014*/ 	.byte	0x00, 0xf0, 0x61, 0x10


	//----- nvinfo : EIATTR_SPARSE_MMA_MASK
	.align		4
.L_566:
        /*0018*/ 	.byte	0x03, 0x50
        /*001a*/ 	.short	0x0000


	//----- nvinfo : EIATTR_MAXREG_COUNT
	.align		4
        /*001c*/ 	.byte	0x03, 0x1b
        /*001e*/ 	.short	0x00ff


	//----- nvinfo : EIATTR_MERCURY_ISA_VERSION
	.align		4
        /*0020*/ 	.byte	0x03, 0x5f
        /*0022*/ 	.short	0x0101


	//----- nvinfo : EIATTR_EXIT_INSTR_OFFSETS
	.align		4
        /*0024*/ 	.byte	0x04, 0x1c
        /*0026*/ 	.short	(.L_568 - .L_567)


	//   ....[0]....
.L_567:
        /*0028*/ 	.word	0x00000010


	//----- nvinfo : EIATTR_MAX_THREADS
	.align		4
.L_568:
        /*002c*/ 	.byte	0x04, 0x05
        /*002e*/ 	.short	(.L_570 - .L_569)
.L_569:
        /*0030*/ 	.word	0x00000100
        /*0034*/ 	.word	0x00000001
        /*0038*/ 	.word	0x00000001


	//----- nvinfo : EIATTR_CBANK_PARAM_SIZE
	.align		4
.L_570:
        /*003c*/ 	.byte	0x03, 0x19
        /*003e*/ 	.short	0x0418


	//----- nvinfo : EIATTR_PARAM_CBANK
	.align		4
        /*0040*/ 	.byte	0x04, 0x0a
        /*0042*/ 	.short	(.L_572 - .L_571)
	.align		4
.L_571:
        /*0044*/ 	.word	index@(.nv.constant0._ZN7cutlass13device_kernelIN5flash19enable_sm80_to_sm89INS1_16FlashAttnFwdSm80INS1_25CollectiveMainloopFwdSm80ILi8ELi1ELb0EN4cute5tupleIJNS5_1CILi128EEENS7_ILi96EEENS7_ILi256EEEEEELi256ENS_6half_tEfNS_4arch4Sm80ELb0ELb0ELb0ELb1ELb0ELb0ELb1ELb0EEENS1_21CollectiveEpilogueFwdINS6_IJS8_SA_S9_EEENS6_IJNS7_ILi1EEESI_SI_EEESC_SE_Li256ELb1ELb1ELb0ELb0EEENS1_19SingleTileSchedulerILb1ELb0ELb1ELi128EEEEEEEEEvNT_6ParamsE)
        /*0048*/ 	.short	0x0210
        /*004a*/ 	.short	0x0418


	//----- nvinfo : EIATTR_SW_WAR
	.align		4
.L_572:
        /*004c*/ 	.byte	0x04, 0x36
        /*004e*/ 	.short	(.L_574 - .L_573)
.L_573:
        /*0050*/ 	.word	0x00000008
.L_574:


//--------------------- .nv.info._ZN7cutlass13device_kernelIN5flash19enable_sm80_to_sm89INS1_16FlashAttnFwdSm80INS1_25CollectiveMainloopFwdSm80ILi8ELi1ELb0EN4cute5tupleIJNS5_1CILi128EEENS7_ILi48EEENS7_ILi256EEEEEELi256ENS_6half_tEfNS_4arch4Sm80ELb0ELb0ELb0ELb1ELb0ELb1ELb1ELb0EEENS1_21CollectiveEpilogueFwdINS6_IJS8_SA_S9_EEENS6_IJNS7_ILi1EEESI_SI_EEESC_SE_Li256ELb1ELb1ELb0ELb0EEENS1_19SingleTileSchedulerILb1ELb0ELb1ELi128EEEEEEEEEvNT_6ParamsE --------------------------
	.section	.nv.info._ZN7cutlass13device_kernelIN5flash19enable_sm80_to_sm89INS1_16FlashAttnFwdSm80INS1_25CollectiveMainloopFwdSm80ILi8ELi1ELb0EN4cute5tupleIJNS5_1CILi128EEENS7_ILi48EEENS7_ILi256EEEEEELi256ENS_6half_tEfNS_4arch4Sm80ELb0ELb0ELb0ELb1ELb0ELb1ELb1ELb0EEENS1_21CollectiveEpilogueFwdINS6_IJS8_SA_S9_EEENS6_IJNS7_ILi1EEESI_SI_EEESC_SE_Li256ELb1ELb1ELb0ELb0EEENS1_19SingleTileSchedulerILb1ELb0ELb1ELi128EEEEEEEEEvNT_6ParamsE,"",@"SHT_CUDA_INFO"
	.sectionflags	@""
	.align	4


	//----- nvinfo : EIATTR_CUDA_API_VERSION
	.align		4
        /*0000*/ 	.byte	0x04, 0x37
        /*0002*/ 	.short	(.L_576 - .L_575)
.L_575:
        /*0004*/ 	.word	0x00000082


	//----- nvinfo : EIATTR_KPARAM_INFO
	.align		4
.L_576:
        /*0008*/ 	.byte	0x04, 0x17
        /*000a*/ 	.short	(.L_578 - .L_577)
.L_577:
        /*000c*/ 	.word	0x00000000
        /*0010*/ 	.short	0x0000
        /*0012*/ 	.short	0x0000
        /*0014*/ 	.byte	0x00, 0xf0, 0x61, 0x10


	//----- nvinfo : EIATTR_SPARSE_MMA_MASK
	.align		4
.L_578:
        /*0018*/ 	.byte	0x03, 0x50
        /*001a*/ 	.short	0x0000


	//----- nvinfo : EIATTR_MAXREG_COUNT
	.align		4
        /*001c*/ 	.byte	0x03, 0x1b
        /*001e*/ 	.short	0x00ff


	//----- nvinfo : EIATTR_MERCURY_ISA_VERSION
	.align		4
        /*0020*/ 	.byte	0x03, 0x5f
        /*0022*/ 	.short	0x0101


	//----- nvinfo : EIATTR_EXIT_INSTR_OFFSETS
	.align		4
        /*0024*/ 	.byte	0x04, 0x1c
        /*0026*/ 	.short	(.L_580 - .L_579)


	//   ....[0]....
.L_579:
        /*0028*/ 	.word	0x00000010


	//----- nvinfo : EIATTR_MAX_THREADS
	.align		4
.L_580:
        /*002c*/ 	.byte	0x04, 0x05
        /*002e*/ 	.short	(.L_582 - .L_581)
.L_581:
        /*0030*/ 	.word	0x00000100
        /*0034*/ 	.word	0x00000001
        /*0038*/ 	.word	0x00000001


	//----- nvinfo : EIATTR_CBANK_PARAM_SIZE
	.align		4
.L_582:
        /*003c*/ 	.byte	0x03, 0x19
        /*003e*/ 	.short	0x0418


	//----- nvinfo : EIATTR_PARAM_CBANK
	.align		4
        /*0040*/ 	.byte	0x04, 0x0a
        /*0042*/ 	.short	(.L_584 - .L_583)
	.align		4
.L_583:
        /*0044*/ 	.word	index@(.nv.constant0._ZN7cutlass13device_kernelIN5flash19enable_sm80_to_sm89INS1_16FlashAttnFwdSm80INS1_25CollectiveMainloopFwdSm80ILi8ELi1ELb0EN4cute5tupleIJNS5_1CILi128EEENS7_ILi48EEENS7_ILi256EEEEEELi256ENS_6half_tEfNS_4arch4Sm80ELb0ELb0ELb0ELb1ELb0ELb1ELb1ELb0EEENS1_21CollectiveEpilogueFwdINS6_IJS8_SA_S9_EEENS6_IJNS7_ILi1EEESI_SI_EEESC_SE_Li256ELb1ELb1ELb0ELb0EEENS1_19SingleTileSchedulerILb1ELb0ELb1ELi128EEEEEEEEEvNT_6ParamsE)
        /*0048*/ 	.short	0x0210
        /*004a*/ 	.short	0x0418


	//----- nvinfo : EIATTR_SW_WAR
	.align		4
.L_584:
        /*004c*/ 	.byte	0x04, 0x36
        /*004e*/ 	.short	(.L_586 - .L_585)
.L_585:
        /*0050*/ 	.word	0x00000008
.L_586:


//--------------------- .nv.info._ZN7cutlass13device_kernelIN5flash19enable_sm80_to_sm89INS1_16FlashAttnFwdSm80INS1_25CollectiveMainloopFwdSm80ILi8ELi1ELb0EN4cute5tupleIJNS5_1CILi128EEENS7_ILi64EEENS7_ILi256EEEEEELi256ENS_6half_tEfNS_4arch4Sm80ELb0ELb1ELb0ELb0ELb0ELb0ELb1ELb0EEENS1_21CollectiveEpilogueFwdINS6_IJS8_SA_S9_EEENS6_IJNS7_ILi1EEESI_SI_EEESC_SE_Li256ELb0ELb1ELb0ELb0EEENS1_19SingleTileSchedulerILb0ELb0ELb1ELi128EEEEEEEEEvNT_6ParamsE --------------------------
	.section	.nv.info._ZN7cutlass13device_kernelIN5flash19enable_sm80_to_sm89INS1_16FlashAttnFwdSm80INS1_25CollectiveMainloopFwdSm80ILi8ELi1ELb0EN4cute5tupleIJNS5_1CILi128EEENS7_ILi64EEENS7_ILi256EEEEEELi256ENS_6half_tEfNS_4arch4Sm80ELb0ELb1ELb0ELb0ELb0ELb0ELb1ELb0EEENS1_21CollectiveEpilogueFwdINS6_IJS8_SA_S9_EEENS6_IJNS7_ILi1EEESI_SI_EEESC_SE_Li256ELb0ELb1ELb0ELb0EEENS1_19SingleTileSchedulerILb0ELb0ELb1ELi128EEEEEEEEEvNT_6ParamsE,"",@"SHT_CUDA_INFO"
	.sectionflags	@""
	.align	4


	//----- nvinfo : EIATTR_CUDA_API_VERSION
	.align		4
        /*0000*/ 	.byte	0x04, 0x37
        /*0002*/ 	.short	(.L_588 - .L_587)
.L_587:
        /*0004*/ 	.word	0x00000082


	//----- nvinfo : EIATTR_KPARAM_INFO
	.align		4
.L_588:
        /*0008*/ 	.byte	0x04, 0x17
        /*000a*/ 	.short	(.L_590 - .L_589)
.L_589:
        /*000c*/ 	.word	0x00000000
        /*0010*/ 	.short	0x0000
        /*0012*/ 	.short	0x0000
        /*0014*/ 	.byte	0x00, 0xf0, 0x61, 0x10


	//----- nvinfo : EIATTR_SPARSE_MMA_MASK
	.align		4
.L_590:
        /*0018*/ 	.byte	0x03, 0x50
        /*001a*/ 	.short	0x0000


	//----- nvinfo : EIATTR_MAXREG_COUNT
	.align		4
        /*001c*/ 	.byte	0x03, 0x1b
        /*001e*/ 	.short	0x00ff


	//----- nvinfo : EIATTR_MERCURY_ISA_VERSION
	.align		4
        /*0020*/ 	.byte	0x03, 0x5f
        /*0022*/ 	.short	0x0101


	//----- nvinfo : EIATTR_EXIT_INSTR_OFFSETS
	.align		4
        /*0024*/ 	.byte	0x04, 0x1c
        /*0026*/ 	.short	(.L_592 - .L_591)


	//   ....[0]....
.L_591:
        /*0028*/ 	.word	0x00000010


	//----- nvinfo : EIATTR_MAX_THREADS
	.align		4
.L_592:
        /*002c*/ 	.byte	0x04, 0x05
        /*002e*/ 	.short	(.L_594 - .L_593)
.L_593:
        /*0030*/ 	.word	0x00000100
        /*0034*/ 	.word	0x00000001
        /*0038*/ 	.word	0x00000001


	//----- nvinfo : EIATTR_CBANK_PARAM_SIZE
	.align		4
.L_594:
        /*003c*/ 	.byte	0x03, 0x19
        /*003e*/ 	.short	0x0418


	//----- nvinfo : EIATTR_PARAM_CBANK
	.align		4
        /*0040*/ 	.byte	0x04, 0x0a
        /*0042*/ 	.short	(.L_596 - .L_595)
	.align		4
.L_595:
        /*0044*/ 	.word	index@(.nv.constant0._ZN7cutlass13device_kernelIN5flash19enable_sm80_to_sm89INS1_16FlashAttnFwdSm80INS1_25CollectiveMainloopFwdSm80ILi8ELi1ELb0EN4cute5tupleIJNS5_1CILi128EEENS7_ILi64EEENS7_ILi256EEEEEELi256ENS_6half_tEfNS_4arch4Sm80ELb0ELb1ELb0ELb0ELb0ELb0ELb1ELb0EEENS1_21CollectiveEpilogueFwdINS6_IJS8_SA_S9_EEENS6_IJNS7_ILi1EEESI_SI_EEESC_SE_Li256ELb0ELb1ELb0ELb0EEENS1_19SingleTileSchedulerILb0ELb0ELb1ELi128EEEEEEEEEvNT_6ParamsE)
        /*0048*/ 	.short	0x0210
        /*004a*/ 	.short	0x0418


	//----- nvinfo : EIATTR_SW_WAR
	.align		4
.L_596:
        /*004c*/ 	.byte	0x04, 0x36
        /*004e*/ 	.short	(.L_598 - .L_597)
.L_597:
        /*0050*/ 	.word	0x00000008
.L_598:


//--------------------- .nv.info._ZN7cutlass13device_kernelIN5flash19enable_sm80_to_sm89INS1_16FlashAttnFwdSm80INS1_25CollectiveMainloopFwdSm80ILi8ELi1ELb0EN4cute5tupleIJNS5_1CILi128EEENS7_ILi64EEENS7_ILi256EEEEEELi256ENS_6half_tEfNS_4arch4Sm80ELb0ELb1ELb0ELb1ELb0ELb0ELb1ELb0EEENS1_21CollectiveEpilogueFwdINS6_IJS8_SA_S9_EEENS6_IJNS7_ILi1EEESI_SI_EEESC_SE_Li256ELb1ELb1ELb0ELb0EEENS1_19SingleTileSchedulerILb1ELb0ELb1ELi128EEEEEEEEEvNT_6ParamsE --------------------------
	.section	.nv.info._ZN7cutlass13device_kernelIN5flash19enable_sm80_to_sm89INS1_16FlashAttnFwdSm80INS1_25CollectiveMainloopFwdSm80ILi8ELi1ELb0EN4cute5tupleIJNS5_1CILi128EEENS7_ILi64EEENS7_ILi256EEEEEELi256ENS_6half_tEfNS_4arch4Sm80ELb0ELb1ELb0ELb1ELb0ELb0ELb1ELb0EEENS1_21CollectiveEpilogueFwdINS6_IJS8_SA_S9_EEENS6_IJNS7_ILi1EEESI_SI_EEESC_SE_Li256ELb1ELb1ELb0ELb0EEENS1_19SingleTileSchedulerILb1ELb0ELb1ELi128EEEEEEEEEvNT_6ParamsE,"",@"SHT_CUDA_INFO"
	.sectionflags	@""
	.align	4


	//----- nvinfo : EIATTR_CUDA_API_VERSION
	.align		4
        /*0000*/ 	.byte	0x04, 0x37
        /*0002*/ 	.short	(.L_600 - .L_599)
.L_599:
        /*0004*/ 	.word	0x00000082


	//----- nvinfo : EIATTR_KPARAM_INFO
	.align		4
.L_600:
        /*0008*/ 	.byte	0x04, 0x17
        /*000a*/ 	.short	(.L_602 - .L_601)
.L_601:
        /*000c*/ 	.word	0x00000000
        /*0010*/ 	.short	0x0000
        /*0012*/ 	.short	0x0000
        /*0014*/ 	.byte	0x00, 0xf0, 0x61, 0x10


	//----- nvinfo : EIATTR_SPARSE_MMA_MASK
	.align		4
.L_602:
        /*0018*/ 	.byte	0x03, 0x50
        /*001a*/ 	.short	0x0000


	//----- nvinfo : EIATTR_MAXREG_COUNT
	.align		4
        /*001c*/ 	.byte	0x03, 0x1b
        /*001e*/ 	.short	0x00ff


	//----- nvinfo : EIATTR_MERCURY_ISA_VERSION
	.align		4
        /*0020*/ 	.byte	0x03, 0x5f
        /*0022*/ 	.short	0x0101


	//----- nvinfo : EIATTR_EXIT_INSTR_OFFSETS
	.align		4
        /*0024*/ 	.byte	0x04, 0x1c
        /*0026*/ 	.short	(.L_604 - .L_603)


	//   ....[0]....
.L_603:
        /*0028*/ 	.word	0x00000010


	//----- nvinfo : EIATTR_MAX_THREADS
	.align		4
.L_604:
        /*002c*/ 	.byte	0x04, 0x05
        /*002e*/ 	.short	(.L_606 - .L_605)
.L_605:
        /*0030*/ 	.word	0x00000100
        /*0034*/ 	.word	0x00000001
        /*0038*/ 	.word	0x00000001


	//----- nvinfo : EIATTR_CBANK_PARAM_SIZE
	.align		4
.L_606:
        /*003c*/ 	.byte	0x03, 0x19
        /*003e*/ 	.short	0x0418


	//----- nvinfo : EIATTR_PARAM_CBANK
	.align		4
        /*0040*/ 	.byte	0x04, 0x0a
        /*0042*/ 	.short	(.L_608 - .L_607)
	.align		4
.L_607:
        /*0044*/ 	.word	index@(.nv.constant0._ZN7cutlass13device_kernelIN5flash19enable_sm80_to_sm89INS1_16FlashAttnFwdSm80INS1_25CollectiveMainloopFwdSm80ILi8ELi1ELb0EN4cute5tupleIJNS5_1CILi128EEENS7_ILi64EEENS7_ILi256EEEEEELi256ENS_6half_tEfNS_4arch4Sm80ELb0ELb1ELb0ELb1ELb0ELb0ELb1ELb0EEENS1_21CollectiveEpilogueFwdINS6_IJS8_SA_S9_EEENS6_IJNS7_ILi1EEESI_SI_EEESC_SE_Li256ELb1ELb1ELb0ELb0EEENS1_19SingleTileSchedulerILb1ELb0ELb1ELi128EEEEEEEEEvNT_6ParamsE)
        /*0048*/ 	.short	0x0210
        /*004a*/ 	.short	0x0418


	//----- nvinfo : EIATTR_SW_WAR
	.align		4
.L_608:
        /*004c*/ 	.byte	0x04, 0x36
        /*004e*/ 	.short	(.L_610 - .L_609)
.L_609:
        /*0050*/ 	.word	0x00000008
.L_610:


//--------------------- .nv.info._ZN7cutlass13device_kernelIN5flash19enable_sm80_to_sm89INS1_16FlashAttnFwdSm80INS1_25CollectiveMainloopFwdSm80ILi8ELi1ELb0EN4cute5tupleIJNS5_1CILi128EEENS7_ILi48EEENS7_ILi256EEEEEELi256ENS_6half_tEfNS_4arch4Sm80ELb0ELb1ELb0ELb1ELb0ELb1ELb1ELb0EEENS1_21CollectiveEpilogueFwdINS6_IJS8_SA_S9_EEENS6_IJNS7_ILi1EEESI_SI_EEESC_SE_Li256ELb1ELb1ELb0ELb0EEENS1_19SingleTileSchedulerILb1ELb0ELb1ELi128EEEEEEEEEvNT_6ParamsE --------------------------
	.section	.nv.info._ZN7cutlass13device_kernelIN5flash19enable_sm80_to_sm89INS1_16FlashAttnFwdSm80INS1_25CollectiveMainloopFwdSm80ILi8ELi1ELb0EN4cute5tupleIJNS5_1CILi128EEENS7_ILi48EEENS7_ILi256EEEEEELi256ENS_6half_tEfNS_4arch4Sm80ELb0ELb1ELb0ELb1ELb0ELb1ELb1ELb0EEENS1_21CollectiveEpilogueFwdINS6_IJS8_SA_S9_EEENS6_IJNS7_ILi1EEESI_SI_EEESC_SE_Li256ELb1ELb1ELb0ELb0EEENS1_19SingleTileSchedulerILb1ELb0ELb1ELi128EEEEEEEEEvNT_6ParamsE,"",@"SHT_CUDA_INFO"
	.sectionflags	@""
	.align	4


	//----- nvinfo : EIATTR_CUDA_API_VERSION
	.align		4
        /*0000*/ 	.byte	0x04, 0x37
        /*0002*/ 	.short	(.L_612 - .L_611)
.L_611:
        /*0004*/ 	.word	0x00000082


	//----- nvinfo : EIATTR_KPARAM_INFO
	.align		4
.L_612:
        /*0008*/ 	.byte	0x04, 0x17
        /*000a*/ 	.short	(.L_614 - .L_613)
.L_613:
        /*000c*/ 	.word	0x00000000
        /*0010*/ 	.short	0x0000
        /*0012*/ 	.short	0x0000
        /*0014*/ 	.byte	0x00, 0xf0, 0x61, 0x10


	//----- nvinfo : EIATTR_SPARSE_MMA_MASK
	.align		4
.L_614:
        /*0018*/ 	.byte	0x03, 0x50
        /*001a*/ 	.short	0x0000


	//----- nvinfo : EIATTR_MAXREG_COUNT
	.align		4
        /*001c*/ 	.byte	0x03, 0x1b
        /*001e*/ 	.short	0x00ff


	//----- nvinfo : EIATTR_MERCURY_ISA_VERSION
	.align		4
        /*0020*/ 	.byte	0x03, 0x5f
        /*0022*/ 	.short	0x0101


	//----- nvinfo : EIATTR_EXIT_INSTR_OFFSETS
	.align		4
        /*0024*/ 	.byte	0x04, 0x1c
        /*0026*/ 	.short	(.L_616 - .L_615)


	//   ....[0]....
.L_615:
        /*0028*/ 	.word	0x00000010


	//----- nvinfo : EIATTR_MAX_THREADS
	.align		4
.L_616:
        /*002c*/ 	.byte	0x04, 0x05
        /*002e*/ 	.short	(.L_618 - .L_617)
.L_617:
        /*0030*/ 	.word	0x00000100
        /*0034*/ 	.word	0x00000001
        /*0038*/ 	.word	0x00000001


	//----- nvinfo : EIATTR_CBANK_PARAM_SIZE
	.align		4
.L_618:
        /*003c*/ 	.byte	0x03, 0x19
        /*003e*/ 	.short	0x0418


	//----- nvinfo : EIATTR_PARAM_CBANK
	.align		4
        /*0040*/ 	.byte	0x04, 0x0a
        /*0042*/ 	.short	(.L_620 - .L_619)
	.align		4
.L_619:
        /*0044*/ 	.word	index@(.nv.constant0._ZN7cutlass13device_kernelIN5flash19enable_sm80_to_sm89INS1_16FlashAttnFwdSm80INS1_25CollectiveMainloopFwdSm80ILi8ELi1ELb0EN4cute5tupleIJNS5_1CILi128EEENS7_ILi48EEENS7_ILi256EEEEEELi256ENS_6half_tEfNS_4arch4Sm80ELb0ELb1ELb0ELb1ELb0ELb1ELb1ELb0EEENS1_21CollectiveEpilogueFwdINS6_IJS8_SA_S9_EEENS6_IJNS7_ILi1EEESI_SI_EEESC_SE_Li256ELb1ELb1ELb0ELb0EEENS1_19SingleTileSchedulerILb1ELb0ELb1ELi128EEEEEEEEEvNT_6ParamsE)
        /*0048*/ 	.short	0x0210
        /*004a*/ 	.short	0x0418


	//----- nvinfo : EIATTR_SW_WAR
	.align		4
.L_620:
        /*004c*/ 	.byte	0x04, 0x36
        /*004e*/ 	.short	(.L_622 - .L_621)
.L_621:
        /*0050*/ 	.word	0x00000008
.L_622:


//--------------------- .nv.info._ZN7cutlass13device_kernelIN5flash19enable_sm80_to_sm89INS1_16FlashAttnFwdSm80INS1_25CollectiveMainloopFwdSm80ILi8ELi1ELb0EN4cute5tupleIJNS5_1CILi128EEENS7_ILi96EEENS7_ILi256EEEEEELi256ENS_6half_tEfNS_4arch4Sm80ELb1ELb0ELb0ELb0ELb0ELb0ELb1ELb0EEENS1_21CollectiveEpilogueFwdINS6_IJS8_SA_S9_EEENS6_IJNS7_ILi1EEESI_SI_EEESC_SE_Li256ELb0ELb1ELb0ELb0EEENS1_30DynamicPersistentTileSchedulerILi256ELi256ELb0ELb1ELb0EEEEEEEEEvNT_6ParamsE --------------------------
	.section	.nv.info._ZN7cutlass13device_kernelIN5flash19enable_sm80_to_sm89INS1_16FlashAttnFwdSm80INS1_25CollectiveMainloopFwdSm80ILi8ELi1ELb0EN4cute5tupleIJNS5_1CILi128EEENS7_ILi96EEENS7_ILi256EEEEEELi256ENS_6half_tEfNS_4arch4Sm80ELb1ELb0ELb0ELb0ELb0ELb0ELb1ELb0EEENS1_21CollectiveEpilogueFwdINS6_IJS8_SA_S9_EEENS6_IJNS7_ILi1EEESI_SI_EEESC_SE_Li256ELb0ELb1ELb0ELb0EEENS1_30DynamicPersistentTileSchedulerILi256ELi256ELb0ELb1ELb0EEEEEEEEEvNT_6ParamsE,"",@"SHT_CUDA_INFO"
	.sectionflags	@""
	.align	4


	//----- nvinfo : EIATTR_CUDA_API_VERSION
	.align		4
        /*0000*/ 	.byte	0x04, 0x37
        /*0002*/ 	.short	(.L_624 - .L_623)
.L_623:
        /*0004*/ 	.word	0x00000082


	//----- nvinfo : EIATTR_KPARAM_INFO
	.align		4
.L_624:
        /*0008*/ 	.byte	0x04, 0x17
        /*000a*/ 	.short	(.L_626 - .L_625)
.L_625:
        /*000c*/ 	.word	0x00000000
        /*0010*/ 	.short	0x0000
        /*0012*/ 	.short	0x0000
        /*0014*/ 	.byte	0x00, 0xf0, 0xa1, 0x10


	//----- nvinfo : EIATTR_SPARSE_MMA_MASK
	.align		4
.L_626:
        /*0018*/ 	.byte	0x03, 0x50
        /*001a*/ 	.short	0x0000


	//----- nvinfo : EIATTR_MAXREG_COUNT
	.align		4
        /*001c*/ 	.byte	0x03, 0x1b
        /*001e*/ 	.short	0x00ff


	//----- nvinfo : EIATTR_MERCURY_ISA_VERSION
	.align		4
        /*0020*/ 	.byte	0x03, 0x5f
        /*0022*/ 	.short	0x0101


	//----- nvinfo : EIATTR_EXIT_INSTR_OFFSETS
	.align		4
        /*0024*/ 	.byte	0x04, 0x1c
        /*0026*/ 	.short	(.L_628 - .L_627)


	//   ....[0]....
.L_627:
        /*0028*/ 	.word	0x00000010


	//----- nvinfo : EIATTR_MAX_THREADS
	.align		4
.L_628:
        /*002c*/ 	.byte	0x04, 0x05
        /*002e*/ 	.short	(.L_630 - .L_629)
.L_629:
        /*0030*/ 	.word	0x00000100
        /*0034*/ 	.word	0x00000001
        /*0038*/ 	.word	0x00000001


	//----- nvinfo : EIATTR_CBANK_PARAM_SIZE
	.align		4
.L_630:
        /*003c*/ 	.byte	0x03, 0x19
        /*003e*/ 	.short	0x0428


	//----- nvinfo : EIATTR_PARAM_CBANK
	.align		4
        /*0040*/ 	.byte	0x04, 0x0a
        /*0042*/ 	.short	(.L_632 - .L_631)
	.align		4
.L_631:
        /*0044*/ 	.word	index@(.nv.constant0._ZN7cutlass13device_kernelIN5flash19enable_sm80_to_sm89INS1_16FlashAttnFwdSm80INS1_25CollectiveMainloopFwdSm80ILi8ELi1ELb0EN4cute5tupleIJNS5_1CILi128EEENS7_ILi96EEENS7_ILi256EEEEEELi256ENS_6half_tEfNS_4arch4Sm80ELb1ELb0ELb0ELb0ELb0ELb0ELb1ELb0EEENS1_21CollectiveEpilogueFwdINS6_IJS8_SA_S9_EEENS6_IJNS7_ILi1EEESI_SI_EEESC_SE_Li256ELb0ELb1ELb0ELb0EEENS1_30DynamicPersistentTileSchedulerILi256ELi256ELb0ELb1ELb0EEEEEEEEEvNT_6ParamsE)
        /*0048*/ 	.short	0x0210
        /*004a*/ 	.short	0x0428


	//----- nvinfo : EIATTR_SW_WAR
	.align		4
.L_632:
        /*004c*/ 	.byte	0x04, 0x36
        /*004e*/ 	.short	(.L_634 - .L_633)
.L_633:
        /*0050*/ 	.word	0x00000008
.L_634:


//--------------------- .nv.info._ZN7cutlass13device_kernelIN5flash19enable_sm80_to_sm89INS1_16FlashAttnFwdSm80INS1_25CollectiveMainloopFwdSm80ILi8ELi1ELb0EN4cute5tupleIJNS5_1CILi128EEENS7_ILi96EEENS7_ILi256EEEEEELi256ENS_6half_tEfNS_4arch4Sm80ELb1ELb0ELb0ELb1ELb0ELb0ELb1ELb0EEENS1_21CollectiveEpilogueFwdINS6_IJS8_SA_S9_EEENS6_IJNS7_ILi1EEESI_SI_EEESC_SE_Li256ELb1ELb1ELb0ELb0EEENS1_19SingleTileSchedulerILb1ELb0ELb1ELi128EEEEEEEEEvNT_6ParamsE --------------------------
	.section	.nv.info._ZN7cutlass13device_kernelIN5flash19enable_sm80_to_sm89INS1_16FlashAttnFwdSm80INS1_25CollectiveMainloopFwdSm80ILi8ELi1ELb0EN4cute5tupleIJNS5_1CILi128EEENS7_ILi96EEENS7_ILi256EEEEEELi256ENS_6half_tEfNS_4arch4Sm80ELb1ELb0ELb0ELb1ELb0ELb0ELb1ELb0EEENS1_21CollectiveEpilogueFwdINS6_IJS8_SA_S9_EEENS6_IJNS7_ILi1EEESI_SI_EEESC_SE_Li256ELb1ELb1ELb0ELb0EEENS1_19SingleTileSchedulerILb1ELb0ELb1ELi128EEEEEEEEEvNT_6ParamsE,"",@"SHT_CUDA_INFO"
	.sectionflags	@""
	.align	4


	//----- nvinfo : EIATTR_CUDA_API_VERSION
	.align		4
        /*0000*/ 	.byte	0x04, 0x37
        /*0002*/ 	.short	(.L_636 - .L_635)
.L_635:
        /*0004*/ 	.word	0x00000082


	//----- nvinfo : EIATTR_KPARAM_INFO
	.align		4
.L_636:
        /*0008*/ 	.byte	0x04, 0x17
        /*000a*/ 	.short	(.L_638 - .L_637)
.L_637:
        /*000c*/ 	.word	0x00000000
        /*0010*/ 	.short	0x0000
        /*0012*/ 	.short	0x0000
        /*0014*/ 	.byte	0x00, 0xf0, 0x61, 0x10


	//----- nvinfo : EIATTR_SPARSE_MMA_MASK
	.align		4
.L_638:
        /*0018*/ 	.byte	0x03, 0x50
        /*001a*/ 	.short	0x0000


	//----- nvinfo : EIATTR_MAXREG_COUNT
	.align		4
        /*001c*/ 	.byte	0x03, 0x1b
        /*001e*/ 	.short	0x00ff


	//----- nvinfo : EIATTR_MERCURY_ISA_VERSION
	.align		4
        /*0020*/ 	.byte	0x03, 0x5f
        /*0022*/ 	.short	0x0101


	//----- nvinfo : EIATTR_EXIT_INSTR_OFFSETS
	.align		4
        /*0024*/ 	.byte	0x04, 0x1c
        /*0026*/ 	.short	(.L_640 - .L_639)


	//   ....[0]....
.L_639:
        /*0028*/ 	.word	0x00000010


	//----- nvinfo : EIATTR_MAX_THREADS
	.align		4
.L_640:
        /*002c*/ 	.byte	0x04, 0x05
        /*002e*/ 	.short	(.L_642 - .L_641)
.L_641:
        /*0030*/ 	.word	0x00000100
        /*0034*/ 	.word	0x00000001
        /*0038*/ 	.word	0x00000001


	//----- nvinfo : EIATTR_CBANK_PARAM_SIZE
	.align		4
.L_642:
        /*003c*/ 	.byte	0x03, 0x19
        /*003e*/ 	.short	0x0418


	//----- nvinfo : EIATTR_PARAM_CBANK
	.align		4
        /*0040*/ 	.byte	0x04, 0x0a
        /*0042*/ 	.short	(.L_644 - .L_643)
	.align		4
.L_643:
        /*0044*/ 	.word	index@(.nv.constant0._ZN7cutlass13device_kernelIN5flash19enable_sm80_to_sm89INS1_16FlashAttnFwdSm80INS1_25CollectiveMainloopFwdSm80ILi8ELi1ELb0EN4cute5tupleIJNS5_1CILi128EEENS7_ILi96EEENS7_ILi256EEEEEELi256ENS_6half_tEfNS_4arch4Sm80ELb1ELb0ELb0ELb1ELb0ELb0ELb1ELb0EEENS1_21CollectiveEpilogueFwdINS6_IJS8_SA_S9_EEENS6_IJNS7_ILi1EEESI_SI_EEESC_SE_Li256ELb1ELb1ELb0ELb0EEENS1_19SingleTileSchedulerILb1ELb0ELb1ELi128EEEEEEEEEvNT_6ParamsE)
        /*0048*/ 	.short	0x0210
        /*004a*/ 	.short	0x0418


	//----- nvinfo : EIATTR_SW_WAR
	.align		4
.L_644:
        /*004c*/ 	.byte	0x04, 0x36
        /*004e*/ 	.short	(.L_646 - .L_645)
.L_645:
        /*0050*/ 	.word	0x00000008
.L_646:


//--------------------- .nv.info._ZN7cutlass13device_kernelIN5flash19enable_sm80_to_sm89INS1_16FlashAttnFwdSm80INS1_25CollectiveMainloopFwdSm80ILi8ELi1ELb0EN4cute5tupleIJNS5_1CILi128EEENS7_ILi48EEENS7_ILi256EEEEEELi256ENS_6half_tEfNS_4arch4Sm80ELb1ELb0ELb0ELb1ELb0ELb1ELb1ELb0EEENS1_21CollectiveEpilogueFwdINS6_IJS8_SA_S9_EEENS6_IJNS7_ILi1EEESI_SI_EEESC_SE_Li256ELb1ELb1ELb0ELb0EEENS1_19SingleTileSchedulerILb1ELb0ELb1ELi128EEEEEEEEEvNT_6ParamsE --------------------------
	.section	.nv.info._ZN7cutlass13device_kernelIN5flash19enable_sm80_to_sm89INS1_16FlashAttnFwdSm80INS1_25CollectiveMainloopFwdSm80ILi8ELi1ELb0EN4cute5tupleIJNS5_1CILi128EEENS7_ILi48EEENS7_ILi256EEEEEELi256ENS_6half_tEfNS_4arch4Sm80ELb1ELb0ELb0ELb1ELb0ELb1ELb1ELb0EEENS1_21CollectiveEpilogueFwdINS6_IJS8_SA_S9_EEENS6_IJNS7_ILi1EEESI_SI_EEESC_SE_Li256ELb1ELb1ELb0ELb0EEENS1_19SingleTileSchedulerILb1ELb0ELb1ELi128EEEEEEEEEvNT_6ParamsE,"",@"SHT_CUDA_INFO"
	.sectionflags	@""
	.align	4


	//----- nvinfo : EIATTR_CUDA_API_VERSION
	.align		4
        /*0000*/ 	.byte	0x04, 0x37
        /*0002*/ 	.short	(.L_648 - .L_647)
.L_647:
        /*0004*/ 	.word	0x00000082


	//----- nvinfo : EIATTR_KPARAM_INFO
	.align		4
.L_648:
        /*0008*/ 	.byte	0x04, 0x17
        /*000a*/ 	.short	(.L_650 - .L_649)
.L_649:
        /*000c*/ 	.word	0x00000000
        /*0010*/ 	.short	0x0000
        /*0012*/ 	.short	0x0000
        /*0014*/ 	.byte	0x00, 0xf0, 0x61, 0x10


	//----- nvinfo : EIATTR_SPARSE_MMA_MASK
	.align		4
.L_650:
        /*0018*/ 	.byte	0x03, 0x50
        /*001a*/ 	.short	0x0000


	//----- nvinfo : EIATTR_MAXREG_COUNT
	.align		4
        /*001c*/ 	.byte	0x03, 0x1b
        /*001e*/ 	.short	0x00ff


	//----- nvinfo : EIATTR_MERCURY_ISA_VERSION
	.align		4
        /*0020*/ 	.byte	0x03, 0x5f
        /*0022*/ 	.short	0x0101


	//----- nvinfo : EIATTR_EXIT_INSTR_OFFSETS
	.align		4
        /*0024*/ 	.byte	0x04, 0x1c
        /*0026*/ 	.short	(.L_652 - .L_651)


	//   ....[0]....
.L_651:
        /*0028*/ 	.word	0x00000010


	//----- nvinfo : EIATTR_MAX_THREADS
	.align		4
.L_652:
        /*002c*/ 	.byte	0x04, 0x05
        /*002e*/ 	.short	(.L_654 - .L_653)
.L_653:
        /*0030*/ 	.word	0x00000100
        /*0034*/ 	.word	0x00000001
        /*0038*/ 	.word	0x00000001


	//----- nvinfo : EIATTR_CBANK_PARAM_SIZE
	.align		4
.L_654:
        /*003c*/ 	.byte	0x03, 0x19
        /*003e*/ 	.short	0x0418


	//----- nvinfo : EIATTR_PARAM_CBANK
	.align		4
        /*0040*/ 	.byte	0x04, 0x0a
        /*0042*/ 	.short	(.L_656 - .L_655)
	.align		4
.L_655:
        /*0044*/ 	.word	index@(.nv.constant0._ZN7cutlass13device_kernelIN5flash19enable_sm80_to_sm89INS1_16FlashAttnFwdSm80INS1_25CollectiveMainloopFwdSm80ILi8ELi1ELb0EN4cute5tupleIJNS5_1CILi128EEENS7_ILi48EEENS7_ILi256EEEEEELi256ENS_6half_tEfNS_4arch4Sm80ELb1ELb0ELb0ELb1ELb0ELb1ELb1ELb0EEENS1_21CollectiveEpilogueFwdINS6_IJS8_SA_S9_EEENS6_IJNS7_ILi1EEESI_SI_EEESC_SE_Li256ELb1ELb1ELb0ELb0EEENS1_19SingleTileSchedulerILb1ELb0ELb1ELi128EEEEEEEEEvNT_6ParamsE)
        /*0048*/ 	.short	0x0210
        /*004a*/ 	.short	0x0418


	//----- nvinfo : EIATTR_SW_WAR
	.align		4
.L_656:
        /*004c*/ 	.byte	0x04, 0x36
        /*004e*/ 	.short	(.L_658 - .L_657)
.L_657:
        /*0050*/ 	.word	0x00000008
.L_658:


//--------------------- .nv.callgraph             --------------------------
	.section	.nv.callgraph,"",@"SHT_CUDA_CALLGRAPH"
	.align	4
	.sectionentsize	8
	.align		4
        /*0000*/ 	.word	0x00000000
	.align		4
        /*0004*/ 	.word	0xffffffff
	.align		4
        /*0008*/ 	.word	0x00000000
	.align		4
        /*000c*/ 	.word	0xfffffffe
	.align		4
        /*0010*/ 	.word	0x00000000
	.align		4
        /*0014*/ 	.word	0xfffffffd
	.align		4
        /*0018*/ 	.word	0x00000000
	.align		4
        /*001c*/ 	.word	0xfffffffc


//--------------------- .nv.constant4             --------------------------
	.section	.nv.constant4,"a",@progbits
	.align	8
	.align		8
.nv.constant4:
        /*0000*/ 	.dword	_ZN77_INTERNAL_b5d56543_41_flash_fwd_hdim256_fp16_softcapall_sm80_cu_cf07d2ef_43684cuda3std3__45__cpo5beginE
	.align		8
        /*0008*/ 	.dword	_ZN77_INTERNAL_b5d56543_41_flash_fwd_hdim256_fp16_softcapall_sm80_cu_cf07d2ef_43684cuda3std3__45__cpo3endE
	.align		8
        /*0010*/ 	.dword	_ZN77_INTERNAL_b5d56543_41_flash_fwd_hdim256_fp16_softcapall_sm80_cu_cf07d2ef_43684cuda3std3__45__cpo6cbeginE
	.align		8
        /*0018*/ 	.dword	_ZN77_INTERNAL_b5d56543_41_flash_fwd_hdim256_fp16_softcapall_sm80_cu_cf07d2ef_43684cuda3std3__45__cpo4cendE
	.align		8
        /*0020*/ 	.dword	_ZN77_INTERNAL_b5d56543_41_flash_fwd_hdim256_fp16_softcapall_sm80_cu_cf07d2ef_43684cuda3std3__479_GLOBAL__N__b5d56543_41_flash_fwd_hdim256_fp16_softcapall_sm80_cu_cf07d2ef_43686ignoreE
	.align		8
        /*0028*/ 	.dword	_ZN77_INTERNAL_b5d56543_41_flash_fwd_hdim256_fp16_softcapall_sm80_cu_cf07d2ef_43684cuda3std3__419piecewise_constructE
	.align		8
        /*0030*/ 	.dword	_ZN77_INTERNAL_b5d56543_41_flash_fwd_hdim256_fp16_softcapall_sm80_cu_cf07d2ef_43684cuda3std3__48in_placeE
	.align		8
        /*0038*/ 	.dword	_ZN77_INTERNAL_b5d56543_41_flash_fwd_hdim256_fp16_softcapall_sm80_cu_cf07d2ef_43684cuda3std6ranges3__45__cpo4swapE
	.align		8
        /*0040*/ 	.dword	_ZN77_INTERNAL_b5d56543_41_flash_fwd_hdim256_fp16_softcapall_sm80_cu_cf07d2ef_43684cuda3std6ranges3__45__cpo9iter_moveE
	.align		8
        /*0048*/ 	.dword	_ZN77_INTERNAL_b5d56543_41_flash_fwd_hdim256_fp16_softcapall_sm80_cu_cf07d2ef_43684cute7productE
	.align		8
        /*0050*/ 	.dword	_ZN77_INTERNAL_b5d56543_41_flash_fwd_hdim256_fp16_softcapall_sm80_cu_cf07d2ef_43684cute1_E


//--------------------- .text._ZN7cutlass13device_kernelIN5flash19enable_sm80_to_sm89INS1_16FlashAttnFwdSm80INS1_25CollectiveMainloopFwdSm80ILi8ELi1ELb1EN4cute5tupleIJNS5_1CILi128EEENS7_ILi64EEENS7_ILi256EEEEEELi256ENS_6half_tEfNS_4arch4Sm80ELb0ELb0ELb1ELb0ELb0ELb0ELb1ELb0EEENS1_21CollectiveEpilogueFwdINS6_IJS8_SA_S9_EEENS6_IJNS7_ILi1EEESI_SI_EEESC_SE_Li256ELb0ELb1ELb0ELb0EEENS1_19SingleTileSchedulerILb0ELb0ELb1ELi128EEEEEEEEEvNT_6ParamsE --------------------------
	.section	.text._ZN7cutlass13device_kernelIN5flash19enable_sm80_to_sm89INS1_16FlashAttnFwdSm80INS1_25CollectiveMainloopFwdSm80ILi8ELi1ELb1EN4cute5tupleIJNS5_1CILi128EEENS7_ILi64EEENS7_ILi256EEEEEELi256ENS_6half_tEfNS_4arch4Sm80ELb0ELb0ELb1ELb0ELb0ELb0ELb1ELb0EEENS1_21CollectiveEpilogueFwdINS6_IJS8_SA_S9_EEENS6_IJNS7_ILi1EEESI_SI_EEESC_SE_Li256ELb0ELb1ELb0ELb0EEENS1_19SingleTileSchedulerILb0ELb0ELb1ELi128EEEEEEEEEvNT_6ParamsE,"ax",@progbits
	.align	128
.text._ZN7cutlass13device_kernelIN5flash19enable_sm80_to_sm89INS1_16FlashAttnFwdSm80INS1_25CollectiveMainloopFwdSm80ILi8ELi1ELb1EN4cute5tupleIJNS5_1CILi128EEENS7_ILi64EEENS7_ILi256EEEEEELi256ENS_6half_tEfNS_4arch4Sm80ELb0ELb0ELb1ELb0ELb0ELb0ELb1ELb0EEENS1_21CollectiveEpilogueFwdINS6_IJS8_SA_S9_EEENS6_IJNS7_ILi1EEESI_SI_EEESC_SE_Li256ELb0ELb1ELb0ELb0EEENS1_19SingleTileSchedulerILb0ELb0ELb1ELi128EEEEEEEEEvNT_6ParamsE:
        .type           _ZN7cutlass13device_kernelIN5flash19enable_sm80_to_sm89INS1_16FlashAttnFwdSm80INS1_25CollectiveMainloopFwdSm80ILi8ELi1ELb1EN4cute5tupleIJNS5_1CILi128EEENS7_ILi64EEENS7_ILi256EEEEEELi256ENS_6half_tEfNS_4arch4Sm80ELb0ELb0ELb1ELb0ELb0ELb0ELb1ELb0EEENS1_21CollectiveEpilogueFwdINS6_IJS8_SA_S9_EEENS6_IJNS7_ILi1EEESI_SI_EEESC_SE_Li256ELb0ELb1ELb0ELb0EEENS1_19SingleTileSchedulerILb0ELb0ELb1ELi128EEEEEEEEEvNT_6ParamsE,@function
        .size           _ZN7cutlass13device_kernelIN5flash19enable_sm80_to_sm89INS1_16FlashAttnFwdSm80INS1_25CollectiveMainloopFwdSm80ILi8ELi1ELb1EN4cute5tupleIJNS5_1CILi128EEENS7_ILi64EEENS7_ILi256EEEEEELi256ENS_6half_tEfNS_4arch4Sm80ELb0ELb0ELb1ELb0ELb0ELb0ELb1ELb0EEENS1_21CollectiveEpilogueFwdINS6_IJS8_SA_S9_EEENS6_IJNS7_ILi1EEESI_SI_EEESC_SE_Li256ELb0ELb1ELb0ELb0EEENS1_19SingleTileSchedulerILb0ELb0ELb1ELi128EEEEEEEEEvNT_6ParamsE,(.L_x_36 - _ZN7cutlass13device_kernelIN5flash19enable_sm80_to_sm89INS1_16FlashAttnFwdSm80INS1_25CollectiveMainloopFwdSm80ILi8ELi1ELb1EN4cute5tupleIJNS5_1CILi128EEENS7_ILi64EEENS7_ILi256EEEEEELi256ENS_6half_tEfNS_4arch4Sm80ELb0ELb0ELb1ELb0ELb0ELb0ELb1ELb0EEENS1_21CollectiveEpilogueFwdINS6_IJS8_SA_S9_EEENS6_IJNS7_ILi1EEESI_SI_EEESC_SE_Li256ELb0ELb1ELb0ELb0EEENS1_19SingleTileSchedulerILb0ELb0ELb1ELi128EEEEEEEEEvNT_6ParamsE)
        .other          _ZN7cutlass13device_kernelIN5flash19enable_sm80_to_sm89INS1_16FlashAttnFwdSm80INS1_25CollectiveMainloopFwdSm80ILi8ELi1ELb1EN4cute5tupleIJNS5_1CILi128EEENS7_ILi64EEENS7_ILi256EEEEEELi256ENS_6half_tEfNS_4arch4Sm80ELb0ELb0ELb1ELb0ELb0ELb0ELb1ELb0EEENS1_21CollectiveEpilogueFwdINS6_IJS8_SA_S9_EEENS6_IJNS7_ILi1EEESI_SI_EEESC_SE_Li256ELb0ELb1ELb0ELb0EEENS1_19SingleTileSchedulerILb0ELb0ELb1ELi128EEEEEEEEEvNT_6ParamsE,@"STO_CUDA_ENTRY STV_DEFAULT"
_ZN7cutlass13device_kernelIN5flash19enable_sm80_to_sm89INS1_16FlashAttnFwdSm80INS1_25CollectiveMainloopFwdSm80ILi8ELi1ELb1EN4cute5tupleIJNS5_1CILi128EEENS7_ILi64EEENS7_ILi256EEEEEELi256ENS_6half_tEfNS_4arch4Sm80ELb0ELb0ELb1ELb0ELb0ELb0ELb1ELb0EEENS1_21CollectiveEpilogueFwdINS6_IJS8_SA_S9_EEENS6_IJNS7_ILi1EEESI_SI_EEESC_SE_Li256ELb0ELb1ELb0ELb0EEENS1_19SingleTileSchedulerILb0ELb0ELb1ELi128EEEEEEEEEvNT_6ParamsE:
[----:B------:R-:W-:Y:S01]  /*0000*/  LDC R1, c[0x0][0x28] ;  /* 0x00000a00ff017b82 */ /* 0x000fe20000000800 */
[----:B------:R-:W-:Y:S05]  /*0010*/  EXIT ;  /* 0x000000000000794d */ /* 0x000fea0003800000 */
.L_x_0:
[----:B------:R-:W-:-:S00]  /*0020*/  BRA `(.L_x_0) ;  /* 0xfffffffc00fc7947 */ /* 0x000fc0000383ffff */
[----:B------:R-:W-:-:S00]  /*0030*/  NOP ;  /* 0x0000000000007918 */ /* 0x000fc00000000000 */
        /* <DEDUP_REMOVED lines=12> */
.L_x_36:


//--------------------- .text._ZN7cutlass13device_kernelIN5flash19enable_sm80_to_sm89INS1_16FlashAttnFwdSm80INS1_25CollectiveMainloopFwdSm80ILi8ELi1ELb1EN4cute5tupleIJNS5_1CILi128EEENS7_ILi64EEENS7_ILi256EEEEEELi256ENS_6half_tEfNS_4arch4Sm80ELb0ELb0ELb1ELb1ELb0ELb0ELb1ELb0EEENS1_21CollectiveEpilogueFwdINS6_IJS8_SA_S9_EEENS6_IJNS7_ILi1EEESI_SI_EEESC_SE_Li256ELb1ELb1ELb0ELb0EEENS1_19SingleTileSchedulerILb1ELb0ELb1ELi128EEEEEEEEEvNT_6ParamsE --------------------------
	.section	.text._ZN7cutlass13device_kernelIN5flash19enable_sm80_to_sm89INS1_16FlashAttnFwdSm80INS1_25CollectiveMainloopFwdSm80ILi8ELi1ELb1EN4cute5tupleIJNS5_1CILi128EEENS7_ILi64EEENS7_ILi256EEEEEELi256ENS_6half_tEfNS_4arch4Sm80ELb0ELb0ELb1ELb1ELb0ELb0ELb1ELb0EEENS1_21CollectiveEpilogueFwdINS6_IJS8_SA_S9_EEENS6_IJNS7_ILi1EEESI_SI_EEESC_SE_Li256ELb1ELb1ELb0ELb0EEENS1_19SingleTileSchedulerILb1ELb0ELb1ELi128EEEEEEEEEvNT_6ParamsE,"ax",@progbits
	.align	128
.text._ZN7cutlass13device_kernelIN5flash19enable_sm80_to_sm89INS1_16FlashAttnFwdSm80INS1_25CollectiveMainloopFwdSm80ILi8ELi1ELb1EN4cute5tupleIJNS5_1CILi128EEENS7_ILi64EEENS7_ILi256EEEEEELi256ENS_6half_tEfNS_4arch4Sm80ELb0ELb0ELb1ELb1ELb0ELb0ELb1ELb0EEENS1_21CollectiveEpilogueFwdINS6_IJS8_SA_S9_EEENS6_IJNS7_ILi1EEESI_SI_EEESC_SE_Li256ELb1ELb1ELb0ELb0EEENS1_19SingleTileSchedulerILb1ELb0ELb1ELi128EEEEEEEEEvNT_6ParamsE:
        .type           _ZN7cutlass13device_kernelIN5flash19enable_sm80_to_sm89INS1_16FlashAttnFwdSm80INS1_25CollectiveMainloopFwdSm80ILi8ELi1ELb1EN4cute5tupleIJNS5_1CILi128EEENS7_ILi64EEENS7_ILi256EEEEEELi256ENS_6half_tEfNS_4arch4Sm80ELb0ELb0ELb1ELb1ELb0ELb0ELb1ELb0EEENS1_21CollectiveEpilogueFwdINS6_IJS8_SA_S9_EEENS6_IJNS7_ILi1EEESI_SI_EEESC_SE_Li256ELb1ELb1ELb0ELb0EEENS1_19SingleTileSchedulerILb1ELb0ELb1ELi128EEEEEEEEEvNT_6ParamsE,@function
        .size           _ZN7cutlass13device_kernelIN5flash19enable_sm80_to_sm89INS1_16FlashAttnFwdSm80INS1_25CollectiveMainloopFwdSm80ILi8ELi1ELb1EN4cute5tupleIJNS5_1CILi128EEENS7_ILi64EEENS7_ILi256EEEEEELi256ENS_6half_tEfNS_4arch4Sm80ELb0ELb0ELb1ELb1ELb0ELb0ELb1ELb0EEENS1_21CollectiveEpilogueFwdINS6_IJS8_SA_S9_EEENS6_IJNS7_ILi1EEESI_SI_EEESC_SE_Li256ELb1ELb1ELb0ELb0EEENS1_19SingleTileSchedulerILb1ELb0ELb1ELi128EEEEEEEEEvNT_6ParamsE,(.L_x_37 - _ZN7cutlass13device_kernelIN5flash19enable_sm80_to_sm89INS1_16FlashAttnFwdSm80INS1_25CollectiveMainloopFwdSm80ILi8ELi1ELb1EN4cute5tupleIJNS5_1CILi128EEENS7_ILi64EEENS7_ILi256EEEEEELi256ENS_6half_tEfNS_4arch4Sm80ELb0ELb0ELb1ELb1ELb0ELb0ELb1ELb0EEENS1_21CollectiveEpilogueFwdINS6_IJS8_SA_S9_EEENS6_IJNS7_ILi1EEESI_SI_EEESC_SE_Li256ELb1ELb1ELb0ELb0EEENS1_19SingleTileSchedulerILb1ELb0ELb1ELi128EEEEEEEEEvNT_6ParamsE)
        .other          _ZN7cutlass13device_kernelIN5flash19enable_sm80_to_sm89INS1_16FlashAttnFwdSm80INS1_25CollectiveMainloopFwdSm80ILi8ELi1ELb1EN4cute5tupleIJNS5_1CILi128EEENS7_ILi64EEENS7_ILi256EEEEEELi256ENS_6half_tEfNS_4arch4Sm80ELb0ELb0ELb1ELb1ELb0ELb0ELb1ELb0EEENS1_21CollectiveEpilogueFwdINS6_IJS8_SA_S9_EEENS6_IJNS7_ILi1EEESI_SI_EEESC_SE_Li256ELb1ELb1ELb0ELb0EEENS1_19SingleTileSchedulerILb1ELb0ELb1ELi128EEEEEEEEEvNT_6ParamsE,@"STO_CUDA_ENTRY STV_DEFAULT"
_ZN7cutlass13device_kernelIN5flash19enable_sm80_to_sm89INS1_16FlashAttnFwdSm80INS1_25CollectiveMainloopFwdSm80ILi8ELi1ELb1EN4cute5tupleIJNS5_1CILi128EEENS7_ILi64EEENS7_ILi256EEEEEELi256ENS_6half_tEfNS_4arch4Sm80ELb0ELb0ELb1ELb1ELb0ELb0ELb1ELb0EEENS1_21CollectiveEpilogueFwdINS6_IJS8_SA_S9_EEENS6_IJNS7_ILi1EEESI_SI_EEESC_SE_Li256ELb1ELb1ELb0ELb0EEENS1_19SingleTileSchedulerILb1ELb0ELb1ELi128EEEEEEEEEvNT_6ParamsE:
[----:B------:R-:W-:Y:S01]  /*0000*/  LDC R1, c[0x0][0x28] ;  /* 0x00000a00ff017b82 */ /* 0x000fe20000000800 */
[----:B------:R-:W-:Y:S05]  /*0010*/  EXIT ;  /* 0x000000000000794d */ /* 0x000fea0003800000 */
.L_x_1:
        /* <DEDUP_REMOVED lines=14> */
.L_x_37:


//--------------------- .text._ZN7cutlass13device_kernelIN5flash19enable_sm80_to_sm89INS1_16FlashAttnFwdSm80INS1_25CollectiveMainloopFwdSm80ILi8ELi1ELb0EN4cute5tupleIJNS5_1CILi128EEENS7_ILi32EEENS7_ILi256EEEEEELi256ENS_6half_tEfNS_4arch4Sm80ELb0ELb0ELb1ELb1ELb0ELb1ELb1ELb0EEENS1_21CollectiveEpilogueFwdINS6_IJS8_SA_S9_EEENS6_IJNS7_ILi1EEESI_SI_EEESC_SE_Li256ELb1ELb1ELb0ELb0EEENS1_19SingleTileSchedulerILb1ELb0ELb1ELi128EEEEEEEEEvNT_6ParamsE --------------------------
	.section	.text._ZN7cutlass13device_kernelIN5flash19enable_sm80_to_sm89INS1_16FlashAttnFwdSm80INS1_25CollectiveMainloopFwdSm80ILi8ELi1ELb0EN4cute5tupleIJNS5_1CILi128EEENS7_ILi32EEENS7_ILi256EEEEEELi256ENS_6half_tEfNS_4arch4Sm80ELb0ELb0ELb1ELb1ELb0ELb1ELb1ELb0EEENS1_21CollectiveEpilogueFwdINS6_IJS8_SA_S9_EEENS6_IJNS7_ILi1EEESI_SI_EEESC_SE_Li256ELb1ELb1ELb0ELb0EEENS1_19SingleTileSchedulerILb1ELb0ELb1ELi128EEEEEEEEEvNT_6ParamsE,"ax",@progbits
	.align	128
.text._ZN7cutlass13device_kernelIN5flash19enable_sm80_to_sm89INS1_16FlashAttnFwdSm80INS1_25CollectiveMainloopFwdSm80ILi8ELi1ELb0EN4cute5tupleIJNS5_1CILi128EEENS7_ILi32EEENS7_ILi256EEEEEELi256ENS_6half_tEfNS_4arch4Sm80ELb0ELb0ELb1ELb1ELb0ELb1ELb1ELb0EEENS1_21CollectiveEpilogueFwdINS6_IJS8_SA_S9_EEENS6_IJNS7_ILi1EEESI_SI_EEESC_SE_Li256ELb1ELb1ELb0ELb0EEENS1_19SingleTileSchedulerILb1ELb0ELb1ELi128EEEEEEEEEvNT_6ParamsE:
        .type           _ZN7cutlass13device_kernelIN5flash19enable_sm80_to_sm89INS1_16FlashAttnFwdSm80INS1_25CollectiveMainloopFwdSm80ILi8ELi1ELb0EN4cute5tupleIJNS5_1CILi128EEENS7_ILi32EEENS7_ILi256EEEEEELi256ENS_6half_tEfNS_4arch4Sm80ELb0ELb0ELb1ELb1ELb0ELb1ELb1ELb0EEENS1_21CollectiveEpilogueFwdINS6_IJS8_SA_S9_EEENS6_IJNS7_ILi1EEESI_SI_EEESC_SE_Li256ELb1ELb1ELb0ELb0EEENS1_19SingleTileSchedulerILb1ELb0ELb1ELi128EEEEEEEEEvNT_6ParamsE,@function
        .size           _ZN7cutlass13device_kernelIN5flash19enable_sm80_to_sm89INS1_16FlashAttnFwdSm80INS1_25CollectiveMainloopFwdSm80ILi8ELi1ELb0EN4cute5tupleIJNS5_1CILi128EEENS7_ILi32EEENS7_ILi256EEEEEELi256ENS_6half_tEfNS_4arch4Sm80ELb0ELb0ELb1ELb1ELb0ELb1ELb1ELb0EEENS1_21CollectiveEpilogueFwdINS6_IJS8_SA_S9_EEENS6_IJNS7_ILi1EEESI_SI_EEESC_SE_Li256ELb1ELb1ELb0ELb0EEENS1_19SingleTileSchedulerILb1ELb0ELb1ELi128EEEEEEEEEvNT_6ParamsE,(.L_x_38 - _ZN7cutlass13device_kernelIN5flash19enable_sm80_to_sm89INS1_16FlashAttnFwdSm80INS1_25CollectiveMainloopFwdSm80ILi8ELi1ELb0EN4cute5tupleIJNS5_1CILi128EEENS7_ILi32EEENS7_ILi256EEEEEELi256ENS_6half_tEfNS_4arch4Sm80ELb0ELb0ELb1ELb1ELb0ELb1ELb1ELb0EEENS1_21CollectiveEpilogueFwdINS6_IJS8_SA_S9_EEENS6_IJNS7_ILi1EEESI_SI_EEESC_SE_Li256ELb1ELb1ELb0ELb0EEENS1_19SingleTileSchedulerILb1ELb0ELb1ELi128EEEEEEEEEvNT_6ParamsE)
        .other          _ZN7cutlass13device_kernelIN5flash19enable_sm80_to_sm89INS1_16FlashAttnFwdSm80INS1_25CollectiveMainloopFwdSm80ILi8ELi1ELb0EN4cute5tupleIJNS5_1CILi128EEENS7_ILi32EEENS7_ILi256EEEEEELi256ENS_6half_tEfNS_4arch4Sm80ELb0ELb0ELb1ELb1ELb0ELb1ELb1ELb0EEENS1_21CollectiveEpilogueFwdINS6_IJS8_SA_S9_EEENS6_IJNS7_ILi1EEESI_SI_EEESC_SE_Li256ELb1ELb1ELb0ELb0EEENS1_19SingleTileSchedulerILb1ELb0ELb1ELi128EEEEEEEEEvNT_6ParamsE,@"STO_CUDA_ENTRY STV_DEFAULT"
_ZN7cutlass13device_kernelIN5flash19enable_sm80_to_sm89INS1_16FlashAttnFwdSm80INS1_25CollectiveMainloopFwdSm80ILi8ELi1ELb0EN4cute5tupleIJNS5_1CILi128EEENS7_ILi32EEENS7_ILi256EEEEEELi256ENS_6half_tEfNS_4arch4Sm80ELb0ELb0ELb1ELb1ELb0ELb1ELb1ELb0EEENS1_21CollectiveEpilogueFwdINS6_IJS8_SA_S9_EEENS6_IJNS7_ILi1EEESI_SI_EEESC_SE_Li256ELb1ELb1ELb0ELb0EEENS1_19SingleTileSchedulerILb1ELb0ELb1ELi128EEEEEEEEEvNT_6ParamsE:
[----:B------:R-:W-:Y:S01]  /*0000*/  LDC R1, c[0x0][0x28] ;  /* 0x00000a00ff017b82 */ /* 0x000fe20000000800 */
[----:B------:R-:W-:Y:S05]  /*0010*/  EXIT ;  /* 0x000000000000794d */ /* 0x000fea0003800000 */
.L_x_2:
        /* <DEDUP_REMOVED lines=14> */
.L_x_38:


//--------------------- .text._ZN7cutlass13device_kernelIN5flash19enable_sm80_to_sm89INS1_16FlashAttnFwdSm80INS1_25CollectiveMainloopFwdSm80ILi8ELi1ELb1EN4cute5tupleIJNS5_1CILi128EEENS7_ILi48EEENS7_ILi256EEEEEELi256ENS_6half_tEfNS_4arch4Sm80ELb0ELb1ELb1ELb0ELb0ELb0ELb1ELb0EEENS1_21CollectiveEpilogueFwdINS6_IJS8_SA_S9_EEENS6_IJNS7_ILi1EEESI_SI_EEESC_SE_Li256ELb0ELb1ELb0ELb0EEENS1_19SingleTileSchedulerILb0ELb0ELb1ELi128EEEEEEEEEvNT_6ParamsE --------------------------
	.section	.text._ZN7cutlass13device_kernelIN5flash19enable_sm80_to_sm89INS1_16FlashAttnFwdSm80INS1_25CollectiveMainloopFwdSm80ILi8ELi1ELb1EN4cute5tupleIJNS5_1CILi128EEENS7_ILi48EEENS7_ILi256EEEEEELi256ENS_6half_tEfNS_4arch4Sm80ELb0ELb1ELb1ELb0ELb0ELb0ELb1ELb0EEENS1_21CollectiveEpilogueFwdINS6_IJS8_SA_S9_EEENS6_IJNS7_ILi1EEESI_SI_EEESC_SE_Li256ELb0ELb1ELb0ELb0EEENS1_19SingleTileSchedulerILb0ELb0ELb1ELi128EEEEEEEEEvNT_6ParamsE,"ax",@progbits
	.align	128
.text._ZN7cutlass13device_kernelIN5flash19enable_sm80_to_sm89INS1_16FlashAttnFwdSm80INS1_25CollectiveMainloopFwdSm80ILi8ELi1ELb1EN4cute5tupleIJNS5_1CILi128EEENS7_ILi48EEENS7_ILi256EEEEEELi256ENS_6half_tEfNS_4arch4Sm80ELb0ELb1ELb1ELb0ELb0ELb0ELb1ELb0EEENS1_21CollectiveEpilogueFwdINS6_IJS8_SA_S9_EEENS6_IJNS7_ILi1EEESI_SI_EEESC_SE_Li256ELb0ELb1ELb0ELb0EEENS1_19SingleTileSchedulerILb0ELb0ELb1ELi128EEEEEEEEEvNT_6ParamsE:
        .type           _ZN7cutlass13device_kernelIN5flash19enable_sm80_to_sm89INS1_16FlashAttnFwdSm80INS1_25CollectiveMainloopFwdSm80ILi8ELi1ELb1EN4cute5tupleIJNS5_1CILi128EEENS7_ILi48EEENS7_ILi256EEEEEELi256ENS_6half_tEfNS_4arch4Sm80ELb0ELb1ELb1ELb0ELb0ELb0ELb1ELb0EEENS1_21CollectiveEpilogueFwdINS6_IJS8_SA_S9_EEENS6_IJNS7_ILi1EEESI_SI_EEESC_SE_Li256ELb0ELb1ELb0ELb0EEENS1_19SingleTileSchedulerILb0ELb0ELb1ELi128EEEEEEEEEvNT_6ParamsE,@function
        .size           _ZN7cutlass13device_kernelIN5flash19enable_sm80_to_sm89INS1_16FlashAttnFwdSm80INS1_25CollectiveMainloopFwdSm80ILi8ELi1ELb1EN4cute5tupleIJNS5_1CILi128EEENS7_ILi48EEENS7_ILi256EEEEEELi256ENS_6half_tEfNS_4arch4Sm80ELb0ELb1ELb1ELb0ELb0ELb0ELb1ELb0EEENS1_21CollectiveEpilogueFwdINS6_IJS8_SA_S9_EEENS6_IJNS7_ILi1EEESI_SI_EEESC_SE_Li256ELb0ELb1ELb0ELb0EEENS1_19SingleTileSchedulerILb0ELb0ELb1ELi128EEEEEEEEEvNT_6ParamsE,(.L_x_39 - _ZN7cutlass13device_kernelIN5flash19enable_sm80_to_sm89INS1_16FlashAttnFwdSm80INS1_25CollectiveMainloopFwdSm80ILi8ELi1ELb1EN4cute5tupleIJNS5_1CILi128EEENS7_ILi48EEENS7_ILi256EEEEEELi256ENS_6half_tEfNS_4arch4Sm80ELb0ELb1ELb1ELb0ELb0ELb0ELb1ELb0EEENS1_21CollectiveEpilogueFwdINS6_IJS8_SA_S9_EEENS6_IJNS7_ILi1EEESI_SI_EEESC_SE_Li256ELb0ELb1ELb0ELb0EEENS1_19SingleTileSchedulerILb0ELb0ELb1ELi128EEEEEEEEEvNT_6ParamsE)
        .other          _ZN7cutlass13device_kernelIN5flash19enable_sm80_to_sm89INS1_16FlashAttnFwdSm80INS1_25CollectiveMainloopFwdSm80ILi8ELi1ELb1EN4cute5tupleIJNS5_1CILi128EEENS7_ILi48EEENS7_ILi256EEEEEELi256ENS_6half_tEfNS_4arch4Sm80ELb0ELb1ELb1ELb0ELb0ELb0ELb1ELb0EEENS1_21CollectiveEpilogueFwdINS6_IJS8_SA_S9_EEENS6_IJNS7_ILi1EEESI_SI_EEESC_SE_Li256ELb0ELb1ELb0ELb0EEENS1_19SingleTileSchedulerILb0ELb0ELb1ELi128EEEEEEEEEvNT_6ParamsE,@"STO_CUDA_ENTRY STV_DEFAULT"
_ZN7cutlass13device_kernelIN5flash19enable_sm80_to_sm89INS1_16FlashAttnFwdSm80INS1_25CollectiveMainloopFwdSm80ILi8ELi1ELb1EN4cute5tupleIJNS5_1CILi128EEENS7_ILi48EEENS7_ILi256EEEEEELi256ENS_6half_tEfNS_4arch4Sm80ELb0ELb1ELb1ELb0ELb0ELb0ELb1ELb0EEENS1_21CollectiveEpilogueFwdINS6_IJS8_SA_S9_EEENS6_IJNS7_ILi1EEESI_SI_EEESC_SE_Li256ELb0ELb1ELb0ELb0EEENS1_19SingleTileSchedulerILb0ELb0ELb1ELi128EEEEEEEEEvNT_6ParamsE:
[----:B------:R-:W-:Y:S01]  /*0000*/  LDC R1, c[0x0][0x28] ;  /* 0x00000a00ff017b82 */ /* 0x000fe20000000800 */
[----:B------:R-:W-:Y:S05]  /*0010*/  EXIT ;  /* 0x000000000000794d */ /* 0x000fea0003800000 */
.L_x_3:
        /* <DEDUP_REMOVED lines=14> */
.L_x_39:


//--------------------- .text._ZN7cutlass13device_kernelIN5flash19enable_sm80_to_sm89INS1_16FlashAttnFwdSm80INS1_25CollectiveMainloopFwdSm80ILi8ELi1ELb1EN4cute5tupleIJNS5_1CILi128EEENS7_ILi48EEENS7_ILi256EEEEEELi256ENS_6half_tEfNS_4arch4Sm80ELb0ELb1ELb1ELb1ELb0ELb0ELb1ELb0EEENS1_21CollectiveEpilogueFwdINS6_IJS8_SA_S9_EEENS6_IJNS7_ILi1EEESI_SI_EEESC_SE_Li256ELb1ELb1ELb0ELb0EEENS1_19SingleTileSchedulerILb1ELb0ELb1ELi128EEEEEEEEEvNT_6ParamsE --------------------------
	.section	.text._ZN7cutlass13device_kernelIN5flash19enable_sm80_to_sm89INS1_16FlashAttnFwdSm80INS1_25CollectiveMainloopFwdSm80ILi8ELi1ELb1EN4cute5tupleIJNS5_1CILi128EEENS7_ILi48EEENS7_ILi256EEEEEELi256ENS_6half_tEfNS_4arch4Sm80ELb0ELb1ELb1ELb1ELb0ELb0ELb1ELb0EEENS1_21CollectiveEpilogueFwdINS6_IJS8_SA_S9_EEENS6_IJNS7_ILi1EEESI_SI_EEESC_SE_Li256ELb1ELb1ELb0ELb0EEENS1_19SingleTileSchedulerILb1ELb0ELb1ELi128EEEEEEEEEvNT_6ParamsE,"ax",@progbits
	.align	128
.text._ZN7cutlass13device_kernelIN5flash19enable_sm80_to_sm89INS1_16FlashAttnFwdSm80INS1_25CollectiveMainloopFwdSm80ILi8ELi1ELb1EN4cute5tupleIJNS5_1CILi128EEENS7_ILi48EEENS7_ILi256EEEEEELi256ENS_6half_tEfNS_4arch4Sm80ELb0ELb1ELb1ELb1ELb0ELb0ELb1ELb0EEENS1_21CollectiveEpilogueFwdINS6_IJS8_SA_S9_EEENS6_IJNS7_ILi1EEESI_SI_EEESC_SE_Li256ELb1ELb1ELb0ELb0EEENS1_19SingleTileSchedulerILb1ELb0ELb1ELi128EEEEEEEEEvNT_6ParamsE:
        .type           _ZN7cutlass13device_kernelIN5flash19enable_sm80_to_sm89INS1_16FlashAttnFwdSm80INS1_25CollectiveMainloopFwdSm80ILi8ELi1ELb1EN4cute5tupleIJNS5_1CILi128EEENS7_ILi48EEENS7_ILi256EEEEEELi256ENS_6half_tEfNS_4arch4Sm80ELb0ELb1ELb1ELb1ELb0ELb0ELb1ELb0EEENS1_21CollectiveEpilogueFwdINS6_IJS8_SA_S9_EEENS6_IJNS7_ILi1EEESI_SI_EEESC_SE_Li256ELb1ELb1ELb0ELb0EEENS1_19SingleTileSchedulerILb1ELb0ELb1ELi128EEEEEEEEEvNT_6ParamsE,@function
        .size           _ZN7cutlass13device_kernelIN5flash19enable_sm80_to_sm89INS1_16FlashAttnFwdSm80INS1_25CollectiveMainloopFwdSm80ILi8ELi1ELb1EN4cute5tupleIJNS5_1CILi128EEENS7_ILi48EEENS7_ILi256EEEEEELi256ENS_6half_tEfNS_4arch4Sm80ELb0ELb1ELb1ELb1ELb0ELb0ELb1ELb0EEENS1_21CollectiveEpilogueFwdINS6_IJS8_SA_S9_EEENS6_IJNS7_ILi1EEESI_SI_EEESC_SE_Li256ELb1ELb1ELb0ELb0EEENS1_19SingleTileSchedulerILb1ELb0ELb1ELi128EEEEEEEEEvNT_6ParamsE,(.L_x_40 - _ZN7cutlass13device_kernelIN5flash19enable_sm80_to_sm89INS1_16FlashAttnFwdSm80INS1_25CollectiveMainloopFwdSm80ILi8ELi1ELb1EN4cute5tupleIJNS5_1CILi128EEENS7_ILi48EEENS7_ILi256EEEEEELi256ENS_6half_tEfNS_4arch4Sm80ELb0ELb1ELb1ELb1ELb0ELb0ELb1ELb0EEENS1_21CollectiveEpilogueFwdINS6_IJS8_SA_S9_EEENS6_IJNS7_ILi1EEESI_SI_EEESC_SE_Li256ELb1ELb1ELb0ELb0EEENS1_19SingleTileSchedulerILb1ELb0ELb1ELi128EEEEEEEEEvNT_6ParamsE)
        .other          _ZN7cutlass13device_kernelIN5flash19enable_sm80_to_sm89INS1_16FlashAttnFwdSm80INS1_25CollectiveMainloopFwdSm80ILi8ELi1ELb1EN4cute5tupleIJNS5_1CILi128EEENS7_ILi48EEENS7_ILi256EEEEEELi256ENS_6half_tEfNS_4arch4Sm80ELb0ELb1ELb1ELb1ELb0ELb0ELb1ELb0EEENS1_21CollectiveEpilogueFwdINS6_IJS8_SA_S9_EEENS6_IJNS7_ILi1EEESI_SI_EEESC_SE_Li256ELb1ELb1ELb0ELb0EEENS1_19SingleTileSchedulerILb1ELb0ELb1ELi128EEEEEEEEEvNT_6ParamsE,@"STO_CUDA_ENTRY STV_DEFAULT"
_ZN7cutlass13device_kernelIN5flash19enable_sm80_to_sm89INS1_16FlashAttnFwdSm80INS1_25CollectiveMainloopFwdSm80ILi8ELi1ELb1EN4cute5tupleIJNS5_1CILi128EEENS7_ILi48EEENS7_ILi256EEEEEELi256ENS_6half_tEfNS_4arch4Sm80ELb0ELb1ELb1ELb1ELb0ELb0ELb1ELb0EEENS1_21CollectiveEpilogueFwdINS6_IJS8_SA_S9_EEENS6_IJNS7_ILi1EEESI_SI_EEESC_SE_Li256ELb1ELb1ELb0ELb0EEENS1_19SingleTileSchedulerILb1ELb0ELb1ELi128EEEEEEEEEvNT_6ParamsE:
[----:B------:R-:W-:Y:S01]  /*0000*/  LDC R1, c[0x0][0x28] ;  /* 0x00000a00ff017b82 */ /* 0x000fe20000000800 */
[----:B------:R-:W-:Y:S05]  /*0010*/  EXIT ;  /* 0x000000000000794d */ /* 0x000fea0003800000 */
.L_x_4:
        /* <DEDUP_REMOVED lines=14> */
.L_x_40:


//--------------------- .text._ZN7cutlass13device_kernelIN5flash19enable_sm80_to_sm89INS1_16FlashAttnFwdSm80INS1_25CollectiveMainloopFwdSm80ILi8ELi1ELb0EN4cute5tupleIJNS5_1CILi128EEENS7_ILi32EEENS7_ILi256EEEEEELi256ENS_6half_tEfNS_4arch4Sm80ELb0ELb1ELb1ELb1ELb0ELb1ELb1ELb0EEENS1_21CollectiveEpilogueFwdINS6_IJS8_SA_S9_EEENS6_IJNS7_ILi1EEESI_SI_EEESC_SE_Li256ELb1ELb1ELb0ELb0EEENS1_19SingleTileSchedulerILb1ELb0ELb1ELi128EEEEEEEEEvNT_6ParamsE --------------------------
	.section	.text._ZN7cutlass13device_kernelIN5flash19enable_sm80_to_sm89INS1_16FlashAttnFwdSm80INS1_25CollectiveMainloopFwdSm80ILi8ELi1ELb0EN4cute5tupleIJNS5_1CILi128EEENS7_ILi32EEENS7_ILi256EEEEEELi256ENS_6half_tEfNS_4arch4Sm80ELb0ELb1ELb1ELb1ELb0ELb1ELb1ELb0EEENS1_21CollectiveEpilogueFwdINS6_IJS8_SA_S9_EEENS6_IJNS7_ILi1EEESI_SI_EEESC_SE_Li256ELb1ELb1ELb0ELb0EEENS1_19SingleTileSchedulerILb1ELb0ELb1ELi128EEEEEEEEEvNT_6ParamsE,"ax",@progbits
	.align	128
.text._ZN7cutlass13device_kernelIN5flash19enable_sm80_to_sm89INS1_16FlashAttnFwdSm80INS1_25CollectiveMainloopFwdSm80ILi8ELi1ELb0EN4cute5tupleIJNS5_1CILi128EEENS7_ILi32EEENS7_ILi256EEEEEELi256ENS_6half_tEfNS_4arch4Sm80ELb0ELb1ELb1ELb1ELb0ELb1ELb1ELb0EEENS1_21CollectiveEpilogueFwdINS6_IJS8_SA_S9_EEENS6_IJNS7_ILi1EEESI_SI_EEESC_SE_Li256ELb1ELb1ELb0ELb0EEENS1_19SingleTileSchedulerILb1ELb0ELb1ELi128EEEEEEEEEvNT_6ParamsE:
        .type           _ZN7cutlass13device_kernelIN5flash19enable_sm80_to_sm89INS1_16FlashAttnFwdSm80INS1_25CollectiveMainloopFwdSm80ILi8ELi1ELb0EN4cute5tupleIJNS5_1CILi128EEENS7_ILi32EEENS7_ILi256EEEEEELi256ENS_6half_tEfNS_4arch4Sm80ELb0ELb1ELb1ELb1ELb0ELb1ELb1ELb0EEENS1_21CollectiveEpilogueFwdINS6_IJS8_SA_S9_EEENS6_IJNS7_ILi1EEESI_SI_EEESC_SE_Li256ELb1ELb1ELb0ELb0EEENS1_19SingleTileSchedulerILb1ELb0ELb1ELi128EEEEEEEEEvNT_6ParamsE,@function
        .size           _ZN7cutlass13device_kernelIN5flash19enable_sm80_to_sm89INS1_16FlashAttnFwdSm80INS1_25CollectiveMainloopFwdSm80ILi8ELi1ELb0EN4cute5tupleIJNS5_1CILi128EEENS7_ILi32EEENS7_ILi256EEEEEELi256ENS_6half_tEfNS_4arch4Sm80ELb0ELb1ELb1ELb1ELb0ELb1ELb1ELb0EEENS1_21CollectiveEpilogueFwdINS6_IJS8_SA_S9_EEENS6_IJNS7_ILi1EEESI_SI_EEESC_SE_Li256ELb1ELb1ELb0ELb0EEENS1_19SingleTileSchedulerILb1ELb0ELb1ELi128EEEEEEEEEvNT_6ParamsE,(.L_x_41 - _ZN7cutlass13device_kernelIN5flash19enable_sm80_to_sm89INS1_16FlashAttnFwdSm80INS1_25CollectiveMainloopFwdSm80ILi8ELi1ELb0EN4cute5tupleIJNS5_1CILi128EEENS7_ILi32EEENS7_ILi256EEEEEELi256ENS_6half_tEfNS_4arch4Sm80ELb0ELb1ELb1ELb1ELb0ELb1ELb1ELb0EEENS1_21CollectiveEpilogueFwdINS6_IJS8_SA_S9_EEENS6_IJNS7_ILi1EEESI_SI_EEESC_SE_Li256ELb1ELb1ELb0ELb0EEENS1_19SingleTileSchedulerILb1ELb0ELb1ELi128EEEEEEEEEvNT_6ParamsE)
        .other          _ZN7cutlass13device_kernelIN5flash19enable_sm80_to_sm89INS1_16FlashAttnFwdSm80INS1_25CollectiveMainloopFwdSm80ILi8ELi1ELb0EN4cute5tupleIJNS5_1CILi128EEENS7_ILi32EEENS7_ILi256EEEEEELi256ENS_6half_tEfNS_4arch4Sm80ELb0ELb1ELb1ELb1ELb0ELb1ELb1ELb0EEENS1_21CollectiveEpilogueFwdINS6_IJS8_SA_S9_EEENS6_IJNS7_ILi1EEESI_SI_EEESC_SE_Li256ELb1ELb1ELb0ELb0EEENS1_19SingleTileSchedulerILb1ELb0ELb1ELi128EEEEEEEEEvNT_6ParamsE,@"STO_CUDA_ENTRY STV_DEFAULT"
_ZN7cutlass13device_kernelIN5flash19enable_sm80_to_sm89INS1_16FlashAttnFwdSm80INS1_25CollectiveMainloopFwdSm80ILi8ELi1ELb0EN4cute5tupleIJNS5_1CILi128EEENS7_ILi32EEENS7_ILi256EEEEEELi256ENS_6half_tEfNS_4arch4Sm80ELb0ELb1ELb1ELb1ELb0ELb1ELb1ELb0EEENS1_21CollectiveEpilogueFwdINS6_IJS8_SA_S9_EEENS6_IJNS7_ILi1EEESI_SI_EEESC_SE_Li256ELb1ELb1ELb0ELb0EEENS1_19SingleTileSchedulerILb1ELb0ELb1ELi128EEEEEEEEEvNT_6ParamsE:
[----:B------:R-:W-:Y:S01]  /*0000*/  LDC R1, c[0x0][0x28] ;  /* 0x00000a00ff017b82 */ /* 0x000fe20000000800 */
[----:B------:R-:W-:Y:S05]  /*0010*/  EXIT ;  /* 0x000000000000794d */ /* 0x000fea0003800000 */
.L_x_5:
        /* <DEDUP_REMOVED lines=14> */
.L_x_41:


//--------------------- .text._ZN7cutlass13device_kernelIN5flash19enable_sm80_to_sm89INS1_16FlashAttnFwdSm80INS1_25CollectiveMainloopFwdSm80ILi8ELi1ELb1EN4cute5tupleIJNS5_1CILi128EEENS7_ILi64EEENS7_ILi256EEEEEELi256ENS_6half_tEfNS_4arch4Sm80ELb1ELb0ELb1ELb0ELb0ELb0ELb1ELb0EEENS1_21CollectiveEpilogueFwdINS6_IJS8_SA_S9_EEENS6_IJNS7_ILi1EEESI_SI_EEESC_SE_Li256ELb0ELb1ELb0ELb0EEENS1_30DynamicPersistentTileSchedulerILi256ELi256ELb0ELb1ELb0EEEEEEEEEvNT_6ParamsE --------------------------
	.section	.text._ZN7cutlass13device_kernelIN5flash19enable_sm80_to_sm89INS1_16FlashAttnFwdSm80INS1_25CollectiveMainloopFwdSm80ILi8ELi1ELb1EN4cute5tupleIJNS5_1CILi128EEENS7_ILi64EEENS7_ILi256EEEEEELi256ENS_6half_tEfNS_4arch4Sm80ELb1ELb0ELb1ELb0ELb0ELb0ELb1ELb0EEENS1_21CollectiveEpilogueFwdINS6_IJS8_SA_S9_EEENS6_IJNS7_ILi1EEESI_SI_EEESC_SE_Li256ELb0ELb1ELb0ELb0EEENS1_30DynamicPersistentTileSchedulerILi256ELi256ELb0ELb1ELb0EEEEEEEEEvNT_6ParamsE,"ax",@progbits
	.align	128
.text._ZN7cutlass13device_kernelIN5flash19enable_sm80_to_sm89INS1_16FlashAttnFwdSm80INS1_25CollectiveMainloopFwdSm80ILi8ELi1ELb1EN4cute5tupleIJNS5_1CILi128EEENS7_ILi64EEENS7_ILi256EEEEEELi256ENS_6half_tEfNS_4arch4Sm80ELb1ELb0ELb1ELb0ELb0ELb0ELb1ELb0EEENS1_21CollectiveEpilogueFwdINS6_IJS8_SA_S9_EEENS6_IJNS7_ILi1EEESI_SI_EEESC_SE_Li256ELb0ELb1ELb0ELb0EEENS1_30DynamicPersistentTileSchedulerILi256ELi256ELb0ELb1ELb0EEEEEEEEEvNT_6ParamsE:
        .type           _ZN7cutlass13device_kernelIN5flash19enable_sm80_to_sm89INS1_16FlashAttnFwdSm80INS1_25CollectiveMainloopFwdSm80ILi8ELi1ELb1EN4cute5tupleIJNS5_1CILi128EEENS7_ILi64EEENS7_ILi256EEEEEELi256ENS_6half_tEfNS_4arch4Sm80ELb1ELb0ELb1ELb0ELb0ELb0ELb1ELb0EEENS1_21CollectiveEpilogueFwdINS6_IJS8_SA_S9_EEENS6_IJNS7_ILi1EEESI_SI_EEESC_SE_Li256ELb0ELb1ELb0ELb0EEENS1_30DynamicPersistentTileSchedulerILi256ELi256ELb0ELb1ELb0EEEEEEEEEvNT_6ParamsE,@function
        .size           _ZN7cutlass13device_kernelIN5flash19enable_sm80_to_sm89INS1_16FlashAttnFwdSm80INS1_25CollectiveMainloopFwdSm80ILi8ELi1ELb1EN4cute5tupleIJNS5_1CILi128EEENS7_ILi64EEENS7_ILi256EEEEEELi256ENS_6half_tEfNS_4arch4Sm80ELb1ELb0ELb1ELb0ELb0ELb0ELb1ELb0EEENS1_21CollectiveEpilogueFwdINS6_IJS8_SA_S9_EEENS6_IJNS7_ILi1EEESI_SI_EEESC_SE_Li256ELb0ELb1ELb0ELb0EEENS1_30DynamicPersistentTileSchedulerILi256ELi256ELb0ELb1ELb0EEEEEEEEEvNT_6ParamsE,(.L_x_42 - _ZN7cutlass13device_kernelIN5flash19enable_sm80_to_sm89INS1_16FlashAttnFwdSm80INS1_25CollectiveMainloopFwdSm80ILi8ELi1ELb1EN4cute5tupleIJNS5_1CILi128EEENS7_ILi64EEENS7_ILi256EEEEEELi256ENS_6half_tEfNS_4arch4Sm80ELb1ELb0ELb1ELb0ELb0ELb0ELb1ELb0EEENS1_21CollectiveEpilogueFwdINS6_IJS8_SA_S9_EEENS6_IJNS7_ILi1EEESI_SI_EEESC_SE_Li256ELb0ELb1ELb0ELb0EEENS1_30DynamicPersistentTileSchedulerILi256ELi256ELb0ELb1ELb0EEEEEEEEEvNT_6ParamsE)
        .other          _ZN7cutlass13device_kernelIN5flash19enable_sm80_to_sm89INS1_16FlashAttnFwdSm80INS1_25CollectiveMainloopFwdSm80ILi8ELi1ELb1EN4cute5tupleIJNS5_1CILi128EEENS7_ILi64EEENS7_ILi256EEEEEELi256ENS_6half_tEfNS_4arch4Sm80ELb1ELb0ELb1ELb0ELb0ELb0ELb1ELb0EEENS1_21CollectiveEpilogueFwdINS6_IJS8_SA_S9_EEENS6_IJNS7_ILi1EEESI_SI_EEESC_SE_Li256ELb0ELb1ELb0ELb0EEENS1_30DynamicPersistentTileSchedulerILi256ELi256ELb0ELb1ELb0EEEEEEEEEvNT_6ParamsE,@"STO_CUDA_ENTRY STV_DEFAULT"
_ZN7cutlass13device_kernelIN5flash19enable_sm80_to_sm89INS1_16FlashAttnFwdSm80INS1_25CollectiveMainloopFwdSm80ILi8ELi1ELb1EN4cute5tupleIJNS5_1CILi128EEENS7_ILi64EEENS7_ILi256EEEEEELi256ENS_6half_tEfNS_4arch4Sm80ELb1ELb0ELb1ELb0ELb0ELb0ELb1ELb0EEENS1_21CollectiveEpilogueFwdINS6_IJS8_SA_S9_EEENS6_IJNS7_ILi1EEESI_SI_EEESC_SE_Li256ELb0ELb1ELb0ELb0EEENS1_30DynamicPersistentTileSchedulerILi256ELi256ELb0ELb1ELb0EEEEEEEEEvNT_6ParamsE:
[----:B------:R-:W-:Y:S01]  /*0000*/  LDC R1, c[0x0][0x28] ;  /* 0x00000a00ff017b82 */ /* 0x000fe20000000800 */
[----:B------:R-:W-:Y:S05]  /*0010*/  EXIT ;  /* 0x000000000000794d */ /* 0x000fea0003800000 */
.L_x_6:
        /* <DEDUP_REMOVED lines=14> */
.L_x_42:


//--------------------- .text._ZN7cutlass13device_kernelIN5flash19enable_sm80_to_sm89INS1_16FlashAttnFwdSm80INS1_25CollectiveMainloopFwdSm80ILi8ELi1ELb1EN4cute5tupleIJNS5_1CILi128EEENS7_ILi64EEENS7_ILi256EEEEEELi256ENS_6half_tEfNS_4arch4Sm80ELb1ELb0ELb1ELb1ELb0ELb0ELb1ELb0EEENS1_21CollectiveEpilogueFwdINS6_IJS8_SA_S9_EEENS6_IJNS7_ILi1EEESI_SI_EEESC_SE_Li256ELb1ELb1ELb0ELb0EEENS1_19SingleTileSchedulerILb1ELb0ELb1ELi128EEEEEEEEEvNT_6ParamsE --------------------------
	.section	.text._ZN7cutlass13device_kernelIN5flash19enable_sm80_to_sm89INS1_16FlashAttnFwdSm80INS1_25CollectiveMainloopFwdSm80ILi8ELi1ELb1EN4cute5tupleIJNS5_1CILi128EEENS7_ILi64EEENS7_ILi256EEEEEELi256ENS_6half_tEfNS_4arch4Sm80ELb1ELb0ELb1ELb1ELb0ELb0ELb1ELb0EEENS1_21CollectiveEpilogueFwdINS6_IJS8_SA_S9_EEENS6_IJNS7_ILi1EEESI_SI_EEESC_SE_Li256ELb1ELb1ELb0ELb0EEENS1_19SingleTileSchedulerILb1ELb0ELb1ELi128EEEEEEEEEvNT_6ParamsE,"ax",@progbits
	.align	128
.text._ZN7cutlass13device_kernelIN5flash19enable_sm80_to_sm89INS1_16FlashAttnFwdSm80INS1_25CollectiveMainloopFwdSm80ILi8ELi1ELb1EN4cute5tupleIJNS5_1CILi128EEENS7_ILi64EEENS7_ILi256EEEEEELi256ENS_6half_tEfNS_4arch4Sm80ELb1ELb0ELb1ELb1ELb0ELb0ELb1ELb0EEENS1_21CollectiveEpilogueFwdINS6_IJS8_SA_S9_EEENS6_IJNS7_ILi1EEESI_SI_EEESC_SE_Li256ELb1ELb1ELb0ELb0EEENS1_19SingleTileSchedulerILb1ELb0ELb1ELi128EEEEEEEEEvNT_6ParamsE:
        .type           _ZN7cutlass13device_kernelIN5flash19enable_sm80_to_sm89INS1_16FlashAttnFwdSm80INS1_25CollectiveMainloopFwdSm80ILi8ELi1ELb1EN4cute5tupleIJNS5_1CILi128EEENS7_ILi64EEENS7_ILi256EEEEEELi256ENS_6half_tEfNS_4arch4Sm80ELb1ELb0ELb1ELb1ELb0ELb0ELb1ELb0EEENS1_21CollectiveEpilogueFwdINS6_IJS8_SA_S9_EEENS6_IJNS7_ILi1EEESI_SI_EEESC_SE_Li256ELb1ELb1ELb0ELb0EEENS1_19SingleTileSchedulerILb1ELb0ELb1ELi128EEEEEEEEEvNT_6ParamsE,@function
        .size           _ZN7cutlass13device_kernelIN5flash19enable_sm80_to_sm89INS1_16FlashAttnFwdSm80INS1_25CollectiveMainloopFwdSm80ILi8ELi1ELb1EN4cute5tupleIJNS5_1CILi128EEENS7_ILi64EEENS7_ILi256EEEEEELi256ENS_6half_tEfNS_4arch4Sm80ELb1ELb0ELb1ELb1ELb0ELb0ELb1ELb0EEENS1_21CollectiveEpilogueFwdINS6_IJS8_SA_S9_EEENS6_IJNS7_ILi1EEESI_SI_EEESC_SE_Li256ELb1ELb1ELb0ELb0EEENS1_19SingleTileSchedulerILb1ELb0ELb1ELi128EEEEEEEEEvNT_6ParamsE,(.L_x_43 - _ZN7cutlass13device_kernelIN5flash19enable_sm80_to_sm89INS1_16FlashAttnFwdSm80INS1_25CollectiveMainloopFwdSm80ILi8ELi1ELb1EN4cute5tupleIJNS5_1CILi128EEENS7_ILi64EEENS7_ILi256EEEEEELi256ENS_6half_tEfNS_4arch4Sm80ELb1ELb0ELb1ELb1ELb0ELb0ELb1ELb0EEENS1_21CollectiveEpilogueFwdINS6_IJS8_SA_S9_EEENS6_IJNS7_ILi1EEESI_SI_EEESC_SE_Li256ELb1ELb1ELb0ELb0EEENS1_19SingleTileSchedulerILb1ELb0ELb1ELi128EEEEEEEEEvNT_6ParamsE)
        .other          _ZN7cutlass13device_kernelIN5flash19enable_sm80_to_sm89INS1_16FlashAttnFwdSm80INS1_25CollectiveMainloopFwdSm80ILi8ELi1ELb1EN4cute5tupleIJNS5_1CILi128EEENS7_ILi64EEENS7_ILi256EEEEEELi256ENS_6half_tEfNS_4arch4Sm80ELb1ELb0ELb1ELb1ELb0ELb0ELb1ELb0EEENS1_21CollectiveEpilogueFwdINS6_IJS8_SA_S9_EEENS6_IJNS7_ILi1EEESI_SI_EEESC_SE_Li256ELb1ELb1ELb0ELb0EEENS1_19SingleTileSchedulerILb1ELb0ELb1ELi128EEEEEEEEEvNT_6ParamsE,@"STO_CUDA_ENTRY STV_DEFAULT"
_ZN7cutlass13device_kernelIN5flash19enable_sm80_to_sm89INS1_16FlashAttnFwdSm80INS1_25CollectiveMainloopFwdSm80ILi8ELi1ELb1EN4cute5tupleIJNS5_1CILi128EEENS7_ILi64EEENS7_ILi256EEEEEELi256ENS_6half_tEfNS_4arch4Sm80ELb1ELb0ELb1ELb1ELb0ELb0ELb1ELb0EEENS1_21CollectiveEpilogueFwdINS6_IJS8_SA_S9_EEENS6_IJNS7_ILi1EEESI_SI_EEESC_SE_Li256ELb1ELb1ELb0ELb0EEENS1_19SingleTileSchedulerILb1ELb0ELb1ELi128EEEEEEEEEvNT_6ParamsE:
[----:B------:R-:W-:Y:S01]  /*0000*/  LDC R1, c[0x0][0x28] ;  /* 0x00000a00ff017b82 */ /* 0x000fe20000000800 */
[----:B------:R-:W-:Y:S05]  /*0010*/  EXIT ;  /* 0x000000000000794d */ /* 0x000fea0003800000 */
.L_x_7:
        /* <DEDUP_REMOVED lines=14> */
.L_x_43:


//--------------------- .text._ZN7cutlass13device_kernelIN5flash19enable_sm80_to_sm89INS1_16FlashAttnFwdSm80INS1_25CollectiveMainloopFwdSm80ILi8ELi1ELb0EN4cute5tupleIJNS5_1CILi128EEENS7_ILi32EEENS7_ILi256EEEEEELi256ENS_6half_tEfNS_4arch4Sm80ELb1ELb0ELb1ELb1ELb0ELb1ELb1ELb0EEENS1_21CollectiveEpilogueFwdINS6_IJS8_SA_S9_EEENS6_IJNS7_ILi1EEESI_SI_EEESC_SE_Li256ELb1ELb1ELb0ELb0EEENS1_19SingleTileSchedulerILb1ELb0ELb1ELi128EEEEEEEEEvNT_6ParamsE --------------------------
	.section	.text._ZN7cutlass13device_kernelIN5flash19enable_sm80_to_sm89INS1_16FlashAttnFwdSm80INS1_25CollectiveMainloopFwdSm80ILi8ELi1ELb0EN4cute5tupleIJNS5_1CILi128EEENS7_ILi32EEENS7_ILi256EEEEEELi256ENS_6half_tEfNS_4arch4Sm80ELb1ELb0ELb1ELb1ELb0ELb1ELb1ELb0EEENS1_21CollectiveEpilogueFwdINS6_IJS8_SA_S9_EEENS6_IJNS7_ILi1EEESI_SI_EEESC_SE_Li256ELb1ELb1ELb0ELb0EEENS1_19SingleTileSchedulerILb1ELb0ELb1ELi128EEEEEEEEEvNT_6ParamsE,"ax",@progbits
	.align	128
.text._ZN7cutlass13device_kernelIN5flash19enable_sm80_to_sm89INS1_16FlashAttnFwdSm80INS1_25CollectiveMainloopFwdSm80ILi8ELi1ELb0EN4cute5tupleIJNS5_1CILi128EEENS7_ILi32EEENS7_ILi256EEEEEELi256ENS_6half_tEfNS_4arch4Sm80ELb1ELb0ELb1ELb1ELb0ELb1ELb1ELb0EEENS1_21CollectiveEpilogueFwdINS6_IJS8_SA_S9_EEENS6_IJNS7_ILi1EEESI_SI_EEESC_SE_Li256ELb1ELb1ELb0ELb0EEENS1_19SingleTileSchedulerILb1ELb0ELb1ELi128EEEEEEEEEvNT_6ParamsE:
        .type           _ZN7cutlass13device_kernelIN5flash19enable_sm80_to_sm89INS1_16FlashAttnFwdSm80INS1_25CollectiveMainloopFwdSm80ILi8ELi1ELb0EN4cute5tupleIJNS5_1CILi128EEENS7_ILi32EEENS7_ILi256EEEEEELi256ENS_6half_tEfNS_4arch4Sm80ELb1ELb0ELb1ELb1ELb0ELb1ELb1ELb0EEENS1_21CollectiveEpilogueFwdINS6_IJS8_SA_S9_EEENS6_IJNS7_ILi1EEESI_SI_EEESC_SE_Li256ELb1ELb1ELb0ELb0EEENS1_19SingleTileSchedulerILb1ELb0ELb1ELi128EEEEEEEEEvNT_6ParamsE,@function
        .size           _ZN7cutlass13device_kernelIN5flash19enable_sm80_to_sm89INS1_16FlashAttnFwdSm80INS1_25CollectiveMainloopFwdSm80ILi8ELi1ELb0EN4cute5tupleIJNS5_1CILi128EEENS7_ILi32EEENS7_ILi256EEEEEELi256ENS_6half_tEfNS_4arch4Sm80ELb1ELb0ELb1ELb1ELb0ELb1ELb1ELb0EEENS1_21CollectiveEpilogueFwdINS6_IJS8_SA_S9_EEENS6_IJNS7_ILi1EEESI_SI_EEESC_SE_Li256ELb1ELb1ELb0ELb0EEENS1_19SingleTileSchedulerILb1ELb0ELb1ELi128EEEEEEEEEvNT_6ParamsE,(.L_x_44 - _ZN7cutlass13device_kernelIN5flash19enable_sm80_to_sm89INS1_16FlashAttnFwdSm80INS1_25CollectiveMainloopFwdSm80ILi8ELi1ELb0EN4cute5tupleIJNS5_1CILi128EEENS7_ILi32EEENS7_ILi256EEEEEELi256ENS_6half_tEfNS_4arch4Sm80ELb1ELb0ELb1ELb1ELb0ELb1ELb1ELb0EEENS1_21CollectiveEpilogueFwdINS6_IJS8_SA_S9_EEENS6_IJNS7_ILi1EEESI_SI_EEESC_SE_Li256ELb1ELb1ELb0ELb0EEENS1_19SingleTileSchedulerILb1ELb0ELb1ELi128EEEEEEEEEvNT_6ParamsE)
        .other          _ZN7cutlass13device_kernelIN5flash19enable_sm80_to_sm89INS1_16FlashAttnFwdSm80INS1_25CollectiveMainloopFwdSm80ILi8ELi1ELb0EN4cute5tupleIJNS5_1CILi128EEENS7_ILi32EEENS7_ILi256EEEEEELi256ENS_6half_tEfNS_4arch4Sm80ELb1ELb0ELb1ELb1ELb0ELb1ELb1ELb0EEENS1_21CollectiveEpilogueFwdINS6_IJS8_SA_S9_EEENS6_IJNS7_ILi1EEESI_SI_EEESC_SE_Li256ELb1ELb1ELb0ELb0EEENS1_19SingleTileSchedulerILb1ELb0ELb1ELi128EEEEEEEEEvNT_6ParamsE,@"STO_CUDA_ENTRY STV_DEFAULT"
_ZN7cutlass13device_kernelIN5flash19enable_sm80_to_sm89INS1_16FlashAttnFwdSm80INS1_25CollectiveMainloopFwdSm80ILi8ELi1ELb0EN4cute5tupleIJNS5_1CILi128EEENS7_ILi32EEENS7_ILi256EEEEEELi256ENS_6half_tEfNS_4arch4Sm80ELb1ELb0ELb1ELb1ELb0ELb1ELb1ELb0EEENS1_21CollectiveEpilogueFwdINS6_IJS8_SA_S9_EEENS6_IJNS7_ILi1EEESI_SI_EEESC_SE_Li256ELb1ELb1ELb0ELb0EEENS1_19SingleTileSchedulerILb1ELb0ELb1ELi128EEEEEEEEEvNT_6ParamsE:
[----:B------:R-:W-:Y:S01]  /*0000*/  LDC R1, c[0x0][0x28] ;  /* 0x00000a00ff017b82 */ /* 0x000fe20000000800 */
[----:B------:R-:W-:Y:S05]  /*0010*/  EXIT ;  /* 0x000000000000794d */ /* 0x000fea0003800000 */
.L_x_8:
        /* <DEDUP_REMOVED lines=14> */
.L_x_44:


//--------------------- .text._ZN7cutlass13device_kernelIN5flash19enable_sm80_to_sm89INS1_16FlashAttnFwdSm80INS1_25CollectiveMainloopFwdSm80ILi8ELi1ELb0EN4cute5tupleIJNS5_1CILi128EEENS7_ILi96EEENS7_ILi256EEEEEELi256ENS_6half_tEfNS_4arch4Sm80ELb0ELb0ELb1ELb0ELb0ELb0ELb1ELb0EEENS1_21CollectiveEpilogueFwdINS6_IJS8_SA_S9_EEENS6_IJNS7_ILi1EEESI_SI_EEESC_SE_Li256ELb0ELb1ELb0ELb0EEENS1_19SingleTileSchedulerILb0ELb0ELb1ELi128EEEEEEEEEvNT_6ParamsE --------------------------
	.section	.text._ZN7cutlass13device_kernelIN5flash19enable_sm80_to_sm89INS1_16FlashAttnFwdSm80INS1_25CollectiveMainloopFwdSm80ILi8ELi1ELb0EN4cute5tupleIJNS5_1CILi128EEENS7_ILi96EEENS7_ILi256EEEEEELi256ENS_6half_tEfNS_4arch4Sm80ELb0ELb0ELb1ELb0ELb0ELb0ELb1ELb0EEENS1_21CollectiveEpilogueFwdINS6_IJS8_SA_S9_EEENS6_IJNS7_ILi1EEESI_SI_EEESC_SE_Li256ELb0ELb1ELb0ELb0EEENS1_19SingleTileSchedulerILb0ELb0ELb1ELi128EEEEEEEEEvNT_6ParamsE,"ax",@progbits
	.align	128
.text._ZN7cutlass13device_kernelIN5flash19enable_sm80_to_sm89INS1_16FlashAttnFwdSm80INS1_25CollectiveMainloopFwdSm80ILi8ELi1ELb0EN4cute5tupleIJNS5_1CILi128EEENS7_ILi96EEENS7_ILi256EEEEEELi256ENS_6half_tEfNS_4arch4Sm80ELb0ELb0ELb1ELb0ELb0ELb0ELb1ELb0EEENS1_21CollectiveEpilogueFwdINS6_IJS8_SA_S9_EEENS6_IJNS7_ILi1EEESI_SI_EEESC_SE_Li256ELb0ELb1ELb0ELb0EEENS1_19SingleTileSchedulerILb0ELb0ELb1ELi128EEEEEEEEEvNT_6ParamsE:
        .type           _ZN7cutlass13device_kernelIN5flash19enable_sm80_to_sm89INS1_16FlashAttnFwdSm80INS1_25CollectiveMainloopFwdSm80ILi8ELi1ELb0EN4cute5tupleIJNS5_1CILi128EEENS7_ILi96EEENS7_ILi256EEEEEELi256ENS_6half_tEfNS_4arch4Sm80ELb0ELb0ELb1ELb0ELb0ELb0ELb1ELb0EEENS1_21CollectiveEpilogueFwdINS6_IJS8_SA_S9_EEENS6_IJNS7_ILi1EEESI_SI_EEESC_SE_Li256ELb0ELb1ELb0ELb0EEENS1_19SingleTileSchedulerILb0ELb0ELb1ELi128EEEEEEEEEvNT_6ParamsE,@function
        .size           _ZN7cutlass13device_kernelIN5flash19enable_sm80_to_sm89INS1_16FlashAttnFwdSm80INS1_25CollectiveMainloopFwdSm80ILi8ELi1ELb0EN4cute5tupleIJNS5_1CILi128EEENS7_ILi96EEENS7_ILi256EEEEEELi256ENS_6half_tEfNS_4arch4Sm80ELb0ELb0ELb1ELb0ELb0ELb0ELb1ELb0EEENS1_21CollectiveEpilogueFwdINS6_IJS8_SA_S9_EEENS6_IJNS7_ILi1EEESI_SI_EEESC_SE_Li256ELb0ELb1ELb0ELb0EEENS1_19SingleTileSchedulerILb0ELb0ELb1ELi128EEEEEEEEEvNT_6ParamsE,(.L_x_45 - _ZN7cutlass13device_kernelIN5flash19enable_sm80_to_sm89INS1_16FlashAttnFwdSm80INS1_25CollectiveMainloopFwdSm80ILi8ELi1ELb0EN4cute5tupleIJNS5_1CILi128EEENS7_ILi96EEENS7_ILi256EEEEEELi256ENS_6half_tEfNS_4arch4Sm80ELb0ELb0ELb1ELb0ELb0ELb0ELb1ELb0EEENS1_21CollectiveEpilogueFwdINS6_IJS8_SA_S9_EEENS6_IJNS7_ILi1EEESI_SI_EEESC_SE_Li256ELb0ELb1ELb0ELb0EEENS1_19SingleTileSchedulerILb0ELb0ELb1ELi128EEEEEEEEEvNT_6ParamsE)
        .other          _ZN7cutlass13device_kernelIN5flash19enable_sm80_to_sm89INS1_16FlashAttnFwdSm80INS1_25CollectiveMainloopFwdSm80ILi8ELi1ELb0EN4cute5tupleIJNS5_1CILi128EEENS7_ILi96EEENS7_ILi256EEEEEELi256ENS_6half_tEfNS_4arch4Sm80ELb0ELb0ELb1ELb0ELb0ELb0ELb1ELb0EEENS1_21CollectiveEpilogueFwdINS6_IJS8_SA_S9_EEENS6_IJNS7_ILi1EEESI_SI_EEESC_SE_Li256ELb0ELb1ELb0ELb0EEENS1_19SingleTileSchedulerILb0ELb0ELb1ELi128EEEEEEEEEvNT_6ParamsE,@"STO_CUDA_ENTRY STV_DEFAULT"
_ZN7cutlass13device_kernelIN5flash19enable_sm80_to_sm89INS1_16FlashAttnFwdSm80INS1_25CollectiveMainloopFwdSm80ILi8ELi1ELb0EN4cute5tupleIJNS5_1CILi128EEENS7_ILi96EEENS7_ILi256EEEEEELi256ENS_6half_tEfNS_4arch4Sm80ELb0ELb0ELb1ELb0ELb0ELb0ELb1ELb0EEENS1_21CollectiveEpilogueFwdINS6_IJS8_SA_S9_EEENS6_IJNS7_ILi1EEESI_SI_EEESC_SE_Li256ELb0ELb1ELb0ELb0EEENS1_19SingleTileSchedulerILb0ELb0ELb1ELi128EEEEEEEEEvNT_6ParamsE:
[----:B------:R-:W-:Y:S01]  /*0000*/  LDC R1, c[0x0][0x28] ;  /* 0x00000a00ff017b82 */ /* 0x000fe20000000800 */
[----:B------:R-:W-:Y:S05]  /*0010*/  EXIT ;  /* 0x000000000000794d */ /* 0x000fea0003800000 */
.L_x_9:
        /* <DEDUP_REMOVED lines=14> */
.L_x_45:


//--------------------- .text._ZN7cutlass13device_kernelIN5flash19enable_sm80_to_sm89INS1_16FlashAttnFwdSm80INS1_25CollectiveMainloopFwdSm80ILi8ELi1ELb0EN4cute5tupleIJNS5_1CILi128EEENS7_ILi96EEENS7_ILi256EEEEEELi256ENS_6half_tEfNS_4arch4Sm80ELb0ELb0ELb1ELb1ELb0ELb0ELb1ELb0EEENS1_21CollectiveEpilogueFwdINS6_IJS8_SA_S9_EEENS6_IJNS7_ILi1EEESI_SI_EEESC_SE_Li256ELb1ELb1ELb0ELb0EEENS1_19SingleTileSchedulerILb1ELb0ELb1ELi128EEEEEEEEEvNT_6ParamsE --------------------------
	.section	.text._ZN7cutlass13device_kernelIN5flash19enable_sm80_to_sm89INS1_16FlashAttnFwdSm80INS1_25CollectiveMainloopFwdSm80ILi8ELi1ELb0EN4cute5tupleIJNS5_1CILi128EEENS7_ILi96EEENS7_ILi256EEEEEELi256ENS_6half_tEfNS_4arch4Sm80ELb0ELb0ELb1ELb1ELb0ELb0ELb1ELb0EEENS1_21CollectiveEpilogueFwdINS6_IJS8_SA_S9_EEENS6_IJNS7_ILi1EEESI_SI_EEESC_SE_Li256ELb1ELb1ELb0ELb0EEENS1_19SingleTileSchedulerILb1ELb0ELb1ELi128EEEEEEEEEvNT_6ParamsE,"ax",@progbits
	.align	128
.text._ZN7cutlass13device_kernelIN5flash19enable_sm80_to_sm89INS1_16FlashAttnFwdSm80INS1_25CollectiveMainloopFwdSm80ILi8ELi1ELb0EN4cute5tupleIJNS5_1CILi128EEENS7_ILi96EEENS7_ILi256EEEEEELi256ENS_6half_tEfNS_4arch4Sm80ELb0ELb0ELb1ELb1ELb0ELb0ELb1ELb0EEENS1_21CollectiveEpilogueFwdINS6_IJS8_SA_S9_EEENS6_IJNS7_ILi1EEESI_SI_EEESC_SE_Li256ELb1ELb1ELb0ELb0EEENS1_19SingleTileSchedulerILb1ELb0ELb1ELi128EEEEEEEEEvNT_6ParamsE:
        .type           _ZN7cutlass13device_kernelIN5flash19enable_sm80_to_sm89INS1_16FlashAttnFwdSm80INS1_25CollectiveMainloopFwdSm80ILi8ELi1ELb0EN4cute5tupleIJNS5_1CILi128EEENS7_ILi96EEENS7_ILi256EEEEEELi256ENS_6half_tEfNS_4arch4Sm80ELb0ELb0ELb1ELb1ELb0ELb0ELb1ELb0EEENS1_21CollectiveEpilogueFwdINS6_IJS8_SA_S9_EEENS6_IJNS7_ILi1EEESI_SI_EEESC_SE_Li256ELb1ELb1ELb0ELb0EEENS1_19SingleTileSchedulerILb1ELb0ELb1ELi128EEEEEEEEEvNT_6ParamsE,@function
        .size           _ZN7cutlass13device_kernelIN5flash19enable_sm80_to_sm89INS1_16FlashAttnFwdSm80INS1_25CollectiveMainloopFwdSm80ILi8ELi1ELb0EN4cute5tupleIJNS5_1CILi128EEENS7_ILi96EEENS7_ILi256EEEEEELi256ENS_6half_tEfNS_4arch4Sm80ELb0ELb0ELb1ELb1ELb0ELb0ELb1ELb0EEENS1_21CollectiveEpilogueFwdINS6_IJS8_SA_S9_EEENS6_IJNS7_ILi1EEESI_SI_EEESC_SE_Li256ELb1ELb1ELb0ELb0EEENS1_19SingleTileSchedulerILb1ELb0ELb1ELi128EEEEEEEEEvNT_6ParamsE,(.L_x_46 - _ZN7cutlass13device_kernelIN5flash19enable_sm80_to_sm89INS1_16FlashAttnFwdSm80INS1_25CollectiveMainloopFwdSm80ILi8ELi1ELb0EN4cute5tupleIJNS5_1CILi128EEENS7_ILi96EEENS7_ILi256EEEEEELi256ENS_6half_tEfNS_4arch4Sm80ELb0ELb0ELb1ELb1ELb0ELb0ELb1ELb0EEENS1_21CollectiveEpilogueFwdINS6_IJS8_SA_S9_EEENS6_IJNS7_ILi1EEESI_SI_EEESC_SE_Li256ELb1ELb1ELb0ELb0EEENS1_19SingleTileSchedulerILb1ELb0ELb1ELi128EEEEEEEEEvNT_6ParamsE)
        .other          _ZN7cutlass13device_kernelIN5flash19enable_sm80_to_sm89INS1_16FlashAttnFwdSm80INS1_25CollectiveMainloopFwdSm80ILi8ELi1ELb0EN4cute5tupleIJNS5_1CILi128EEENS7_ILi96EEENS7_ILi256EEEEEELi256ENS_6half_tEfNS_4arch4Sm80ELb0ELb0ELb1ELb1ELb0ELb0ELb1ELb0EEENS1_21CollectiveEpilogueFwdINS6_IJS8_SA_S9_EEENS6_IJNS7_ILi1EEESI_SI_EEESC_SE_Li256ELb1ELb1ELb0ELb0EEENS1_19SingleTileSchedulerILb1ELb0ELb1ELi128EEEEEEEEEvNT_6ParamsE,@"STO_CUDA_ENTRY STV_DEFAULT"
_ZN7cutlass13device_kernelIN5flash19enable_sm80_to_sm89INS1_16FlashAttnFwdSm80INS1_25CollectiveMainloopFwdSm80ILi8ELi1ELb0EN4cute5tupleIJNS5_1CILi128EEENS7_ILi96EEENS7_ILi256EEEEEELi256ENS_6half_tEfNS_4arch4Sm80ELb0ELb0ELb1ELb1ELb0ELb0ELb1ELb0EEENS1_21CollectiveEpilogueFwdINS6_IJS8_SA_S9_EEENS6_IJNS7_ILi1EEESI_SI_EEESC_SE_Li256ELb1ELb1ELb0ELb0EEENS1_19SingleTileSchedulerILb1ELb0ELb1ELi128EEEEEEEEEvNT_6ParamsE:
[----:B------:R-:W-:Y:S01]  /*0000*/  LDC R1, c[0x0][0x28] ;  /* 0x00000a00ff017b82 */ /* 0x000fe20000000800 */
[----:B------:R-:W-:Y:S05]  /*0010*/  EXIT ;  /* 0x000000000000794d */ /* 0x000fea0003800000 */
.L_x_10:
        /* <DEDUP_REMOVED lines=14> */
.L_x_46:


//--------------------- .text._ZN7cutlass13device_kernelIN5flash19enable_sm80_to_sm89INS1_16FlashAttnFwdSm80INS1_25CollectiveMainloopFwdSm80ILi8ELi1ELb0EN4cute5tupleIJNS5_1CILi128EEENS7_ILi48EEENS7_ILi256EEEEEELi256ENS_6half_tEfNS_4arch4Sm80ELb0ELb0ELb1ELb1ELb0ELb1ELb1ELb0EEENS1_21CollectiveEpilogueFwdINS6_IJS8_SA_S9_EEENS6_IJNS7_ILi1EEESI_SI_EEESC_SE_Li256ELb1ELb1ELb0ELb0EEENS1_19SingleTileSchedulerILb1ELb0ELb1ELi128EEEEEEEEEvNT_6ParamsE --------------------------
	.section	.text._ZN7cutlass13device_kernelIN5flash19enable_sm80_to_sm89INS1_16FlashAttnFwdSm80INS1_25CollectiveMainloopFwdSm80ILi8ELi1ELb0EN4cute5tupleIJNS5_1CILi128EEENS7_ILi48EEENS7_ILi256EEEEEELi256ENS_6half_tEfNS_4arch4Sm80ELb0ELb0ELb1ELb1ELb0ELb1ELb1ELb0EEENS1_21CollectiveEpilogueFwdINS6_IJS8_SA_S9_EEENS6_IJNS7_ILi1EEESI_SI_EEESC_SE_Li256ELb1ELb1ELb0ELb0EEENS1_19SingleTileSchedulerILb1ELb0ELb1ELi128EEEEEEEEEvNT_6ParamsE,"ax",@progbits
	.align	128
.text._ZN7cutlass13device_kernelIN5flash19enable_sm80_to_sm89INS1_16FlashAttnFwdSm80INS1_25CollectiveMainloopFwdSm80ILi8ELi1ELb0EN4cute5tupleIJNS5_1CILi128EEENS7_ILi48EEENS7_ILi256EEEEEELi256ENS_6half_tEfNS_4arch4Sm80ELb0ELb0ELb1ELb1ELb0ELb1ELb1ELb0EEENS1_21CollectiveEpilogueFwdINS6_IJS8_SA_S9_EEENS6_IJNS7_ILi1EEESI_SI_EEESC_SE_Li256ELb1ELb1ELb0ELb0EEENS1_19SingleTileSchedulerILb1ELb0ELb1ELi128EEEEEEEEEvNT_6ParamsE:
        .type           _ZN7cutlass13device_kernelIN5flash19enable_sm80_to_sm89INS1_16FlashAttnFwdSm80INS1_25CollectiveMainloopFwdSm80ILi8ELi1ELb0EN4cute5tupleIJNS5_1CILi128EEENS7_ILi48EEENS7_ILi256EEEEEELi256ENS_6half_tEfNS_4arch4Sm80ELb0ELb0ELb1ELb1ELb0ELb1ELb1ELb0EEENS1_21CollectiveEpilogueFwdINS6_IJS8_SA_S9_EEENS6_IJNS7_ILi1EEESI_SI_EEESC_SE_Li256ELb1ELb1ELb0ELb0EEENS1_19SingleTileSchedulerILb1ELb0ELb1ELi128EEEEEEEEEvNT_6ParamsE,@function
        .size           _ZN7cutlass13device_kernelIN5flash19enable_sm80_to_sm89INS1_16FlashAttnFwdSm80INS1_25CollectiveMainloopFwdSm80ILi8ELi1ELb0EN4cute5tupleIJNS5_1CILi128EEENS7_ILi48EEENS7_ILi256EEEEEELi256ENS_6half_tEfNS_4arch4Sm80ELb0ELb0ELb1ELb1ELb0ELb1ELb1ELb0EEENS1_21CollectiveEpilogueFwdINS6_IJS8_SA_S9_EEENS6_IJNS7_ILi1EEESI_SI_EEESC_SE_Li256ELb1ELb1ELb0ELb0EEENS1_19SingleTileSchedulerILb1ELb0ELb1ELi128EEEEEEEEEvNT_6ParamsE,(.L_x_47 - _ZN7cutlass13device_kernelIN5flash19enable_sm80_to_sm89INS1_16FlashAttnFwdSm80INS1_25CollectiveMainloopFwdSm80ILi8ELi1ELb0EN4cute5tupleIJNS5_1CILi128EEENS7_ILi48EEENS7_ILi256EEEEEELi256ENS_6half_tEfNS_4arch4Sm80ELb0ELb0ELb1ELb1ELb0ELb1ELb1ELb0EEENS1_21CollectiveEpilogueFwdINS6_IJS8_SA_S9_EEENS6_IJNS7_ILi1EEESI_SI_EEESC_SE_Li256ELb1ELb1ELb0ELb0EEENS1_19SingleTileSchedulerILb1ELb0ELb1ELi128EEEEEEEEEvNT_6ParamsE)
        .other          _ZN7cutlass13device_kernelIN5flash19enable_sm80_to_sm89INS1_16FlashAttnFwdSm80INS1_25CollectiveMainloopFwdSm80ILi8ELi1ELb0EN4cute5tupleIJNS5_1CILi128EEENS7_ILi48EEENS7_ILi256EEEEEELi256ENS_6half_tEfNS_4arch4Sm80ELb0ELb0ELb1ELb1ELb0ELb1ELb1ELb0EEENS1_21CollectiveEpilogueFwdINS6_IJS8_SA_S9_EEENS6_IJNS7_ILi1EEESI_SI_EEESC_SE_Li256ELb1ELb1ELb0ELb0EEENS1_19SingleTileSchedulerILb1ELb0ELb1ELi128EEEEEEEEEvNT_6ParamsE,@"STO_CUDA_ENTRY STV_DEFAULT"
_ZN7cutlass13device_kernelIN5flash19enable_sm80_to_sm89INS1_16FlashAttnFwdSm80INS1_25CollectiveMainloopFwdSm80ILi8ELi1ELb0EN4cute5tupleIJNS5_1CILi128EEENS7_ILi48EEENS7_ILi256EEEEEELi256ENS_6half_tEfNS_4arch4Sm80ELb0ELb0ELb1ELb1ELb0ELb1ELb1ELb0EEENS1_21CollectiveEpilogueFwdINS6_IJS8_SA_S9_EEENS6_IJNS7_ILi1EEESI_SI_EEESC_SE_Li256ELb1ELb1ELb0ELb0EEENS1_19SingleTileSchedulerILb1ELb0ELb1ELi128EEEEEEEEEvNT_6ParamsE:
[----:B------:R-:W-:Y:S01]  /*0000*/  LDC R1, c[0x0][0x28] ;  /* 0x00000a00ff017b82 */ /* 0x000fe20000000800 */
[----:B------:R-:W-:Y:S05]  /*0010*/  EXIT ;  /* 0x000000000000794d */ /* 0x000fea0003800000 */
.L_x_11:
        /* <DEDUP_REMOVED lines=14> */
.L_x_47:


//--------------------- .text._ZN7cutlass13device_kernelIN5flash19enable_sm80_to_sm89INS1_16FlashAttnFwdSm80INS1_25CollectiveMainloopFwdSm80ILi8ELi1ELb0EN4cute5tupleIJNS5_1CILi128EEENS7_ILi64EEENS7_ILi256EEEEEELi256ENS_6half_tEfNS_4arch4Sm80ELb0ELb1ELb1ELb0ELb0ELb0ELb1ELb0EEENS1_21CollectiveEpilogueFwdINS6_IJS8_SA_S9_EEENS6_IJNS7_ILi1EEESI_SI_EEESC_SE_Li256ELb0ELb1ELb0ELb0EEENS1_19SingleTileSchedulerILb0ELb0ELb1ELi128EEEEEEEEEvNT_6ParamsE --------------------------
	.section	.text._ZN7cutlass13device_kernelIN5flash19enable_sm80_to_sm89INS1_16FlashAttnFwdSm80INS1_25CollectiveMainloopFwdSm80ILi8ELi1ELb0EN4cute5tupleIJNS5_1CILi128EEENS7_ILi64EEENS7_ILi256EEEEEELi256ENS_6half_tEfNS_4arch4Sm80ELb0ELb1ELb1ELb0ELb0ELb0ELb1ELb0EEENS1_21CollectiveEpilogueFwdINS6_IJS8_SA_S9_EEENS6_IJNS7_ILi1EEESI_SI_EEESC_SE_Li256ELb0ELb1ELb0ELb0EEENS1_19SingleTileSchedulerILb0ELb0ELb1ELi128EEEEEEEEEvNT_6ParamsE,"ax",@progbits
	.align	128
.text._ZN7cutlass13device_kernelIN5flash19enable_sm80_to_sm89INS1_16FlashAttnFwdSm80INS1_25CollectiveMainloopFwdSm80ILi8ELi1ELb0EN4cute5tupleIJNS5_1CILi128EEENS7_ILi64EEENS7_ILi256EEEEEELi256ENS_6half_tEfNS_4arch4Sm80ELb0ELb1ELb1ELb0ELb0ELb0ELb1ELb0EEENS1_21CollectiveEpilogueFwdINS6_IJS8_SA_S9_EEENS6_IJNS7_ILi1EEESI_SI_EEESC_SE_Li256ELb0ELb1ELb0ELb0EEENS1_19SingleTileSchedulerILb0ELb0ELb1ELi128EEEEEEEEEvNT_6ParamsE:
        .type           _ZN7cutlass13device_kernelIN5flash19enable_sm80_to_sm89INS1_16FlashAttnFwdSm80INS1_25CollectiveMainloopFwdSm80ILi8ELi1ELb0EN4cute5tupleIJNS5_1CILi128EEENS7_ILi64EEENS7_ILi256EEEEEELi256ENS_6half_tEfNS_4arch4Sm80ELb0ELb1ELb1ELb0ELb0ELb0ELb1ELb0EEENS1_21CollectiveEpilogueFwdINS6_IJS8_SA_S9_EEENS6_IJNS7_ILi1EEESI_SI_EEESC_SE_Li256ELb0ELb1ELb0ELb0EEENS1_19SingleTileSchedulerILb0ELb0ELb1ELi128EEEEEEEEEvNT_6ParamsE,@function
        .size           _ZN7cutlass13device_kernelIN5flash19enable_sm80_to_sm89INS1_16FlashAttnFwdSm80INS1_25CollectiveMainloopFwdSm80ILi8ELi1ELb0EN4cute5tupleIJNS5_1CILi128EEENS7_ILi64EEENS7_ILi256EEEEEELi256ENS_6half_tEfNS_4arch4Sm80ELb0ELb1ELb1ELb0ELb0ELb0ELb1ELb0EEENS1_21CollectiveEpilogueFwdINS6_IJS8_SA_S9_EEENS6_IJNS7_ILi1EEESI_SI_EEESC_SE_Li256ELb0ELb1ELb0ELb0EEENS1_19SingleTileSchedulerILb0ELb0ELb1ELi128EEEEEEEEEvNT_6ParamsE,(.L_x_48 - _ZN7cutlass13device_kernelIN5flash19enable_sm80_to_sm89INS1_16FlashAttnFwdSm80INS1_25CollectiveMainloopFwdSm80ILi8ELi1ELb0EN4cute5tupleIJNS5_1CILi128EEENS7_ILi64EEENS7_ILi256EEEEEELi256ENS_6half_tEfNS_4arch4Sm80ELb0ELb1ELb1ELb0ELb0ELb0ELb1ELb0EEENS1_21CollectiveEpilogueFwdINS6_IJS8_SA_S9_EEENS6_IJNS7_ILi1EEESI_SI_EEESC_SE_Li256ELb0ELb1ELb0ELb0EEENS1_19SingleTileSchedulerILb0ELb0ELb1ELi128EEEEEEEEEvNT_6ParamsE)
        .other          _ZN7cutlass13device_kernelIN5flash19enable_sm80_to_sm89INS1_16FlashAttnFwdSm80INS1_25CollectiveMainloopFwdSm80ILi8ELi1ELb0EN4cute5tupleIJNS5_1CILi128EEENS7_ILi64EEENS7_ILi256EEEEEELi256ENS_6half_tEfNS_4arch4Sm80ELb0ELb1ELb1ELb0ELb0ELb0ELb1ELb0EEENS1_21CollectiveEpilogueFwdINS6_IJS8_SA_S9_EEENS6_IJNS7_ILi1EEESI_SI_EEESC_SE_Li256ELb0ELb1ELb0ELb0EEENS1_19SingleTileSchedulerILb0ELb0ELb1ELi128EEEEEEEEEvNT_6ParamsE,@"STO_CUDA_ENTRY STV_DEFAULT"
_ZN7cutlass13device_kernelIN5flash19enable_sm80_to_sm89INS1_16FlashAttnFwdSm80INS1_25CollectiveMainloopFwdSm80ILi8ELi1ELb0EN4cute5tupleIJNS5_1CILi128EEENS7_ILi64EEENS7_ILi256EEEEEELi256ENS_6half_tEfNS_4arch4Sm80ELb0ELb1ELb1ELb0ELb0ELb0ELb1ELb0EEENS1_21CollectiveEpilogueFwdINS6_IJS8_SA_S9_EEENS6_IJNS7_ILi1EEESI_SI_EEESC_SE_Li256ELb0ELb1ELb0ELb0EEENS1_19SingleTileSchedulerILb0ELb0ELb1ELi128EEEEEEEEEvNT_6ParamsE:
[----:B------:R-:W-:Y:S01]  /*0000*/  LDC R1, c[0x0][0x28] ;  /* 0x00000a00ff017b82 */ /* 0x000fe20000000800 */
[----:B------:R-:W-:Y:S05]  /*0010*/  EXIT ;  /* 0x000000000000794d */ /* 0x000fea0003800000 */
.L_x_12:
        /* <DEDUP_REMOVED lines=14> */
.L_x_48:


//--------------------- .text._ZN7cutlass13device_kernelIN5flash19enable_sm80_to_sm89INS1_16FlashAttnFwdSm80INS1_25CollectiveMainloopFwdSm80ILi8ELi1ELb0EN4cute5tupleIJNS5_1CILi128EEENS7_ILi64EEENS7_ILi256EEEEEELi256ENS_6half_tEfNS_4arch4Sm80ELb0ELb1ELb1ELb1ELb0ELb0ELb1ELb0EEENS1_21CollectiveEpilogueFwdINS6_IJS8_SA_S9_EEENS6_IJNS7_ILi1EEESI_SI_EEESC_SE_Li256ELb1ELb1ELb0ELb0EEENS1_19SingleTileSchedulerILb1ELb0ELb1ELi128EEEEEEEEEvNT_6ParamsE --------------------------
	.section	.text._ZN7cutlass13device_kernelIN5flash19enable_sm80_to_sm89INS1_16FlashAttnFwdSm80INS1_25CollectiveMainloopFwdSm80ILi8ELi1ELb0EN4cute5tupleIJNS5_1CILi128EEENS7_ILi64EEENS7_ILi256EEEEEELi256ENS_6half_tEfNS_4arch4Sm80ELb0ELb1ELb1ELb1ELb0ELb0ELb1ELb0EEENS1_21CollectiveEpilogueFwdINS6_IJS8_SA_S9_EEENS6_IJNS7_ILi1EEESI_SI_EEESC_SE_Li256ELb1ELb1ELb0ELb0EEENS1_19SingleTileSchedulerILb1ELb0ELb1ELi128EEEEEEEEEvNT_6ParamsE,"ax",@progbits
	.align	128
.text._ZN7cutlass13device_kernelIN5flash19enable_sm80_to_sm89INS1_16FlashAttnFwdSm80INS1_25CollectiveMainloopFwdSm80ILi8ELi1ELb0EN4cute5tupleIJNS5_1CILi128EEENS7_ILi64EEENS7_ILi256EEEEEELi256ENS_6half_tEfNS_4arch4Sm80ELb0ELb1ELb1ELb1ELb0ELb0ELb1ELb0EEENS1_21CollectiveEpilogueFwdINS6_IJS8_SA_S9_EEENS6_IJNS7_ILi1EEESI_SI_EEESC_SE_Li256ELb1ELb1ELb0ELb0EEENS1_19SingleTileSchedulerILb1ELb0ELb1ELi128EEEEEEEEEvNT_6ParamsE:
        .type           _ZN7cutlass13device_kernelIN5flash19enable_sm80_to_sm89INS1_16FlashAttnFwdSm80INS1_25CollectiveMainloopFwdSm80ILi8ELi1ELb0EN4cute5tupleIJNS5_1CILi128EEENS7_ILi64EEENS7_ILi256EEEEEELi256ENS_6half_tEfNS_4arch4Sm80ELb0ELb1ELb1ELb1ELb0ELb0ELb1ELb0EEENS1_21CollectiveEpilogueFwdINS6_IJS8_SA_S9_EEENS6_IJNS7_ILi1EEESI_SI_EEESC_SE_Li256ELb1ELb1ELb0ELb0EEENS1_19SingleTileSchedulerILb1ELb0ELb1ELi128EEEEEEEEEvNT_6ParamsE,@function
        .size           _ZN7cutlass13device_kernelIN5flash19enable_sm80_to_sm89INS1_16FlashAttnFwdSm80INS1_25CollectiveMainloopFwdSm80ILi8ELi1ELb0EN4cute5tupleIJNS5_1CILi128EEENS7_ILi64EEENS7_ILi256EEEEEELi256ENS_6half_tEfNS_4arch4Sm80ELb0ELb1ELb1ELb1ELb0ELb0ELb1ELb0EEENS1_21CollectiveEpilogueFwdINS6_IJS8_SA_S9_EEENS6_IJNS7_ILi1EEESI_SI_EEESC_SE_Li256ELb1ELb1ELb0ELb0EEENS1_19SingleTileSchedulerILb1ELb0ELb1ELi128EEEEEEEEEvNT_6ParamsE,(.L_x_49 - _ZN7cutlass13device_kernelIN5flash19enable_sm80_to_sm89INS1_16FlashAttnFwdSm80INS1_25CollectiveMainloopFwdSm80ILi8ELi1ELb0EN4cute5tupleIJNS5_1CILi128EEENS7_ILi64EEENS7_ILi256EEEEEELi256ENS_6half_tEfNS_4arch4Sm80ELb0ELb1ELb1ELb1ELb0ELb0ELb1ELb0EEENS1_21CollectiveEpilogueFwdINS6_IJS8_SA_S9_EEENS6_IJNS7_ILi1EEESI_SI_EEESC_SE_Li256ELb1ELb1ELb0ELb0EEENS1_19SingleTileSchedulerILb1ELb0ELb1ELi128EEEEEEEEEvNT_6ParamsE)
        .other          _ZN7cutlass13device_kernelIN5flash19enable_sm80_to_sm89INS1_16FlashAttnFwdSm80INS1_25CollectiveMainloopFwdSm80ILi8ELi1ELb0EN4cute5tupleIJNS5_1CILi128EEENS7_ILi64EEENS7_ILi256EEEEEELi256ENS_6half_tEfNS_4arch4Sm80ELb0ELb1ELb1ELb1ELb0ELb0ELb1ELb0EEENS1_21CollectiveEpilogueFwdINS6_IJS8_SA_S9_EEENS6_IJNS7_ILi1EEESI_SI_EEESC_SE_Li256ELb1ELb1ELb0ELb0EEENS1_19SingleTileSchedulerILb1ELb0ELb1ELi128EEEEEEEEEvNT_6ParamsE,@"STO_CUDA_ENTRY STV_DEFAULT"
_ZN7cutlass13device_kernelIN5flash19enable_sm80_to_sm89INS1_16FlashAttnFwdSm80INS1_25CollectiveMainloopFwdSm80ILi8ELi1ELb0EN4cute5tupleIJNS5_1CILi128EEENS7_ILi64EEENS7_ILi256EEEEEELi256ENS_6half_tEfNS_4arch4Sm80ELb0ELb1ELb1ELb1ELb0ELb0ELb1ELb0EEENS1_21CollectiveEpilogueFwdINS6_IJS8_SA_S9_EEENS6_IJNS7_ILi1EEESI_SI_EEESC_SE_Li256ELb1ELb1ELb0ELb0EEENS1_19SingleTileSchedulerILb1ELb0ELb1ELi128EEEEEEEEEvNT_6ParamsE:
[----:B------:R-:W-:Y:S01]  /*0000*/  LDC R1, c[0x0][0x28] ;  /* 0x00000a00ff017b82 */ /* 0x000fe20000000800 */
[----:B------:R-:W-:Y:S05]  /*0010*/  EXIT ;  /* 0x000000000000794d */ /* 0x000fea0003800000 */
.L_x_13:
        /* <DEDUP_REMOVED lines=14> */
.L_x_49:


//--------------------- .text._ZN7cutlass13device_kernelIN5flash19enable_sm80_to_sm89INS1_16FlashAttnFwdSm80INS1_25CollectiveMainloopFwdSm80ILi8ELi1ELb0EN4cute5tupleIJNS5_1CILi128EEENS7_ILi48EEENS7_ILi256EEEEEELi256ENS_6half_tEfNS_4arch4Sm80ELb0ELb1ELb1ELb1ELb0ELb1ELb1ELb0EEENS1_21CollectiveEpilogueFwdINS6_IJS8_SA_S9_EEENS6_IJNS7_ILi1EEESI_SI_EEESC_SE_Li256ELb1ELb1ELb0ELb0EEENS1_19SingleTileSchedulerILb1ELb0ELb1ELi128EEEEEEEEEvNT_6ParamsE --------------------------
	.section	.text._ZN7cutlass13device_kernelIN5flash19enable_sm80_to_sm89INS1_16FlashAttnFwdSm80INS1_25CollectiveMainloopFwdSm80ILi8ELi1ELb0EN4cute5tupleIJNS5_1CILi128EEENS7_ILi48EEENS7_ILi256EEEEEELi256ENS_6half_tEfNS_4arch4Sm80ELb0ELb1ELb1ELb1ELb0ELb1ELb1ELb0EEENS1_21CollectiveEpilogueFwdINS6_IJS8_SA_S9_EEENS6_IJNS7_ILi1EEESI_SI_EEESC_SE_Li256ELb1ELb1ELb0ELb0EEENS1_19SingleTileSchedulerILb1ELb0ELb1ELi128EEEEEEEEEvNT_6ParamsE,"ax",@progbits
	.align	128
.text._ZN7cutlass13device_kernelIN5flash19enable_sm80_to_sm89INS1_16FlashAttnFwdSm80INS1_25CollectiveMainloopFwdSm80ILi8ELi1ELb0EN4cute5tupleIJNS5_1CILi128EEENS7_ILi48EEENS7_ILi256EEEEEELi256ENS_6half_tEfNS_4arch4Sm80ELb0ELb1ELb1ELb1ELb0ELb1ELb1ELb0EEENS1_21CollectiveEpilogueFwdINS6_IJS8_SA_S9_EEENS6_IJNS7_ILi1EEESI_SI_EEESC_SE_Li256ELb1ELb1ELb0ELb0EEENS1_19SingleTileSchedulerILb1ELb0ELb1ELi128EEEEEEEEEvNT_6ParamsE:
        .type           _ZN7cutlass13device_kernelIN5flash19enable_sm80_to_sm89INS1_16FlashAttnFwdSm80INS1_25CollectiveMainloopFwdSm80ILi8ELi1ELb0EN4cute5tupleIJNS5_1CILi128EEENS7_ILi48EEENS7_ILi256EEEEEELi256ENS_6half_tEfNS_4arch4Sm80ELb0ELb1ELb1ELb1ELb0ELb1ELb1ELb0EEENS1_21CollectiveEpilogueFwdINS6_IJS8_SA_S9_EEENS6_IJNS7_ILi1EEESI_SI_EEESC_SE_Li256ELb1ELb1ELb0ELb0EEENS1_19SingleTileSchedulerILb1ELb0ELb1ELi128EEEEEEEEEvNT_6ParamsE,@function
        .size           _ZN7cutlass13device_kernelIN5flash19enable_sm80_to_sm89INS1_16FlashAttnFwdSm80INS1_25CollectiveMainloopFwdSm80ILi8ELi1ELb0EN4cute5tupleIJNS5_1CILi128EEENS7_ILi48EEENS7_ILi256EEEEEELi256ENS_6half_tEfNS_4arch4Sm80ELb0ELb1ELb1ELb1ELb0ELb1ELb1ELb0EEENS1_21CollectiveEpilogueFwdINS6_IJS8_SA_S9_EEENS6_IJNS7_ILi1EEESI_SI_EEESC_SE_Li256ELb1ELb1ELb0ELb0EEENS1_19SingleTileSchedulerILb1ELb0ELb1ELi128EEEEEEEEEvNT_6ParamsE,(.L_x_50 - _ZN7cutlass13device_kernelIN5flash19enable_sm80_to_sm89INS1_16FlashAttnFwdSm80INS1_25CollectiveMainloopFwdSm80ILi8ELi1ELb0EN4cute5tupleIJNS5_1CILi128EEENS7_ILi48EEENS7_ILi256EEEEEELi256ENS_6half_tEfNS_4arch4Sm80ELb0ELb1ELb1ELb1ELb0ELb1ELb1ELb0EEENS1_21CollectiveEpilogueFwdINS6_IJS8_SA_S9_EEENS6_IJNS7_ILi1EEESI_SI_EEESC_SE_Li256ELb1ELb1ELb0ELb0EEENS1_19SingleTileSchedulerILb1ELb0ELb1ELi128EEEEEEEEEvNT_6ParamsE)
        .other          _ZN7cutlass13device_kernelIN5flash19enable_sm80_to_sm89INS1_16FlashAttnFwdSm80INS1_25CollectiveMainloopFwdSm80ILi8ELi1ELb0EN4cute5tupleIJNS5_1CILi128EEENS7_ILi48EEENS7_ILi256EEEEEELi256ENS_6half_tEfNS_4arch4Sm80ELb0ELb1ELb1ELb1ELb0ELb1ELb1ELb0EEENS1_21CollectiveEpilogueFwdINS6_IJS8_SA_S9_EEENS6_IJNS7_ILi1EEESI_SI_EEESC_SE_Li256ELb1ELb1ELb0ELb0EEENS1_19SingleTileSchedulerILb1ELb0ELb1ELi128EEEEEEEEEvNT_6ParamsE,@"STO_CUDA_ENTRY STV_DEFAULT"
_ZN7cutlass13device_kernelIN5flash19enable_sm80_to_sm89INS1_16FlashAttnFwdSm80INS1_25CollectiveMainloopFwdSm80ILi8ELi1ELb0EN4cute5tupleIJNS5_1CILi128EEENS7_ILi48EEENS7_ILi256EEEEEELi256ENS_6half_tEfNS_4arch4Sm80ELb0ELb1ELb1ELb1ELb0ELb1ELb1ELb0EEENS1_21CollectiveEpilogueFwdINS6_IJS8_SA_S9_EEENS6_IJNS7_ILi1EEESI_SI_EEESC_SE_Li256ELb1ELb1ELb0ELb0EEENS1_19SingleTileSchedulerILb1ELb0ELb1ELi128EEEEEEEEEvNT_6ParamsE:
[----:B------:R-:W-:Y:S01]  /*0000*/  LDC R1, c[0x0][0x28] ;  /* 0x00000a00ff017b82 */ /* 0x000fe20000000800 */
[----:B------:R-:W-:Y:S05]  /*0010*/  EXIT ;  /* 0x000000000000794d */ /* 0x000fea0003800000 */
.L_x_14:
        /* <DEDUP_REMOVED lines=14> */
.L_x_50:


//--------------------- .text._ZN7cutlass13device_kernelIN5flash19enable_sm80_to_sm89INS1_16FlashAttnFwdSm80INS1_25CollectiveMainloopFwdSm80ILi8ELi1ELb0EN4cute5tupleIJNS5_1CILi128EEENS7_ILi96EEENS7_ILi256EEEEEELi256ENS_6half_tEfNS_4arch4Sm80ELb1ELb0ELb1ELb0ELb0ELb0ELb1ELb0EEENS1_21CollectiveEpilogueFwdINS6_IJS8_SA_S9_EEENS6_IJNS7_ILi1EEESI_SI_EEESC_SE_Li256ELb0ELb1ELb0ELb0EEENS1_30DynamicPersistentTileSchedulerILi256ELi256ELb0ELb1ELb0EEEEEEEEEvNT_6ParamsE --------------------------
	.section	.text._ZN7cutlass13device_kernelIN5flash19enable_sm80_to_sm89INS1_16FlashAttnFwdSm80INS1_25CollectiveMainloopFwdSm80ILi8ELi1ELb0EN4cute5tupleIJNS5_1CILi128EEENS7_ILi96EEENS7_ILi256EEEEEELi256ENS_6half_tEfNS_4arch4Sm80ELb1ELb0ELb1ELb0ELb0ELb0ELb1ELb0EEENS1_21CollectiveEpilogueFwdINS6_IJS8_SA_S9_EEENS6_IJNS7_ILi1EEESI_SI_EEESC_SE_Li256ELb0ELb1ELb0ELb0EEENS1_30DynamicPersistentTileSchedulerILi256ELi256ELb0ELb1ELb0EEEEEEEEEvNT_6ParamsE,"ax",@progbits
	.align	128
.text._ZN7cutlass13device_kernelIN5flash19enable_sm80_to_sm89INS1_16FlashAttnFwdSm80INS1_25CollectiveMainloopFwdSm80ILi8ELi1ELb0EN4cute5tupleIJNS5_1CILi128EEENS7_ILi96EEENS7_ILi256EEEEEELi256ENS_6half_tEfNS_4arch4Sm80ELb1ELb0ELb1ELb0ELb0ELb0ELb1ELb0EEENS1_21CollectiveEpilogueFwdINS6_IJS8_SA_S9_EEENS6_IJNS7_ILi1EEESI_SI_EEESC_SE_Li256ELb0ELb1ELb0ELb0EEENS1_30DynamicPersistentTileSchedulerILi256ELi256ELb0ELb1ELb0EEEEEEEEEvNT_6ParamsE:
        .type           _ZN7cutlass13device_kernelIN5flash19enable_sm80_to_sm89INS1_16FlashAttnFwdSm80INS1_25CollectiveMainloopFwdSm80ILi8ELi1ELb0EN4cute5tupleIJNS5_1CILi128EEENS7_ILi96EEENS7_ILi256EEEEEELi256ENS_6half_tEfNS_4arch4Sm80ELb1ELb0ELb1ELb0ELb0ELb0ELb1ELb0EEENS1_21CollectiveEpilogueFwdINS6_IJS8_SA_S9_EEENS6_IJNS7_ILi1EEESI_SI_EEESC_SE_Li256ELb0ELb1ELb0ELb0EEENS1_30DynamicPersistentTileSchedulerILi256ELi256ELb0ELb1ELb0EEEEEEEEEvNT_6ParamsE,@function
        .size           _ZN7cutlass13device_kernelIN5flash19enable_sm80_to_sm89INS1_16FlashAttnFwdSm80INS1_25CollectiveMainloopFwdSm80ILi8ELi1ELb0EN4cute5tupleIJNS5_1CILi128EEENS7_ILi96EEENS7_ILi256EEEEEELi256ENS_6half_tEfNS_4arch4Sm80ELb1ELb0ELb1ELb0ELb0ELb0ELb1ELb0EEENS1_21CollectiveEpilogueFwdINS6_IJS8_SA_S9_EEENS6_IJNS7_ILi1EEESI_SI_EEESC_SE_Li256ELb0ELb1ELb0ELb0EEENS1_30DynamicPersistentTileSchedulerILi256ELi256ELb0ELb1ELb0EEEEEEEEEvNT_6ParamsE,(.L_x_51 - _ZN7cutlass13device_kernelIN5flash19enable_sm80_to_sm89INS1_16FlashAttnFwdSm80INS1_25CollectiveMainloopFwdSm80ILi8ELi1ELb0EN4cute5tupleIJNS5_1CILi128EEENS7_ILi96EEENS7_ILi256EEEEEELi256ENS_6half_tEfNS_4arch4Sm80ELb1ELb0ELb1ELb0ELb0ELb0ELb1ELb0EEENS1_21CollectiveEpilogueFwdINS6_IJS8_SA_S9_EEENS6_IJNS7_ILi1EEESI_SI_EEESC_SE_Li256ELb0ELb1ELb0ELb0EEENS1_30DynamicPersistentTileSchedulerILi256ELi256ELb0ELb1ELb0EEEEEEEEEvNT_6ParamsE)
        .other          _ZN7cutlass13device_kernelIN5flash19enable_sm80_to_sm89INS1_16FlashAttnFwdSm80INS1_25CollectiveMainloopFwdSm80ILi8ELi1ELb0EN4cute5tupleIJNS5_1CILi128EEENS7_ILi96EEENS7_ILi256EEEEEELi256ENS_6half_tEfNS_4arch4Sm80ELb1ELb0ELb1ELb0ELb0ELb0ELb1ELb0EEENS1_21CollectiveEpilogueFwdINS6_IJS8_SA_S9_EEENS6_IJNS7_ILi1EEESI_SI_EEESC_SE_Li256ELb0ELb1ELb0ELb0EEENS1_30DynamicPersistentTileSchedulerILi256ELi256ELb0ELb1ELb0EEEEEEEEEvNT_6ParamsE,@"STO_CUDA_ENTRY STV_DEFAULT"
_ZN7cutlass13device_kernelIN5flash19enable_sm80_to_sm89INS1_16FlashAttnFwdSm80INS1_25CollectiveMainloopFwdSm80ILi8ELi1ELb0EN4cute5tupleIJNS5_1CILi128EEENS7_ILi96EEENS7_ILi256EEEEEELi256ENS_6half_tEfNS_4arch4Sm80ELb1ELb0ELb1ELb0ELb0ELb0ELb1ELb0EEENS1_21CollectiveEpilogueFwdINS6_IJS8_SA_S9_EEENS6_IJNS7_ILi1EEESI_SI_EEESC_SE_Li256ELb0ELb1ELb0ELb0EEENS1_30DynamicPersistentTileSchedulerILi256ELi256ELb0ELb1ELb0EEEEEEEEEvNT_6ParamsE:
[----:B------:R-:W-:Y:S01]  /*0000*/  LDC R1, c[0x0][0x28] ;  /* 0x00000a00ff017b82 */ /* 0x000fe20000000800 */
[----:B------:R-:W-:Y:S05]  /*0010*/  EXIT ;  /* 0x000000000000794d */ /* 0x000fea0003800000 */
.L_x_15:
        /* <DEDUP_REMOVED lines=14> */
.L_x_51:


//--------------------- .text._ZN7cutlass13device_kernelIN5flash19enable_sm80_to_sm89INS1_16FlashAttnFwdSm80INS1_25CollectiveMainloopFwdSm80ILi8ELi1ELb0EN4cute5tupleIJNS5_1CILi128EEENS7_ILi96EEENS7_ILi256EEEEEELi256ENS_6half_tEfNS_4arch4Sm80ELb1ELb0ELb1ELb1ELb0ELb0ELb1ELb0EEENS1_21CollectiveEpilogueFwdINS6_IJS8_SA_S9_EEENS6_IJNS7_ILi1EEESI_SI_EEESC_SE_Li256ELb1ELb1ELb0ELb0EEENS1_19SingleTileSchedulerILb1ELb0ELb1ELi128EEEEEEEEEvNT_6ParamsE --------------------------
	.section	.text._ZN7cutlass13device_kernelIN5flash19enable_sm80_to_sm89INS1_16FlashAttnFwdSm80INS1_25CollectiveMainloopFwdSm80ILi8ELi1ELb0EN4cute5tupleIJNS5_1CILi128EEENS7_ILi96EEENS7_ILi256EEEEEELi256ENS_6half_tEfNS_4arch4Sm80ELb1ELb0ELb1ELb1ELb0ELb0ELb1ELb0EEENS1_21CollectiveEpilogueFwdINS6_IJS8_SA_S9_EEENS6_IJNS7_ILi1EEESI_SI_EEESC_SE_Li256ELb1ELb1ELb0ELb0EEENS1_19SingleTileSchedulerILb1ELb0ELb1ELi128EEEEEEEEEvNT_6ParamsE,"ax",@progbits
	.align	128
.text._ZN7cutlass13device_kernelIN5flash19enable_sm80_to_sm89INS1_16FlashAttnFwdSm80INS1_25CollectiveMainloopFwdSm80ILi8ELi1ELb0EN4cute5tupleIJNS5_1CILi128EEENS7_ILi96EEENS7_ILi256EEEEEELi256ENS_6half_tEfNS_4arch4Sm80ELb1ELb0ELb1ELb1ELb0ELb0ELb1ELb0EEENS1_21CollectiveEpilogueFwdINS6_IJS8_SA_S9_EEENS6_IJNS7_ILi1EEESI_SI_EEESC_SE_Li256ELb1ELb1ELb0ELb0EEENS1_19SingleTileSchedulerILb1ELb0ELb1ELi128EEEEEEEEEvNT_6ParamsE:
        .type           _ZN7cutlass13device_kernelIN5flash19enable_sm80_to_sm89INS1_16FlashAttnFwdSm80INS1_25CollectiveMainloopFwdSm80ILi8ELi1ELb0EN4cute5tupleIJNS5_1CILi128EEENS7_ILi96EEENS7_ILi256EEEEEELi256ENS_6half_tEfNS_4arch4Sm80ELb1ELb0ELb1ELb1ELb0ELb0ELb1ELb0EEENS1_21CollectiveEpilogueFwdINS6_IJS8_SA_S9_EEENS6_IJNS7_ILi1EEESI_SI_EEESC_SE_Li256ELb1ELb1ELb0ELb0EEENS1_19SingleTileSchedulerILb1ELb0ELb1ELi128EEEEEEEEEvNT_6ParamsE,@function
        .size           _ZN7cutlass13device_kernelIN5flash19enable_sm80_to_sm89INS1_16FlashAttnFwdSm80INS1_25CollectiveMainloopFwdSm80ILi8ELi1ELb0EN4cute5tupleIJNS5_1CILi128EEENS7_ILi96EEENS7_ILi256EEEEEELi256ENS_6half_tEfNS_4arch4Sm80ELb1ELb0ELb1ELb1ELb0ELb0ELb1ELb0EEENS1_21CollectiveEpilogueFwdINS6_IJS8_SA_S9_EEENS6_IJNS7_ILi1EEESI_SI_EEESC_SE_Li256ELb1ELb1ELb0ELb0EEENS1_19SingleTileSchedulerILb1ELb0ELb1ELi128EEEEEEEEEvNT_6ParamsE,(.L_x_52 - _ZN7cutlass13device_kernelIN5flash19enable_sm80_to_sm89INS1_16FlashAttnFwdSm80INS1_25CollectiveMainloopFwdSm80ILi8ELi1ELb0EN4cute5tupleIJNS5_1CILi128EEENS7_ILi96EEENS7_ILi256EEEEEELi256ENS_6half_tEfNS_4arch4Sm80ELb1ELb0ELb1ELb1ELb0ELb0ELb1ELb0EEENS1_21CollectiveEpilogueFwdINS6_IJS8_SA_S9_EEENS6_IJNS7_ILi1EEESI_SI_EEESC_SE_Li256ELb1ELb1ELb0ELb0EEENS1_19SingleTileSchedulerILb1ELb0ELb1ELi128EEEEEEEEEvNT_6ParamsE)
        .other          _ZN7cutlass13device_kernelIN5flash19enable_sm80_to_sm89INS1_16FlashAttnFwdSm80INS1_25CollectiveMainloopFwdSm80ILi8ELi1ELb0EN4cute5tupleIJNS5_1CILi128EEENS7_ILi96EEENS7_ILi256EEEEEELi256ENS_6half_tEfNS_4arch4Sm80ELb1ELb0ELb1ELb1ELb0ELb0ELb1ELb0EEENS1_21CollectiveEpilogueFwdINS6_IJS8_SA_S9_EEENS6_IJNS7_ILi1EEESI_SI_EEESC_SE_Li256ELb1ELb1ELb0ELb0EEENS1_19SingleTileSchedulerILb1ELb0ELb1ELi128EEEEEEEEEvNT_6ParamsE,@"STO_CUDA_ENTRY STV_DEFAULT"
_ZN7cutlass13device_kernelIN5flash19enable_sm80_to_sm89INS1_16FlashAttnFwdSm80INS1_25CollectiveMainloopFwdSm80ILi8ELi1ELb0EN4cute5tupleIJNS5_1CILi128EEENS7_ILi96EEENS7_ILi256EEEEEELi256ENS_6half_tEfNS_4arch4Sm80ELb1ELb0ELb1ELb1ELb0ELb0ELb1ELb0EEENS1_21CollectiveEpilogueFwdINS6_IJS8_SA_S9_EEENS6_IJNS7_ILi1EEESI_SI_EEESC_SE_Li256ELb1ELb1ELb0ELb0EEENS1_19SingleTileSchedulerILb1ELb0ELb1ELi128EEEEEEEEEvNT_6ParamsE:
[----:B------:R-:W-:Y:S01]  /*0000*/  LDC R1, c[0x0][0x28] ;  /* 0x00000a00ff017b82 */ /* 0x000fe20000000800 */
[----:B------:R-:W-:Y:S05]  /*0010*/  EXIT ;  /* 0x000000000000794d */ /* 0x000fea0003800000 */
.L_x_16:
        /* <DEDUP_REMOVED lines=14> */
.L_x_52:


//--------------------- .text._ZN7cutlass13device_kernelIN5flash19enable_sm80_to_sm89INS1_16FlashAttnFwdSm80INS1_25CollectiveMainloopFwdSm80ILi8ELi1ELb0EN4cute5tupleIJNS5_1CILi128EEENS7_ILi48EEENS7_ILi256EEEEEELi256ENS_6half_tEfNS_4arch4Sm80ELb1ELb0ELb1ELb1ELb0ELb1ELb1ELb0EEENS1_21CollectiveEpilogueFwdINS6_IJS8_SA_S9_EEENS6_IJNS7_ILi1EEESI_SI_EEESC_SE_Li256ELb1ELb1ELb0ELb0EEENS1_19SingleTileSchedulerILb1ELb0ELb1ELi128EEEEEEEEEvNT_6ParamsE --------------------------
	.section	.text._ZN7cutlass13device_kernelIN5flash19enable_sm80_to_sm89INS1_16FlashAttnFwdSm80INS1_25CollectiveMainloopFwdSm80ILi8ELi1ELb0EN4cute5tupleIJNS5_1CILi128EEENS7_ILi48EEENS7_ILi256EEEEEELi256ENS_6half_tEfNS_4arch4Sm80ELb1ELb0ELb1ELb1ELb0ELb1ELb1ELb0EEENS1_21CollectiveEpilogueFwdINS6_IJS8_SA_S9_EEENS6_IJNS7_ILi1EEESI_SI_EEESC_SE_Li256ELb1ELb1ELb0ELb0EEENS1_19SingleTileSchedulerILb1ELb0ELb1ELi128EEEEEEEEEvNT_6ParamsE,"ax",@progbits
	.align	128
.text._ZN7cutlass13device_kernelIN5flash19enable_sm80_to_sm89INS1_16FlashAttnFwdSm80INS1_25CollectiveMainloopFwdSm80ILi8ELi1ELb0EN4cute5tupleIJNS5_1CILi128EEENS7_ILi48EEENS7_ILi256EEEEEELi256ENS_6half_tEfNS_4arch4Sm80ELb1ELb0ELb1ELb1ELb0ELb1ELb1ELb0EEENS1_21CollectiveEpilogueFwdINS6_IJS8_SA_S9_EEENS6_IJNS7_ILi1EEESI_SI_EEESC_SE_Li256ELb1ELb1ELb0ELb0EEENS1_19SingleTileSchedulerILb1ELb0ELb1ELi128EEEEEEEEEvNT_6ParamsE:
        .type           _ZN7cutlass13device_kernelIN5flash19enable_sm80_to_sm89INS1_16FlashAttnFwdSm80INS1_25CollectiveMainloopFwdSm80ILi8ELi1ELb0EN4cute5tupleIJNS5_1CILi128EEENS7_ILi48EEENS7_ILi256EEEEEELi256ENS_6half_tEfNS_4arch4Sm80ELb1ELb0ELb1ELb1ELb0ELb1ELb1ELb0EEENS1_21CollectiveEpilogueFwdINS6_IJS8_SA_S9_EEENS6_IJNS7_ILi1EEESI_SI_EEESC_SE_Li256ELb1ELb1ELb0ELb0EEENS1_19SingleTileSchedulerILb1ELb0ELb1ELi128EEEEEEEEEvNT_6ParamsE,@function
        .size           _ZN7cutlass13device_kernelIN5flash19enable_sm80_to_sm89INS1_16FlashAttnFwdSm80INS1_25CollectiveMainloopFwdSm80ILi8ELi1ELb0EN4cute5tupleIJNS5_1CILi128EEENS7_ILi48EEENS7_ILi256EEEEEELi256ENS_6half_tEfNS_4arch4Sm80ELb1ELb0ELb1ELb1ELb0ELb1ELb1ELb0EEENS1_21CollectiveEpilogueFwdINS6_IJS8_SA_S9_EEENS6_IJNS7_ILi1EEESI_SI_EEESC_SE_Li256ELb1ELb1ELb0ELb0EEENS1_19SingleTileSchedulerILb1ELb0ELb1ELi128EEEEEEEEEvNT_6ParamsE,(.L_x_53 - _ZN7cutlass13device_kernelIN5flash19enable_sm80_to_sm89INS1_16FlashAttnFwdSm80INS1_25CollectiveMainloopFwdSm80ILi8ELi1ELb0EN4cute5tupleIJNS5_1CILi128EEENS7_ILi48EEENS7_ILi256EEEEEELi256ENS_6half_tEfNS_4arch4Sm80ELb1ELb0ELb1ELb1ELb0ELb1ELb1ELb0EEENS1_21CollectiveEpilogueFwdINS6_IJS8_SA_S9_EEENS6_IJNS7_ILi1EEESI_SI_EEESC_SE_Li256ELb1ELb1ELb0ELb0EEENS1_19SingleTileSchedulerILb1ELb0ELb1ELi128EEEEEEEEEvNT_6ParamsE)
        .other          _ZN7cutlass13device_kernelIN5flash19enable_sm80_to_sm89INS1_16FlashAttnFwdSm80INS1_25CollectiveMainloopFwdSm80ILi8ELi1ELb0EN4cute5tupleIJNS5_1CILi128EEENS7_ILi48EEENS7_ILi256EEEEEELi256ENS_6half_tEfNS_4arch4Sm80ELb1ELb0ELb1ELb1ELb0ELb1ELb1ELb0EEENS1_21CollectiveEpilogueFwdINS6_IJS8_SA_S9_EEENS6_IJNS7_ILi1EEESI_SI_EEESC_SE_Li256ELb1ELb1ELb0ELb0EEENS1_19SingleTileSchedulerILb1ELb0ELb1ELi128EEEEEEEEEvNT_6ParamsE,@"STO_CUDA_ENTRY STV_DEFAULT"
_ZN7cutlass13device_kernelIN5flash19enable_sm80_to_sm89INS1_16FlashAttnFwdSm80INS1_25CollectiveMainloopFwdSm80ILi8ELi1ELb0EN4cute5tupleIJNS5_1CILi128EEENS7_ILi48EEENS7_ILi256EEEEEELi256ENS_6half_tEfNS_4arch4Sm80ELb1ELb0ELb1ELb1ELb0ELb1ELb1ELb0EEENS1_21CollectiveEpilogueFwdINS6_IJS8_SA_S9_EEENS6_IJNS7_ILi1EEESI_SI_EEESC_SE_Li256ELb1ELb1ELb0ELb0EEENS1_19SingleTileSchedulerILb1ELb0ELb1ELi128EEEEEEEEEvNT_6ParamsE:
[----:B------:R-:W-:Y:S01]  /*0000*/  LDC R1, c[0x0][0x28] ;  /* 0x00000a00ff017b82 */ /* 0x000fe20000000800 */
[----:B------:R-:W-:Y:S05]  /*0010*/  EXIT ;  /* 0x000000000000794d */ /* 0x000fea0003800000 */
.L_x_17:
        /* <DEDUP_REMOVED lines=14> */
.L_x_53:


//--------------------- .text._ZN7cutlass13device_kernelIN5flash19enable_sm80_to_sm89INS1_16FlashAttnFwdSm80INS1_25CollectiveMainloopFwdSm80ILi8ELi1ELb1EN4cute5tupleIJNS5_1CILi128EEENS7_ILi64EEENS7_ILi256EEEEEELi256ENS_6half_tEfNS_4arch4Sm80ELb0ELb0ELb0ELb0ELb0ELb0ELb1ELb0EEENS1_21CollectiveEpilogueFwdINS6_IJS8_SA_S9_EEENS6_IJNS7_ILi1EEESI_SI_EEESC_SE_Li256ELb0ELb1ELb0ELb0EEENS1_19SingleTileSchedulerILb0ELb0ELb1ELi128EEEEEEEEEvNT_6ParamsE --------------------------
	.section	.text._ZN7cutlass13device_kernelIN5flash19enable_sm80_to_sm89INS1_16FlashAttnFwdSm80INS1_25CollectiveMainloopFwdSm80ILi8ELi1ELb1EN4cute5tupleIJNS5_1CILi128EEENS7_ILi64EEENS7_ILi256EEEEEELi256ENS_6half_tEfNS_4arch4Sm80ELb0ELb0ELb0ELb0ELb0ELb0ELb1ELb0EEENS1_21CollectiveEpilogueFwdINS6_IJS8_SA_S9_EEENS6_IJNS7_ILi1EEESI_SI_EEESC_SE_Li256ELb0ELb1ELb0ELb0EEENS1_19SingleTileSchedulerILb0ELb0ELb1ELi128EEEEEEEEEvNT_6ParamsE,"ax",@progbits
	.align	128
.text._ZN7cutlass13device_kernelIN5flash19enable_sm80_to_sm89INS1_16FlashAttnFwdSm80INS1_25CollectiveMainloopFwdSm80ILi8ELi1ELb1EN4cute5tupleIJNS5_1CILi128EEENS7_ILi64EEENS7_ILi256EEEEEELi256ENS_6half_tEfNS_4arch4Sm80ELb0ELb0ELb0ELb0ELb0ELb0ELb1ELb0EEENS1_21CollectiveEpilogueFwdINS6_IJS8_SA_S9_EEENS6_IJNS7_ILi1EEESI_SI_EEESC_SE_Li256ELb0ELb1ELb0ELb0EEENS1_19SingleTileSchedulerILb0ELb0ELb1ELi128EEEEEEEEEvNT_6ParamsE:
        .type           _ZN7cutlass13device_kernelIN5flash19enable_sm80_to_sm89INS1_16FlashAttnFwdSm80INS1_25CollectiveMainloopFwdSm80ILi8ELi1ELb1EN4cute5tupleIJNS5_1CILi128EEENS7_ILi64EEENS7_ILi256EEEEEELi256ENS_6half_tEfNS_4arch4Sm80ELb0ELb0ELb0ELb0ELb0ELb0ELb1ELb0EEENS1_21CollectiveEpilogueFwdINS6_IJS8_SA_S9_EEENS6_IJNS7_ILi1EEESI_SI_EEESC_SE_Li256ELb0ELb1ELb0ELb0EEENS1_19SingleTileSchedulerILb0ELb0ELb1ELi128EEEEEEEEEvNT_6ParamsE,@function
        .size           _ZN7cutlass13device_kernelIN5flash19enable_sm80_to_sm89INS1_16FlashAttnFwdSm80INS1_25CollectiveMainloopFwdSm80ILi8ELi1ELb1EN4cute5tupleIJNS5_1CILi128EEENS7_ILi64EEENS7_ILi256EEEEEELi256ENS_6half_tEfNS_4arch4Sm80ELb0ELb0ELb0ELb0ELb0ELb0ELb1ELb0EEENS1_21CollectiveEpilogueFwdINS6_IJS8_SA_S9_EEENS6_IJNS7_ILi1EEESI_SI_EEESC_SE_Li256ELb0ELb1ELb0ELb0EEENS1_19SingleTileSchedulerILb0ELb0ELb1ELi128EEEEEEEEEvNT_6ParamsE,(.L_x_54 - _ZN7cutlass13device_kernelIN5flash19enable_sm80_to_sm89INS1_16FlashAttnFwdSm80INS1_25CollectiveMainloopFwdSm80ILi8ELi1ELb1EN4cute5tupleIJNS5_1CILi128EEENS7_ILi64EEENS7_ILi256EEEEEELi256ENS_6half_tEfNS_4arch4Sm80ELb0ELb0ELb0ELb0ELb0ELb0ELb1ELb0EEENS1_21CollectiveEpilogueFwdINS6_IJS8_SA_S9_EEENS6_IJNS7_ILi1EEESI_SI_EEESC_SE_Li256ELb0ELb1ELb0ELb0EEENS1_19SingleTileSchedulerILb0ELb0ELb1ELi128EEEEEEEEEvNT_6ParamsE)
        .other          _ZN7cutlass13device_kernelIN5flash19enable_sm80_to_sm89INS1_16FlashAttnFwdSm80INS1_25CollectiveMainloopFwdSm80ILi8ELi1ELb1EN4cute5tupleIJNS5_1CILi128EEENS7_ILi64EEENS7_ILi256EEEEEELi256ENS_6half_tEfNS_4arch4Sm80ELb0ELb0ELb0ELb0ELb0ELb0ELb1ELb0EEENS1_21CollectiveEpilogueFwdINS6_IJS8_SA_S9_EEENS6_IJNS7_ILi1EEESI_SI_EEESC_SE_Li256ELb0ELb1ELb0ELb0EEENS1_19SingleTileSchedulerILb0ELb0ELb1ELi128EEEEEEEEEvNT_6ParamsE,@"STO_CUDA_ENTRY STV_DEFAULT"
_ZN7cutlass13device_kernelIN5flash19enable_sm80_to_sm89INS1_16FlashAttnFwdSm80INS1_25CollectiveMainloopFwdSm80ILi8ELi1ELb1EN4cute5tupleIJNS5_1CILi128EEENS7_ILi64EEENS7_ILi256EEEEEELi256ENS_6half_tEfNS_4arch4Sm80ELb0ELb0ELb0ELb0ELb0ELb0ELb1ELb0EEENS1_21CollectiveEpilogueFwdINS6_IJS8_SA_S9_EEENS6_IJNS7_ILi1EEESI_SI_EEESC_SE_Li256ELb0ELb1ELb0ELb0EEENS1_19SingleTileSchedulerILb0ELb0ELb1ELi128EEEEEEEEEvNT_6ParamsE:
[----:B------:R-:W-:Y:S01]  /*0000*/  LDC R1, c[0x0][0x28] ;  /* 0x00000a00ff017b82 */ /* 0x000fe20000000800 */
[----:B------:R-:W-:Y:S05]  /*0010*/  EXIT ;  /* 0x000000000000794d */ /* 0x000fea0003800000 */
.L_x_18:
        /* <DEDUP_REMOVED lines=14> */
.L_x_54:


//--------------------- .text._ZN7cutlass13device_kernelIN5flash19enable_sm80_to_sm89INS1_16FlashAttnFwdSm80INS1_25CollectiveMainloopFwdSm80ILi8ELi1ELb1EN4cute5tupleIJNS5_1CILi128EEENS7_ILi64EEENS7_ILi256EEEEEELi256ENS_6half_tEfNS_4arch4Sm80ELb0ELb0ELb0ELb1ELb0ELb0ELb1ELb0EEENS1_21CollectiveEpilogueFwdINS6_IJS8_SA_S9_EEENS6_IJNS7_ILi1EEESI_SI_EEESC_SE_Li256ELb1ELb1ELb0ELb0EEENS1_19SingleTileSchedulerILb1ELb0ELb1ELi128EEEEEEEEEvNT_6ParamsE --------------------------
	.section	.text._ZN7cutlass13device_kernelIN5flash19enable_sm80_to_sm89INS1_16FlashAttnFwdSm80INS1_25CollectiveMainloopFwdSm80ILi8ELi1ELb1EN4cute5tupleIJNS5_1CILi128EEENS7_ILi64EEENS7_ILi256EEEEEELi256ENS_6half_tEfNS_4arch4Sm80ELb0ELb0ELb0ELb1ELb0ELb0ELb1ELb0EEENS1_21CollectiveEpilogueFwdINS6_IJS8_SA_S9_EEENS6_IJNS7_ILi1EEESI_SI_EEESC_SE_Li256ELb1ELb1ELb0ELb0EEENS1_19SingleTileSchedulerILb1ELb0ELb1ELi128EEEEEEEEEvNT_6ParamsE,"ax",@progbits
	.align	128
.text._ZN7cutlass13device_kernelIN5flash19enable_sm80_to_sm89INS1_16FlashAttnFwdSm80INS1_25CollectiveMainloopFwdSm80ILi8ELi1ELb1EN4cute5tupleIJNS5_1CILi128EEENS7_ILi64EEENS7_ILi256EEEEEELi256ENS_6half_tEfNS_4arch4Sm80ELb0ELb0ELb0ELb1ELb0ELb0ELb1ELb0EEENS1_21CollectiveEpilogueFwdINS6_IJS8_SA_S9_EEENS6_IJNS7_ILi1EEESI_SI_EEESC_SE_Li256ELb1ELb1ELb0ELb0EEENS1_19SingleTileSchedulerILb1ELb0ELb1ELi128EEEEEEEEEvNT_6ParamsE:
        .type           _ZN7cutlass13device_kernelIN5flash19enable_sm80_to_sm89INS1_16FlashAttnFwdSm80INS1_25CollectiveMainloopFwdSm80ILi8ELi1ELb1EN4cute5tupleIJNS5_1CILi128EEENS7_ILi64EEENS7_ILi256EEEEEELi256ENS_6half_tEfNS_4arch4Sm80ELb0ELb0ELb0ELb1ELb0ELb0ELb1ELb0EEENS1_21CollectiveEpilogueFwdINS6_IJS8_SA_S9_EEENS6_IJNS7_ILi1EEESI_SI_EEESC_SE_Li256ELb1ELb1ELb0ELb0EEENS1_19SingleTileSchedulerILb1ELb0ELb1ELi128EEEEEEEEEvNT_6ParamsE,@function
        .size           _ZN7cutlass13device_kernelIN5flash19enable_sm80_to_sm89INS1_16FlashAttnFwdSm80INS1_25CollectiveMainloopFwdSm80ILi8ELi1ELb1EN4cute5tupleIJNS5_1CILi128EEENS7_ILi64EEENS7_ILi256EEEEEELi256ENS_6half_tEfNS_4arch4Sm80ELb0ELb0ELb0ELb1ELb0ELb0ELb1ELb0EEENS1_21CollectiveEpilogueFwdINS6_IJS8_SA_S9_EEENS6_IJNS7_ILi1EEESI_SI_EEESC_SE_Li256ELb1ELb1ELb0ELb0EEENS1_19SingleTileSchedulerILb1ELb0ELb1ELi128EEEEEEEEEvNT_6ParamsE,(.L_x_55 - _ZN7cutlass13device_kernelIN5flash19enable_sm80_to_sm89INS1_16FlashAttnFwdSm80INS1_25CollectiveMainloopFwdSm80ILi8ELi1ELb1EN4cute5tupleIJNS5_1CILi128EEENS7_ILi64EEENS7_ILi256EEEEEELi256ENS_6half_tEfNS_4arch4Sm80ELb0ELb0ELb0ELb1ELb0ELb0ELb1ELb0EEENS1_21CollectiveEpilogueFwdINS6_IJS8_SA_S9_EEENS6_IJNS7_ILi1EEESI_SI_EEESC_SE_Li256ELb1ELb1ELb0ELb0EEENS1_19SingleTileSchedulerILb1ELb0ELb1ELi128EEEEEEEEEvNT_6ParamsE)
        .other          _ZN7cutlass13device_kernelIN5flash19enable_sm80_to_sm89INS1_16FlashAttnFwdSm80INS1_25CollectiveMainloopFwdSm80ILi8ELi1ELb1EN4cute5tupleIJNS5_1CILi128EEENS7_ILi64EEENS7_ILi256EEEEEELi256ENS_6half_tEfNS_4arch4Sm80ELb0ELb0ELb0ELb1ELb0ELb0ELb1ELb0EEENS1_21CollectiveEpilogueFwdINS6_IJS8_SA_S9_EEENS6_IJNS7_ILi1EEESI_SI_EEESC_SE_Li256ELb1ELb1ELb0ELb0EEENS1_19SingleTileSchedulerILb1ELb0ELb1ELi128EEEEEEEEEvNT_6ParamsE,@"STO_CUDA_ENTRY STV_DEFAULT"
_ZN7cutlass13device_kernelIN5flash19enable_sm80_to_sm89INS1_16FlashAttnFwdSm80INS1_25CollectiveMainloopFwdSm80ILi8ELi1ELb1EN4cute5tupleIJNS5_1CILi128EEENS7_ILi64EEENS7_ILi256EEEEEELi256ENS_6half_tEfNS_4arch4Sm80ELb0ELb0ELb0ELb1ELb0ELb0ELb1ELb0EEENS1_21CollectiveEpilogueFwdINS6_IJS8_SA_S9_EEENS6_IJNS7_ILi1EEESI_SI_EEESC_SE_Li256ELb1ELb1ELb0ELb0EEENS1_19SingleTileSchedulerILb1ELb0ELb1ELi128EEEEEEEEEvNT_6ParamsE:
[----:B------:R-:W-:Y:S01]  /*0000*/  LDC R1, c[0x0][0x28] ;  /* 0x00000a00ff017b82 */ /* 0x000fe20000000800 */
[----:B------:R-:W-:Y:S05]  /*0010*/  EXIT ;  /* 0x000000000000794d */ /* 0x000fea0003800000 */
.L_x_19:
        /* <DEDUP_REMOVED lines=14> */
.L_x_55:


//--------------------- .text._ZN7cutlass13device_kernelIN5flash19enable_sm80_to_sm89INS1_16FlashAttnFwdSm80INS1_25CollectiveMainloopFwdSm80ILi8ELi1ELb0EN4cute5tupleIJNS5_1CILi128EEENS7_ILi32EEENS7_ILi256EEEEEELi256ENS_6half_tEfNS_4arch4Sm80ELb0ELb0ELb0ELb1ELb0ELb1ELb1ELb0EEENS1_21CollectiveEpilogueFwdINS6_IJS8_SA_S9_EEENS6_IJNS7_ILi1EEESI_SI_EEESC_SE_Li256ELb1ELb1ELb0ELb0EEENS1_19SingleTileSchedulerILb1ELb0ELb1ELi128EEEEEEEEEvNT_6ParamsE --------------------------
	.section	.text._ZN7cutlass13device_kernelIN5flash19enable_sm80_to_sm89INS1_16FlashAttnFwdSm80INS1_25CollectiveMainloopFwdSm80ILi8ELi1ELb0EN4cute5tupleIJNS5_1CILi128EEENS7_ILi32EEENS7_ILi256EEEEEELi256ENS_6half_tEfNS_4arch4Sm80ELb0ELb0ELb0ELb1ELb0ELb1ELb1ELb0EEENS1_21CollectiveEpilogueFwdINS6_IJS8_SA_S9_EEENS6_IJNS7_ILi1EEESI_SI_EEESC_SE_Li256ELb1ELb1ELb0ELb0EEENS1_19SingleTileSchedulerILb1ELb0ELb1ELi128EEEEEEEEEvNT_6ParamsE,"ax",@progbits
	.align	128
.text._ZN7cutlass13device_kernelIN5flash19enable_sm80_to_sm89INS1_16FlashAttnFwdSm80INS1_25CollectiveMainloopFwdSm80ILi8ELi1ELb0EN4cute5tupleIJNS5_1CILi128EEENS7_ILi32EEENS7_ILi256EEEEEELi256ENS_6half_tEfNS_4arch4Sm80ELb0ELb0ELb0ELb1ELb0ELb1ELb1ELb0EEENS1_21CollectiveEpilogueFwdINS6_IJS8_SA_S9_EEENS6_IJNS7_ILi1EEESI_SI_EEESC_SE_Li256ELb1ELb1ELb0ELb0EEENS1_19SingleTileSchedulerILb1ELb0ELb1ELi128EEEEEEEEEvNT_6ParamsE:
        .type           _ZN7cutlass13device_kernelIN5flash19enable_sm80_to_sm89INS1_16FlashAttnFwdSm80INS1_25CollectiveMainloopFwdSm80ILi8ELi1ELb0EN4cute5tupleIJNS5_1CILi128EEENS7_ILi32EEENS7_ILi256EEEEEELi256ENS_6half_tEfNS_4arch4Sm80ELb0ELb0ELb0ELb1ELb0ELb1ELb1ELb0EEENS1_21CollectiveEpilogueFwdINS6_IJS8_SA_S9_EEENS6_IJNS7_ILi1EEESI_SI_EEESC_SE_Li256ELb1ELb1ELb0ELb0EEENS1_19SingleTileSchedulerILb1ELb0ELb1ELi128EEEEEEEEEvNT_6ParamsE,@function
        .size           _ZN7cutlass13device_kernelIN5flash19enable_sm80_to_sm89INS1_16FlashAttnFwdSm80INS1_25CollectiveMainloopFwdSm80ILi8ELi1ELb0EN4cute5tupleIJNS5_1CILi128EEENS7_ILi32EEENS7_ILi256EEEEEELi256ENS_6half_tEfNS_4arch4Sm80ELb0ELb0ELb0ELb1ELb0ELb1ELb1ELb0EEENS1_21CollectiveEpilogueFwdINS6_IJS8_SA_S9_EEENS6_IJNS7_ILi1EEESI_SI_EEESC_SE_Li256ELb1ELb1ELb0ELb0EEENS1_19SingleTileSchedulerILb1ELb0ELb1ELi128EEEEEEEEEvNT_6ParamsE,(.L_x_56 - _ZN7cutlass13device_kernelIN5flash19enable_sm80_to_sm89INS1_16FlashAttnFwdSm80INS1_25CollectiveMainloopFwdSm80ILi8ELi1ELb0EN4cute5tupleIJNS5_1CILi128EEENS7_ILi32EEENS7_ILi256EEEEEELi256ENS_6half_tEfNS_4arch4Sm80ELb0ELb0ELb0ELb1ELb0ELb1ELb1ELb0EEENS1_21CollectiveEpilogueFwdINS6_IJS8_SA_S9_EEENS6_IJNS7_ILi1EEESI_SI_EEESC_SE_Li256ELb1ELb1ELb0ELb0EEENS1_19SingleTileSchedulerILb1ELb0ELb1ELi128EEEEEEEEEvNT_6ParamsE)
        .other          _ZN7cutlass13device_kernelIN5flash19enable_sm80_to_sm89INS1_16FlashAttnFwdSm80INS1_25CollectiveMainloopFwdSm80ILi8ELi1ELb0EN4cute5tupleIJNS5_1CILi128EEENS7_ILi32EEENS7_ILi256EEEEEELi256ENS_6half_tEfNS_4arch4Sm80ELb0ELb0ELb0ELb1ELb0ELb1ELb1ELb0EEENS1_21CollectiveEpilogueFwdINS6_IJS8_SA_S9_EEENS6_IJNS7_ILi1EEESI_SI_EEESC_SE_Li256ELb1ELb1ELb0ELb0EEENS1_19SingleTileSchedulerILb1ELb0ELb1ELi128EEEEEEEEEvNT_6ParamsE,@"STO_CUDA_ENTRY STV_DEFAULT"
_ZN7cutlass13device_kernelIN5flash19enable_sm80_to_sm89INS1_16FlashAttnFwdSm80INS1_25CollectiveMainloopFwdSm80ILi8ELi1ELb0EN4cute5tupleIJNS5_1CILi128EEENS7_ILi32EEENS7_ILi256EEEEEELi256ENS_6half_tEfNS_4arch4Sm80ELb0ELb0ELb0ELb1ELb0ELb1ELb1ELb0EEENS1_21CollectiveEpilogueFwdINS6_IJS8_SA_S9_EEENS6_IJNS7_ILi1EEESI_SI_EEESC_SE_Li256ELb1ELb1ELb0ELb0EEENS1_19SingleTileSchedulerILb1ELb0ELb1ELi128EEEEEEEEEvNT_6ParamsE:
[----:B------:R-:W-:Y:S01]  /*0000*/  LDC R1, c[0x0][0x28] ;  /* 0x00000a00ff017b82 */ /* 0x000fe20000000800 */
[----:B------:R-:W-:Y:S05]  /*0010*/  EXIT ;  /* 0x000000000000794d */ /* 0x000fea0003800000 */
.L_x_20:
        /* <DEDUP_REMOVED lines=14> */
.L_x_56:


//--------------------- .text._ZN7cutlass13device_kernelIN5flash19enable_sm80_to_sm89INS1_16FlashAttnFwdSm80INS1_25CollectiveMainloopFwdSm80ILi8ELi1ELb1EN4cute5tupleIJNS5_1CILi128EEENS7_ILi48EEENS7_ILi256EEEEEELi256ENS_6half_tEfNS_4arch4Sm80ELb0ELb1ELb0ELb0ELb0ELb0ELb1ELb0EEENS1_21CollectiveEpilogueFwdINS6_IJS8_SA_S9_EEENS6_IJNS7_ILi1EEESI_SI_EEESC_SE_Li256ELb0ELb1ELb0ELb0EEENS1_19SingleTileSchedulerILb0ELb0ELb1ELi128EEEEEEEEEvNT_6ParamsE --------------------------
	.section	.text._ZN7cutlass13device_kernelIN5flash19enable_sm80_to_sm89INS1_16FlashAttnFwdSm80INS1_25CollectiveMainloopFwdSm80ILi8ELi1ELb1EN4cute5tupleIJNS5_1CILi128EEENS7_ILi48EEENS7_ILi256EEEEEELi256ENS_6half_tEfNS_4arch4Sm80ELb0ELb1ELb0ELb0ELb0ELb0ELb1ELb0EEENS1_21CollectiveEpilogueFwdINS6_IJS8_SA_S9_EEENS6_IJNS7_ILi1EEESI_SI_EEESC_SE_Li256ELb0ELb1ELb0ELb0EEENS1_19SingleTileSchedulerILb0ELb0ELb1ELi128EEEEEEEEEvNT_6ParamsE,"ax",@progbits
	.align	128
.text._ZN7cutlass13device_kernelIN5flash19enable_sm80_to_sm89INS1_16FlashAttnFwdSm80INS1_25CollectiveMainloopFwdSm80ILi8ELi1ELb1EN4cute5tupleIJNS5_1CILi128EEENS7_ILi48EEENS7_ILi256EEEEEELi256ENS_6half_tEfNS_4arch4Sm80ELb0ELb1ELb0ELb0ELb0ELb0ELb1ELb0EEENS1_21CollectiveEpilogueFwdINS6_IJS8_SA_S9_EEENS6_IJNS7_ILi1EEESI_SI_EEESC_SE_Li256ELb0ELb1ELb0ELb0EEENS1_19SingleTileSchedulerILb0ELb0ELb1ELi128EEEEEEEEEvNT_6ParamsE:
        .type           _ZN7cutlass13device_kernelIN5flash19enable_sm80_to_sm89INS1_16FlashAttnFwdSm80INS1_25CollectiveMainloopFwdSm80ILi8ELi1ELb1EN4cute5tupleIJNS5_1CILi128EEENS7_ILi48EEENS7_ILi256EEEEEELi256ENS_6half_tEfNS_4arch4Sm80ELb0ELb1ELb0ELb0ELb0ELb0ELb1ELb0EEENS1_21CollectiveEpilogueFwdINS6_IJS8_SA_S9_EEENS6_IJNS7_ILi1EEESI_SI_EEESC_SE_Li256ELb0ELb1ELb0ELb0EEENS1_19SingleTileSchedulerILb0ELb0ELb1ELi128EEEEEEEEEvNT_6ParamsE,@function
        .size           _ZN7cutlass13device_kernelIN5flash19enable_sm80_to_sm89INS1_16FlashAttnFwdSm80INS1_25CollectiveMainloopFwdSm80ILi8ELi1ELb1EN4cute5tupleIJNS5_1CILi128EEENS7_ILi48EEENS7_ILi256EEEEEELi256ENS_6half_tEfNS_4arch4Sm80ELb0ELb1ELb0ELb0ELb0ELb0ELb1ELb0EEENS1_21CollectiveEpilogueFwdINS6_IJS8_SA_S9_EEENS6_IJNS7_ILi1EEESI_SI_EEESC_SE_Li256ELb0ELb1ELb0ELb0EEENS1_19SingleTileSchedulerILb0ELb0ELb1ELi128EEEEEEEEEvNT_6ParamsE,(.L_x_57 - _ZN7cutlass13device_kernelIN5flash19enable_sm80_to_sm89INS1_16FlashAttnFwdSm80INS1_25CollectiveMainloopFwdSm80ILi8ELi1ELb1EN4cute5tupleIJNS5_1CILi128EEENS7_ILi48EEENS7_ILi256EEEEEELi256ENS_6half_tEfNS_4arch4Sm80ELb0ELb1ELb0ELb0ELb0ELb0ELb1ELb0EEENS1_21CollectiveEpilogueFwdINS6_IJS8_SA_S9_EEENS6_IJNS7_ILi1EEESI_SI_EEESC_SE_Li256ELb0ELb1ELb0ELb0EEENS1_19SingleTileSchedulerILb0ELb0ELb1ELi128EEEEEEEEEvNT_6ParamsE)
        .other          _ZN7cutlass13device_kernelIN5flash19enable_sm80_to_sm89INS1_16FlashAttnFwdSm80INS1_25CollectiveMainloopFwdSm80ILi8ELi1ELb1EN4cute5tupleIJNS5_1CILi128EEENS7_ILi48EEENS7_ILi256EEEEEELi256ENS_6half_tEfNS_4arch4Sm80ELb0ELb1ELb0ELb0ELb0ELb0ELb1ELb0EEENS1_21CollectiveEpilogueFwdINS6_IJS8_SA_S9_EEENS6_IJNS7_ILi1EEESI_SI_EEESC_SE_Li256ELb0ELb1ELb0ELb0EEENS1_19SingleTileSchedulerILb0ELb0ELb1ELi128EEEEEEEEEvNT_6ParamsE,@"STO_CUDA_ENTRY STV_DEFAULT"
_ZN7cutlass13device_kernelIN5flash19enable_sm80_to_sm89INS1_16FlashAttnFwdSm80INS1_25CollectiveMainloopFwdSm80ILi8ELi1ELb1EN4cute5tupleIJNS5_1CILi128EEENS7_ILi48EEENS7_ILi256EEEEEELi256ENS_6half_tEfNS_4arch4Sm80ELb0ELb1ELb0ELb0ELb0ELb0ELb1ELb0EEENS1_21CollectiveEpilogueFwdINS6_IJS8_SA_S9_EEENS6_IJNS7_ILi1EEESI_SI_EEESC_SE_Li256ELb0ELb1ELb0ELb0EEENS1_19SingleTileSchedulerILb0ELb0ELb1ELi128EEEEEEEEEvNT_6ParamsE:
[----:B------:R-:W-:Y:S01]  /*0000*/  LDC R1, c[0x0][0x28] ;  /* 0x00000a00ff017b82 */ /* 0x000fe20000000800 */
[----:B------:R-:W-:Y:S05]  /*0010*/  EXIT ;  /* 0x000000000000794d */ /* 0x000fea0003800000 */
.L_x_21:
        /* <DEDUP_REMOVED lines=14> */
.L_x_57:


//--------------------- .text._ZN7cutlass13device_kernelIN5flash19enable_sm80_to_sm89INS1_16FlashAttnFwdSm80INS1_25CollectiveMainloopFwdSm80ILi8ELi1ELb1EN4cute5tupleIJNS5_1CILi128EEENS7_ILi48EEENS7_ILi256EEEEEELi256ENS_6half_tEfNS_4arch4Sm80ELb0ELb1ELb0ELb1ELb0ELb0ELb1ELb0EEENS1_21CollectiveEpilogueFwdINS6_IJS8_SA_S9_EEENS6_IJNS7_ILi1EEESI_SI_EEESC_SE_Li256ELb1ELb1ELb0ELb0EEENS1_19SingleTileSchedulerILb1ELb0ELb1ELi128EEEEEEEEEvNT_6ParamsE --------------------------
	.section	.text._ZN7cutlass13device_kernelIN5flash19enable_sm80_to_sm89INS1_16FlashAttnFwdSm80INS1_25CollectiveMainloopFwdSm80ILi8ELi1ELb1EN4cute5tupleIJNS5_1CILi128EEENS7_ILi48EEENS7_ILi256EEEEEELi256ENS_6half_tEfNS_4arch4Sm80ELb0ELb1ELb0ELb1ELb0ELb0ELb1ELb0EEENS1_21CollectiveEpilogueFwdINS6_IJS8_SA_S9_EEENS6_IJNS7_ILi1EEESI_SI_EEESC_SE_Li256ELb1ELb1ELb0ELb0EEENS1_19SingleTileSchedulerILb1ELb0ELb1ELi128EEEEEEEEEvNT_6ParamsE,"ax",@progbits
	.align	128
.text._ZN7cutlass13device_kernelIN5flash19enable_sm80_to_sm89INS1_16FlashAttnFwdSm80INS1_25CollectiveMainloopFwdSm80ILi8ELi1ELb1EN4cute5tupleIJNS5_1CILi128EEENS7_ILi48EEENS7_ILi256EEEEEELi256ENS_6half_tEfNS_4arch4Sm80ELb0ELb1ELb0ELb1ELb0ELb0ELb1ELb0EEENS1_21CollectiveEpilogueFwdINS6_IJS8_SA_S9_EEENS6_IJNS7_ILi1EEESI_SI_EEESC_SE_Li256ELb1ELb1ELb0ELb0EEENS1_19SingleTileSchedulerILb1ELb0ELb1ELi128EEEEEEEEEvNT_6ParamsE:
        .type           _ZN7cutlass13device_kernelIN5flash19enable_sm80_to_sm89INS1_16FlashAttnFwdSm80INS1_25CollectiveMainloopFwdSm80ILi8ELi1ELb1EN4cute5tupleIJNS5_1CILi128EEENS7_ILi48EEENS7_ILi256EEEEEELi256ENS_6half_tEfNS_4arch4Sm80ELb0ELb1ELb0ELb1ELb0ELb0ELb1ELb0EEENS1_21CollectiveEpilogueFwdINS6_IJS8_SA_S9_EEENS6_IJNS7_ILi1EEESI_SI_EEESC_SE_Li256ELb1ELb1ELb0ELb0EEENS1_19SingleTileSchedulerILb1ELb0ELb1ELi128EEEEEEEEEvNT_6ParamsE,@function
        .size           _ZN7cutlass13device_kernelIN5flash19enable_sm80_to_sm89INS1_16FlashAttnFwdSm80INS1_25CollectiveMainloopFwdSm80ILi8ELi1ELb1EN4cute5tupleIJNS5_1CILi128EEENS7_ILi48EEENS7_ILi256EEEEEELi256ENS_6half_tEfNS_4arch4Sm80ELb0ELb1ELb0ELb1ELb0ELb0ELb1ELb0EEENS1_21CollectiveEpilogueFwdINS6_IJS8_SA_S9_EEENS6_IJNS7_ILi1EEESI_SI_EEESC_SE_Li256ELb1ELb1ELb0ELb0EEENS1_19SingleTileSchedulerILb1ELb0ELb1ELi128EEEEEEEEEvNT_6ParamsE,(.L_x_58 - _ZN7cutlass13device_kernelIN5flash19enable_sm80_to_sm89INS1_16FlashAttnFwdSm80INS1_25CollectiveMainloopFwdSm80ILi8ELi1ELb1EN4cute5tupleIJNS5_1CILi128EEENS7_ILi48EEENS7_ILi256EEEEEELi256ENS_6half_tEfNS_4arch4Sm80ELb0ELb1ELb0ELb1ELb0ELb0ELb1ELb0EEENS1_21CollectiveEpilogueFwdINS6_IJS8_SA_S9_EEENS6_IJNS7_ILi1EEESI_SI_EEESC_SE_Li256ELb1ELb1ELb0ELb0EEENS1_19SingleTileSchedulerILb1ELb0ELb1ELi128EEEEEEEEEvNT_6ParamsE)
        .other          _ZN7cutlass13device_kernelIN5flash19enable_sm80_to_sm89INS1_16FlashAttnFwdSm80INS1_25CollectiveMainloopFwdSm80ILi8ELi1ELb1EN4cute5tupleIJNS5_1CILi128EEENS7_ILi48EEENS7_ILi256EEEEEELi256ENS_6half_tEfNS_4arch4Sm80ELb0ELb1ELb0ELb1ELb0ELb0ELb1ELb0EEENS1_21CollectiveEpilogueFwdINS6_IJS8_SA_S9_EEENS6_IJNS7_ILi1EEESI_SI_EEESC_SE_Li256ELb1ELb1ELb0ELb0EEENS1_19SingleTileSchedulerILb1ELb0ELb1ELi128EEEEEEEEEvNT_6ParamsE,@"STO_CUDA_ENTRY STV_DEFAULT"
_ZN7cutlass13device_kernelIN5flash19enable_sm80_to_sm89INS1_16FlashAttnFwdSm80INS1_25CollectiveMainloopFwdSm80ILi8ELi1ELb1EN4cute5tupleIJNS5_1CILi128EEENS7_ILi48EEENS7_ILi256EEEEEELi256ENS_6half_tEfNS_4arch4Sm80ELb0ELb1ELb0ELb1ELb0ELb0ELb1ELb0EEENS1_21CollectiveEpilogueFwdINS6_IJS8_SA_S9_EEENS6_IJNS7_ILi1EEESI_SI_EEESC_SE_Li256ELb1ELb1ELb0ELb0EEENS1_19SingleTileSchedulerILb1ELb0ELb1ELi128EEEEEEEEEvNT_6ParamsE:
[----:B------:R-:W-:Y:S01]  /*0000*/  LDC R1, c[0x0][0x28] ;  /* 0x00000a00ff017b82 */ /* 0x000fe20000000800 */
[----:B------:R-:W-:Y:S05]  /*0010*/  EXIT ;  /* 0x000000000000794d */ /* 0x000fea0003800000 */
.L_x_22:
        /* <DEDUP_REMOVED lines=14> */
.L_x_58:


//--------------------- .text._ZN7cutlass13device_kernelIN5flash19enable_sm80_to_sm89INS1_16FlashAttnFwdSm80INS1_25CollectiveMainloopFwdSm80ILi8ELi1ELb0EN4cute5tupleIJNS5_1CILi128EEENS7_ILi32EEENS7_ILi256EEEEEELi256ENS_6half_tEfNS_4arch4Sm80ELb0ELb1ELb0ELb1ELb0ELb1ELb1ELb0EEENS1_21CollectiveEpilogueFwdINS6_IJS8_SA_S9_EEENS6_IJNS7_ILi1EEESI_SI_EEESC_SE_Li256ELb1ELb1ELb0ELb0EEENS1_19SingleTileSchedulerILb1ELb0ELb1ELi128EEEEEEEEEvNT_6ParamsE --------------------------
	.section	.text._ZN7cutlass13device_kernelIN5flash19enable_sm80_to_sm89INS1_16FlashAttnFwdSm80INS1_25CollectiveMainloopFwdSm80ILi8ELi1ELb0EN4cute5tupleIJNS5_1CILi128EEENS7_ILi32EEENS7_ILi256EEEEEELi256ENS_6half_tEfNS_4arch4Sm80ELb0ELb1ELb0ELb1ELb0ELb1ELb1ELb0EEENS1_21CollectiveEpilogueFwdINS6_IJS8_SA_S9_EEENS6_IJNS7_ILi1EEESI_SI_EEESC_SE_Li256ELb1ELb1ELb0ELb0EEENS1_19SingleTileSchedulerILb1ELb0ELb1ELi128EEEEEEEEEvNT_6ParamsE,"ax",@progbits
	.align	128
.text._ZN7cutlass13device_kernelIN5flash19enable_sm80_to_sm89INS1_16FlashAttnFwdSm80INS1_25CollectiveMainloopFwdSm80ILi8ELi1ELb0EN4cute5tupleIJNS5_1CILi128EEENS7_ILi32EEENS7_ILi256EEEEEELi256ENS_6half_tEfNS_4arch4Sm80ELb0ELb1ELb0ELb1ELb0ELb1ELb1ELb0EEENS1_21CollectiveEpilogueFwdINS6_IJS8_SA_S9_EEENS6_IJNS7_ILi1EEESI_SI_EEESC_SE_Li256ELb1ELb1ELb0ELb0EEENS1_19SingleTileSchedulerILb1ELb0ELb1ELi128EEEEEEEEEvNT_6ParamsE:
        .type           _ZN7cutlass13device_kernelIN5flash19enable_sm80_to_sm89INS1_16FlashAttnFwdSm80INS1_25CollectiveMainloopFwdSm80ILi8ELi1ELb0EN4cute5tupleIJNS5_1CILi128EEENS7_ILi32EEENS7_ILi256EEEEEELi256ENS_6half_tEfNS_4arch4Sm80ELb0ELb1ELb0ELb1ELb0ELb1ELb1ELb0EEENS1_21CollectiveEpilogueFwdINS6_IJS8_SA_S9_EEENS6_IJNS7_ILi1EEESI_SI_EEESC_SE_Li256ELb1ELb1ELb0ELb0EEENS1_19SingleTileSchedulerILb1ELb0ELb1ELi128EEEEEEEEEvNT_6ParamsE,@function
        .size           _ZN7cutlass13device_kernelIN5flash19enable_sm80_to_sm89INS1_16FlashAttnFwdSm80INS1_25CollectiveMainloopFwdSm80ILi8ELi1ELb0EN4cute5tupleIJNS5_1CILi128EEENS7_ILi32EEENS7_ILi256EEEEEELi256ENS_6half_tEfNS_4arch4Sm80ELb0ELb1ELb0ELb1ELb0ELb1ELb1ELb0EEENS1_21CollectiveEpilogueFwdINS6_IJS8_SA_S9_EEENS6_IJNS7_ILi1EEESI_SI_EEESC_SE_Li256ELb1ELb1ELb0ELb0EEENS1_19SingleTileSchedulerILb1ELb0ELb1ELi128EEEEEEEEEvNT_6ParamsE,(.L_x_59 - _ZN7cutlass13device_kernelIN5flash19enable_sm80_to_sm89INS1_16FlashAttnFwdSm80INS1_25CollectiveMainloopFwdSm80ILi8ELi1ELb0EN4cute5tupleIJNS5_1CILi128EEENS7_ILi32EEENS7_ILi256EEEEEELi256ENS_6half_tEfNS_4arch4Sm80ELb0ELb1ELb0ELb1ELb0ELb1ELb1ELb0EEENS1_21CollectiveEpilogueFwdINS6_IJS8_SA_S9_EEENS6_IJNS7_ILi1EEESI_SI_EEESC_SE_Li256ELb1ELb1ELb0ELb0EEENS1_19SingleTileSchedulerILb1ELb0ELb1ELi128EEEEEEEEEvNT_6ParamsE)
        .other          _ZN7cutlass13device_kernelIN5flash19enable_sm80_to_sm89INS1_16FlashAttnFwdSm80INS1_25CollectiveMainloopFwdSm80ILi8ELi1ELb0EN4cute5tupleIJNS5_1CILi128EEENS7_ILi32EEENS7_ILi256EEEEEELi256ENS_6half_tEfNS_4arch4Sm80ELb0ELb1ELb0ELb1ELb0ELb1ELb1ELb0EEENS1_21CollectiveEpilogueFwdINS6_IJS8_SA_S9_EEENS6_IJNS7_ILi1EEESI_SI_EEESC_SE_Li256ELb1ELb1ELb0ELb0EEENS1_19SingleTileSchedulerILb1ELb0ELb1ELi128EEEEEEEEEvNT_6ParamsE,@"STO_CUDA_ENTRY STV_DEFAULT"
_ZN7cutlass13device_kernelIN5flash19enable_sm80_to_sm89INS1_16FlashAttnFwdSm80INS1_25CollectiveMainloopFwdSm80ILi8ELi1ELb0EN4cute5tupleIJNS5_1CILi128EEENS7_ILi32EEENS7_ILi256EEEEEELi256ENS_6half_tEfNS_4arch4Sm80ELb0ELb1ELb0ELb1ELb0ELb1ELb1ELb0EEENS1_21CollectiveEpilogueFwdINS6_IJS8_SA_S9_EEENS6_IJNS7_ILi1EEESI_SI_EEESC_SE_Li256ELb1ELb1ELb0ELb0EEENS1_19SingleTileSchedulerILb1ELb0ELb1ELi128EEEEEEEEEvNT_6ParamsE:
[----:B------:R-:W-:Y:S01]  /*0000*/  LDC R1, c[0x0][0x28] ;  /* 0x00000a00ff017b82 */ /* 0x000fe20000000800 */
[----:B------:R-:W-:Y:S05]  /*0010*/  EXIT ;  /* 0x000000000000794d */ /* 0x000fea0003800000 */
.L_x_23:
        /* <DEDUP_REMOVED lines=14> */
.L_x_59:


//--------------------- .text._ZN7cutlass13device_kernelIN5flash19enable_sm80_to_sm89INS1_16FlashAttnFwdSm80INS1_25CollectiveMainloopFwdSm80ILi8ELi1ELb1EN4cute5tupleIJNS5_1CILi128EEENS7_ILi64EEENS7_ILi256EEEEEELi256ENS_6half_tEfNS_4arch4Sm80ELb1ELb0ELb0ELb0ELb0ELb0ELb1ELb0EEENS1_21CollectiveEpilogueFwdINS6_IJS8_SA_S9_EEENS6_IJNS7_ILi1EEESI_SI_EEESC_SE_Li256ELb0ELb1ELb0ELb0EEENS1_30DynamicPersistentTileSchedulerILi256ELi256ELb0ELb1ELb0EEEEEEEEEvNT_6ParamsE --------------------------
	.section	.text._ZN7cutlass13device_kernelIN5flash19enable_sm80_to_sm89INS1_16FlashAttnFwdSm80INS1_25CollectiveMainloopFwdSm80ILi8ELi1ELb1EN4cute5tupleIJNS5_1CILi128EEENS7_ILi64EEENS7_ILi256EEEEEELi256ENS_6half_tEfNS_4arch4Sm80ELb1ELb0ELb0ELb0ELb0ELb0ELb1ELb0EEENS1_21CollectiveEpilogueFwdINS6_IJS8_SA_S9_EEENS6_IJNS7_ILi1EEESI_SI_EEESC_SE_Li256ELb0ELb1ELb0ELb0EEENS1_30DynamicPersistentTileSchedulerILi256ELi256ELb0ELb1ELb0EEEEEEEEEvNT_6ParamsE,"ax",@progbits
	.align	128
.text._ZN7cutlass13device_kernelIN5flash19enable_sm80_to_sm89INS1_16FlashAttnFwdSm80INS1_25CollectiveMainloopFwdSm80ILi8ELi1ELb1EN4cute5tupleIJNS5_1CILi128EEENS7_ILi64EEENS7_ILi256EEEEEELi256ENS_6half_tEfNS_4arch4Sm80ELb1ELb0ELb0ELb0ELb0ELb0ELb1ELb0EEENS1_21CollectiveEpilogueFwdINS6_IJS8_SA_S9_EEENS6_IJNS7_ILi1EEESI_SI_EEESC_SE_Li256ELb0ELb1ELb0ELb0EEENS1_30DynamicPersistentTileSchedulerILi256ELi256ELb0ELb1ELb0EEEEEEEEEvNT_6ParamsE:
        .type           _ZN7cutlass13device_kernelIN5flash19enable_sm80_to_sm89INS1_16FlashAttnFwdSm80INS1_25CollectiveMainloopFwdSm80ILi8ELi1ELb1EN4cute5tupleIJNS5_1CILi128EEENS7_ILi64EEENS7_ILi256EEEEEELi256ENS_6half_tEfNS_4arch4Sm80ELb1ELb0ELb0ELb0ELb0ELb0ELb1ELb0EEENS1_21CollectiveEpilogueFwdINS6_IJS8_SA_S9_EEENS6_IJNS7_ILi1EEESI_SI_EEESC_SE_Li256ELb0ELb1ELb0ELb0EEENS1_30DynamicPersistentTileSchedulerILi256ELi256ELb0ELb1ELb0EEEEEEEEEvNT_6ParamsE,@function
        .size           _ZN7cutlass13device_kernelIN5flash19enable_sm80_to_sm89INS1_16FlashAttnFwdSm80INS1_25CollectiveMainloopFwdSm80ILi8ELi1ELb1EN4cute5tupleIJNS5_1CILi128EEENS7_ILi64EEENS7_ILi256EEEEEELi256ENS_6half_tEfNS_4arch4Sm80ELb1ELb0ELb0ELb0ELb0ELb0ELb1ELb0EEENS1_21CollectiveEpilogueFwdINS6_IJS8_SA_S9_EEENS6_IJNS7_ILi1EEESI_SI_EEESC_SE_Li256ELb0ELb1ELb0ELb0EEENS1_30DynamicPersistentTileSchedulerILi256ELi256ELb0ELb1ELb0EEEEEEEEEvNT_6ParamsE,(.L_x_60 - _ZN7cutlass13device_kernelIN5flash19enable_sm80_to_sm89INS1_16FlashAttnFwdSm80INS1_25CollectiveMainloopFwdSm80ILi8ELi1ELb1EN4cute5tupleIJNS5_1CILi128EEENS7_ILi64EEENS7_ILi256EEEEEELi256ENS_6half_tEfNS_4arch4Sm80ELb1ELb0ELb0ELb0ELb0ELb0ELb1ELb0EEENS1_21CollectiveEpilogueFwdINS6_IJS8_SA_S9_EEENS6_IJNS7_ILi1EEESI_SI_EEESC_SE_Li256ELb0ELb1ELb0ELb0EEENS1_30DynamicPersistentTileSchedulerILi256ELi256ELb0ELb1ELb0EEEEEEEEEvNT_6ParamsE)
        .other          _ZN7cutlass13device_kernelIN5flash19enable_sm80_to_sm89INS1_16FlashAttnFwdSm80INS1_25CollectiveMainloopFwdSm80ILi8ELi1ELb1EN4cute5tupleIJNS5_1CILi128EEENS7_ILi64EEENS7_ILi256EEEEEELi256ENS_6half_tEfNS_4arch4Sm80ELb1ELb0ELb0ELb0ELb0ELb0ELb1ELb0EEENS1_21CollectiveEpilogueFwdINS6_IJS8_SA_S9_EEENS6_IJNS7_ILi1EEESI_SI_EEESC_SE_Li256ELb0ELb1ELb0ELb0EEENS1_30DynamicPersistentTileSchedulerILi256ELi256ELb0ELb1ELb0EEEEEEEEEvNT_6ParamsE,@"STO_CUDA_ENTRY STV_DEFAULT"
_ZN7cutlass13device_kernelIN5flash19enable_sm80_to_sm89INS1_16FlashAttnFwdSm80INS1_25CollectiveMainloopFwdSm80ILi8ELi1ELb1EN4cute5tupleIJNS5_1CILi128EEENS7_ILi64EEENS7_ILi256EEEEEELi256ENS_6half_tEfNS_4arch4Sm80ELb1ELb0ELb0ELb0ELb0ELb0ELb1ELb0EEENS1_21CollectiveEpilogueFwdINS6_IJS8_SA_S9_EEENS6_IJNS7_ILi1EEESI_SI_EEESC_SE_Li256ELb0ELb1ELb0ELb0EEENS1_30DynamicPersistentTileSchedulerILi256ELi256ELb0ELb1ELb0EEEEEEEEEvNT_6ParamsE:
[----:B------:R-:W-:Y:S01]  /*0000*/  LDC R1, c[0x0][0x28] ;  /* 0x00000a00ff017b82 */ /* 0x000fe20000000800 */
[----:B------:R-:W-:Y:S05]  /*0010*/  EXIT ;  /* 0x000000000000794d */ /* 0x000fea0003800000 */
.L_x_24:
        /* <DEDUP_REMOVED lines=14> */
.L_x_60:


//--------------------- .text._ZN7cutlass13device_kernelIN5flash19enable_sm80_to_sm89INS1_16FlashAttnFwdSm80INS1_25CollectiveMainloopFwdSm80ILi8ELi1ELb1EN4cute5tupleIJNS5_1CILi128EEENS7_ILi64EEENS7_ILi256EEEEEELi256ENS_6half_tEfNS_4arch4Sm80ELb1ELb0ELb0ELb1ELb0ELb0ELb1ELb0EEENS1_21CollectiveEpilogueFwdINS6_IJS8_SA_S9_EEENS6_IJNS7_ILi1EEESI_SI_EEESC_SE_Li256ELb1ELb1ELb0ELb0EEENS1_19SingleTileSchedulerILb1ELb0ELb1ELi128EEEEEEEEEvNT_6ParamsE --------------------------
	.section	.text._ZN7cutlass13device_kernelIN5flash19enable_sm80_to_sm89INS1_16FlashAttnFwdSm80INS1_25CollectiveMainloopFwdSm80ILi8ELi1ELb1EN4cute5tupleIJNS5_1CILi128EEENS7_ILi64EEENS7_ILi256EEEEEELi256ENS_6half_tEfNS_4arch4Sm80ELb1ELb0ELb0ELb1ELb0ELb0ELb1ELb0EEENS1_21CollectiveEpilogueFwdINS6_IJS8_SA_S9_EEENS6_IJNS7_ILi1EEESI_SI_EEESC_SE_Li256ELb1ELb1ELb0ELb0EEENS1_19SingleTileSchedulerILb1ELb0ELb1ELi128EEEEEEEEEvNT_6ParamsE,"ax",@progbits
	.align	128
.text._ZN7cutlass13device_kernelIN5flash19enable_sm80_to_sm89INS1_16FlashAttnFwdSm80INS1_25CollectiveMainloopFwdSm80ILi8ELi1ELb1EN4cute5tupleIJNS5_1CILi128EEENS7_ILi64EEENS7_ILi256EEEEEELi256ENS_6half_tEfNS_4arch4Sm80ELb1ELb0ELb0ELb1ELb0ELb0ELb1ELb0EEENS1_21CollectiveEpilogueFwdINS6_IJS8_SA_S9_EEENS6_IJNS7_ILi1EEESI_SI_EEESC_SE_Li256ELb1ELb1ELb0ELb0EEENS1_19SingleTileSchedulerILb1ELb0ELb1ELi128EEEEEEEEEvNT_6ParamsE:
        .type           _ZN7cutlass13device_kernelIN5flash19enable_sm80_to_sm89INS1_16FlashAttnFwdSm80INS1_25CollectiveMainloopFwdSm80ILi8ELi1ELb1EN4cute5tupleIJNS5_1CILi128EEENS7_ILi64EEENS7_ILi256EEEEEELi256ENS_6half_tEfNS_4arch4Sm80ELb1ELb0ELb0ELb1ELb0ELb0ELb1ELb0EEENS1_21CollectiveEpilogueFwdINS6_IJS8_SA_S9_EEENS6_IJNS7_ILi1EEESI_SI_EEESC_SE_Li256ELb1ELb1ELb0ELb0EEENS1_19SingleTileSchedulerILb1ELb0ELb1ELi128EEEEEEEEEvNT_6ParamsE,@function
        .size           _ZN7cutlass13device_kernelIN5flash19enable_sm80_to_sm89INS1_16FlashAttnFwdSm80INS1_25CollectiveMainloopFwdSm80ILi8ELi1ELb1EN4cute5tupleIJNS5_1CILi128EEENS7_ILi64EEENS7_ILi256EEEEEELi256ENS_6half_tEfNS_4arch4Sm80ELb1ELb0ELb0ELb1ELb0ELb0ELb1ELb0EEENS1_21CollectiveEpilogueFwdINS6_IJS8_SA_S9_EEENS6_IJNS7_ILi1EEESI_SI_EEESC_SE_Li256ELb1ELb1ELb0ELb0EEENS1_19SingleTileSchedulerILb1ELb0ELb1ELi128EEEEEEEEEvNT_6ParamsE,(.L_x_61 - _ZN7cutlass13device_kernelIN5flash19enable_sm80_to_sm89INS1_16FlashAttnFwdSm80INS1_25CollectiveMainloopFwdSm80ILi8ELi1ELb1EN4cute5tupleIJNS5_1CILi128EEENS7_ILi64EEENS7_ILi256EEEEEELi256ENS_6half_tEfNS_4arch4Sm80ELb1ELb0ELb0ELb1ELb0ELb0ELb1ELb0EEENS1_21CollectiveEpilogueFwdINS6_IJS8_SA_S9_EEENS6_IJNS7_ILi1EEESI_SI_EEESC_SE_Li256ELb1ELb1ELb0ELb0EEENS1_19SingleTileSchedulerILb1ELb0ELb1ELi128EEEEEEEEEvNT_6ParamsE)
        .other          _ZN7cutlass13device_kernelIN5flash19enable_sm80_to_sm89INS1_16FlashAttnFwdSm80INS1_25CollectiveMainloopFwdSm80ILi8ELi1ELb1EN4cute5tupleIJNS5_1CILi128EEENS7_ILi64EEENS7_ILi256EEEEEELi256ENS_6half_tEfNS_4arch4Sm80ELb1ELb0ELb0ELb1ELb0ELb0ELb1ELb0EEENS1_21CollectiveEpilogueFwdINS6_IJS8_SA_S9_EEENS6_IJNS7_ILi1EEESI_SI_EEESC_SE_Li256ELb1ELb1ELb0ELb0EEENS1_19SingleTileSchedulerILb1ELb0ELb1ELi128EEEEEEEEEvNT_6ParamsE,@"STO_CUDA_ENTRY STV_DEFAULT"
_ZN7cutlass13device_kernelIN5flash19enable_sm80_to_sm89INS1_16FlashAttnFwdSm80INS1_25CollectiveMainloopFwdSm80ILi8ELi1ELb1EN4cute5tupleIJNS5_1CILi128EEENS7_ILi64EEENS7_ILi256EEEEEELi256ENS_6half_tEfNS_4arch4Sm80ELb1ELb0ELb0ELb1ELb0ELb0ELb1ELb0EEENS1_21CollectiveEpilogueFwdINS6_IJS8_SA_S9_EEENS6_IJNS7_ILi1EEESI_SI_EEESC_SE_Li256ELb1ELb1ELb0ELb0EEENS1_19SingleTileSchedulerILb1ELb0ELb1ELi128EEEEEEEEEvNT_6ParamsE:
[----:B------:R-:W-:Y:S01]  /*0000*/  LDC R1, c[0x0][0x28] ;  /* 0x00000a00ff017b82 */ /* 0x000fe20000000800 */
[----:B------:R-:W-:Y:S05]  /*0010*/  EXIT ;  /* 0x000000000000794d */ /* 0x000fea0003800000 */
.L_x_25:
        /* <DEDUP_REMOVED lines=14> */
.L_x_61:


//--------------------- .text._ZN7cutlass13device_kernelIN5flash19enable_sm80_to_sm89INS1_16FlashAttnFwdSm80INS1_25CollectiveMainloopFwdSm80ILi8ELi1ELb0EN4cute5tupleIJNS5_1CILi128EEENS7_ILi32EEENS7_ILi256EEEEEELi256ENS_6half_tEfNS_4arch4Sm80ELb1ELb0ELb0ELb1ELb0ELb1ELb1ELb0EEENS1_21CollectiveEpilogueFwdINS6_IJS8_SA_S9_EEENS6_IJNS7_ILi1EEESI_SI_EEESC_SE_Li256ELb1ELb1ELb0ELb0EEENS1_19SingleTileSchedulerILb1ELb0ELb1ELi128EEEEEEEEEvNT_6ParamsE --------------------------
	.section	.text._ZN7cutlass13device_kernelIN5flash19enable_sm80_to_sm89INS1_16FlashAttnFwdSm80INS1_25CollectiveMainloopFwdSm80ILi8ELi1ELb0EN4cute5tupleIJNS5_1CILi128EEENS7_ILi32EEENS7_ILi256EEEEEELi256ENS_6half_tEfNS_4arch4Sm80ELb1ELb0ELb0ELb1ELb0ELb1ELb1ELb0EEENS1_21CollectiveEpilogueFwdINS6_IJS8_SA_S9_EEENS6_IJNS7_ILi1EEESI_SI_EEESC_SE_Li256ELb1ELb1ELb0ELb0EEENS1_19SingleTileSchedulerILb1ELb0ELb1ELi128EEEEEEEEEvNT_6ParamsE,"ax",@progbits
	.align	128
.text._ZN7cutlass13device_kernelIN5flash19enable_sm80_to_sm89INS1_16FlashAttnFwdSm80INS1_25CollectiveMainloopFwdSm80ILi8ELi1ELb0EN4cute5tupleIJNS5_1CILi128EEENS7_ILi32EEENS7_ILi256EEEEEELi256ENS_6half_tEfNS_4arch4Sm80ELb1ELb0ELb0ELb1ELb0ELb1ELb1ELb0EEENS1_21CollectiveEpilogueFwdINS6_IJS8_SA_S9_EEENS6_IJNS7_ILi1EEESI_SI_EEESC_SE_Li256ELb1ELb1ELb0ELb0EEENS1_19SingleTileSchedulerILb1ELb0ELb1ELi128EEEEEEEEEvNT_6ParamsE:
        .type           _ZN7cutlass13device_kernelIN5flash19enable_sm80_to_sm89INS1_16FlashAttnFwdSm80INS1_25CollectiveMainloopFwdSm80ILi8ELi1ELb0EN4cute5tupleIJNS5_1CILi128EEENS7_ILi32EEENS7_ILi256EEEEEELi256ENS_6half_tEfNS_4arch4Sm80ELb1ELb0ELb0ELb1ELb0ELb1ELb1ELb0EEENS1_21CollectiveEpilogueFwdINS6_IJS8_SA_S9_EEENS6_IJNS7_ILi1EEESI_SI_EEESC_SE_Li256ELb1ELb1ELb0ELb0EEENS1_19SingleTileSchedulerILb1ELb0ELb1ELi128EEEEEEEEEvNT_6ParamsE,@function
        .size           _ZN7cutlass13device_kernelIN5flash19enable_sm80_to_sm89INS1_16FlashAttnFwdSm80INS1_25CollectiveMainloopFwdSm80ILi8ELi1ELb0EN4cute5tupleIJNS5_1CILi128EEENS7_ILi32EEENS7_ILi256EEEEEELi256ENS_6half_tEfNS_4arch4Sm80ELb1ELb0ELb0ELb1ELb0ELb1ELb1ELb0EEENS1_21CollectiveEpilogueFwdINS6_IJS8_SA_S9_EEENS6_IJNS7_ILi1EEESI_SI_EEESC_SE_Li256ELb1ELb1ELb0ELb0EEENS1_19SingleTileSchedulerILb1ELb0ELb1ELi128EEEEEEEEEvNT_6ParamsE,(.L_x_62 - _ZN7cutlass13device_kernelIN5flash19enable_sm80_to_sm89INS1_16FlashAttnFwdSm80INS1_25CollectiveMainloopFwdSm80ILi8ELi1ELb0EN4cute5tupleIJNS5_1CILi128EEENS7_ILi32EEENS7_ILi256EEEEEELi256ENS_6half_tEfNS_4arch4Sm80ELb1ELb0ELb0ELb1ELb0ELb1ELb1ELb0EEENS1_21CollectiveEpilogueFwdINS6_IJS8_SA_S9_EEENS6_IJNS7_ILi1EEESI_SI_EEESC_SE_Li256ELb1ELb1ELb0ELb0EEENS1_19SingleTileSchedulerILb1ELb0ELb1ELi128EEEEEEEEEvNT_6ParamsE)
        .other          _ZN7cutlass13device_kernelIN5flash19enable_sm80_to_sm89INS1_16FlashAttnFwdSm80INS1_25CollectiveMainloopFwdSm80ILi8ELi1ELb0EN4cute5tupleIJNS5_1CILi128EEENS7_ILi32EEENS7_ILi256EEEEEELi256ENS_6half_tEfNS_4arch4Sm80ELb1ELb0ELb0ELb1ELb0ELb1ELb1ELb0EEENS1_21CollectiveEpilogueFwdINS6_IJS8_SA_S9_EEENS6_IJNS7_ILi1EEESI_SI_EEESC_SE_Li256ELb1ELb1ELb0ELb0EEENS1_19SingleTileSchedulerILb1ELb0ELb1ELi128EEEEEEEEEvNT_6ParamsE,@"STO_CUDA_ENTRY STV_DEFAULT"
_ZN7cutlass13device_kernelIN5flash19enable_sm80_to_sm89INS1_16FlashAttnFwdSm80INS1_25CollectiveMainloopFwdSm80ILi8ELi1ELb0EN4cute5tupleIJNS5_1CILi128EEENS7_ILi32EEENS7_ILi256EEEEEELi256ENS_6half_tEfNS_4arch4Sm80ELb1ELb0ELb0ELb1ELb0ELb1ELb1ELb0EEENS1_21CollectiveEpilogueFwdINS6_IJS8_SA_S9_EEENS6_IJNS7_ILi1EEESI_SI_EEESC_SE_Li256ELb1ELb1ELb0ELb0EEENS1_19SingleTileSchedulerILb1ELb0ELb1ELi128EEEEEEEEEvNT_6ParamsE:
[----:B------:R-:W-:Y:S01]  /*0000*/  LDC R1, c[0x0][0x28] ;  /* 0x00000a00ff017b82 */ /* 0x000fe20000000800 */
[----:B------:R-:W-:Y:S05]  /*0010*/  EXIT ;  /* 0x000000000000794d */ /* 0x000fea0003800000 */
.L_x_26:
        /* <DEDUP_REMOVED lines=14> */
.L_x_62:


//--------------------- .text._ZN7cutlass13device_kernelIN5flash19enable_sm80_to_sm89INS1_16FlashAttnFwdSm80INS1_25CollectiveMainloopFwdSm80ILi8ELi1ELb0EN4cute5tupleIJNS5_1CILi128EEENS7_ILi96EEENS7_ILi256EEEEEELi256ENS_6half_tEfNS_4arch4Sm80ELb0ELb0ELb0ELb0ELb0ELb0ELb1ELb0EEENS1_21CollectiveEpilogueFwdINS6_IJS8_SA_S9_EEENS6_IJNS7_ILi1EEESI_SI_EEESC_SE_Li256ELb0ELb1ELb0ELb0EEENS1_19SingleTileSchedulerILb0ELb0ELb1ELi128EEEEEEEEEvNT_6ParamsE --------------------------
	.section	.text._ZN7cutlass13device_kernelIN5flash19enable_sm80_to_sm89INS1_16FlashAttnFwdSm80INS1_25CollectiveMainloopFwdSm80ILi8ELi1ELb0EN4cute5tupleIJNS5_1CILi128EEENS7_ILi96EEENS7_ILi256EEEEEELi256ENS_6half_tEfNS_4arch4Sm80ELb0ELb0ELb0ELb0ELb0ELb0ELb1ELb0EEENS1_21CollectiveEpilogueFwdINS6_IJS8_SA_S9_EEENS6_IJNS7_ILi1EEESI_SI_EEESC_SE_Li256ELb0ELb1ELb0ELb0EEENS1_19SingleTileSchedulerILb0ELb0ELb1ELi128EEEEEEEEEvNT_6ParamsE,"ax",@progbits
	.align	128
.text._ZN7cutlass13device_kernelIN5flash19enable_sm80_to_sm89INS1_16FlashAttnFwdSm80INS1_25CollectiveMainloopFwdSm80ILi8ELi1ELb0EN4cute5tupleIJNS5_1CILi128EEENS7_ILi96EEENS7_ILi256EEEEEELi256ENS_6half_tEfNS_4arch4Sm80ELb0ELb0ELb0ELb0ELb0ELb0ELb1ELb0EEENS1_21CollectiveEpilogueFwdINS6_IJS8_SA_S9_EEENS6_IJNS7_ILi1EEESI_SI_EEESC_SE_Li256ELb0ELb1ELb0ELb0EEENS1_19SingleTileSchedulerILb0ELb0ELb1ELi128EEEEEEEEEvNT_6ParamsE:
        .type           _ZN7cutlass13device_kernelIN5flash19enable_sm80_to_sm89INS1_16FlashAttnFwdSm80INS1_25CollectiveMainloopFwdSm80ILi8ELi1ELb0EN4cute5tupleIJNS5_1CILi128EEENS7_ILi96EEENS7_ILi256EEEEEELi256ENS_6half_tEfNS_4arch4Sm80ELb0ELb0ELb0ELb0ELb0ELb0ELb1ELb0EEENS1_21CollectiveEpilogueFwdINS6_IJS8_SA_S9_EEENS6_IJNS7_ILi1EEESI_SI_EEESC_SE_Li256ELb0ELb1ELb0ELb0EEENS1_19SingleTileSchedulerILb0ELb0ELb1ELi128EEEEEEEEEvNT_6ParamsE,@function
        .size           _ZN7cutlass13device_kernelIN5flash19enable_sm80_to_sm89INS1_16FlashAttnFwdSm80INS1_25CollectiveMainloopFwdSm80ILi8ELi1ELb0EN4cute5tupleIJNS5_1CILi128EEENS7_ILi96EEENS7_ILi256EEEEEELi256ENS_6half_tEfNS_4arch4Sm80ELb0ELb0ELb0ELb0ELb0ELb0ELb1ELb0EEENS1_21CollectiveEpilogueFwdINS6_IJS8_SA_S9_EEENS6_IJNS7_ILi1EEESI_SI_EEESC_SE_Li256ELb0ELb1ELb0ELb0EEENS1_19SingleTileSchedulerILb0ELb0ELb1ELi128EEEEEEEEEvNT_6ParamsE,(.L_x_63 - _ZN7cutlass13device_kernelIN5flash19enable_sm80_to_sm89INS1_16FlashAttnFwdSm80INS1_25CollectiveMainloopFwdSm80ILi8ELi1ELb0EN4cute5tupleIJNS5_1CILi128EEENS7_ILi96EEENS7_ILi256EEEEEELi256ENS_6half_tEfNS_4arch4Sm80ELb0ELb0ELb0ELb0ELb0ELb0ELb1ELb0EEENS1_21CollectiveEpilogueFwdINS6_IJS8_SA_S9_EEENS6_IJNS7_ILi1EEESI_SI_EEESC_SE_Li256ELb0ELb1ELb0ELb0EEENS1_19SingleTileSchedulerILb0ELb0ELb1ELi128EEEEEEEEEvNT_6ParamsE)
        .other          _ZN7cutlass13device_kernelIN5flash19enable_sm80_to_sm89INS1_16FlashAttnFwdSm80INS1_25CollectiveMainloopFwdSm80ILi8ELi1ELb0EN4cute5tupleIJNS5_1CILi128EEENS7_ILi96EEENS7_ILi256EEEEEELi256ENS_6half_tEfNS_4arch4Sm80ELb0ELb0ELb0ELb0ELb0ELb0ELb1ELb0EEENS1_21CollectiveEpilogueFwdINS6_IJS8_SA_S9_EEENS6_IJNS7_ILi1EEESI_SI_EEESC_SE_Li256ELb0ELb1ELb0ELb0EEENS1_19SingleTileSchedulerILb0ELb0ELb1ELi128EEEEEEEEEvNT_6ParamsE,@"STO_CUDA_ENTRY STV_DEFAULT"
_ZN7cutlass13device_kernelIN5flash19enable_sm80_to_sm89INS1_16FlashAttnFwdSm80INS1_25CollectiveMainloopFwdSm80ILi8ELi1ELb0EN4cute5tupleIJNS5_1CILi128EEENS7_ILi96EEENS7_ILi256EEEEEELi256ENS_6half_tEfNS_4arch4Sm80ELb0ELb0ELb0ELb0ELb0ELb0ELb1ELb0EEENS1_21CollectiveEpilogueFwdINS6_IJS8_SA_S9_EEENS6_IJNS7_ILi1EEESI_SI_EEESC_SE_Li256ELb0ELb1ELb0ELb0EEENS1_19SingleTileSchedulerILb0ELb0ELb1ELi128EEEEEEEEEvNT_6ParamsE:
[----:B------:R-:W-:Y:S01]  /*0000*/  LDC R1, c[0x0][0x28] ;  /* 0x00000a00ff017b82 */ /* 0x000fe20000000800 */
[----:B------:R-:W-:Y:S05]  /*0010*/  EXIT ;  /* 0x000000000000794d */ /* 0x000fea0003800000 */
.L_x_27:
        /* <DEDUP_REMOVED lines=14> */
.L_x_63:


//--------------------- .text._ZN7cutlass13device_kernelIN5flash19enable_sm80_to_sm89INS1_16FlashAttnFwdSm80INS1_25CollectiveMainloopFwdSm80ILi8ELi1ELb0EN4cute5tupleIJNS5_1CILi128EEENS7_ILi96EEENS7_ILi256EEEEEELi256ENS_6half_tEfNS_4arch4Sm80ELb0ELb0ELb0ELb1ELb0ELb0ELb1ELb0EEENS1_21CollectiveEpilogueFwdINS6_IJS8_SA_S9_EEENS6_IJNS7_ILi1EEESI_SI_EEESC_SE_Li256ELb1ELb1ELb0ELb0EEENS1_19SingleTileSchedulerILb1ELb0ELb1ELi128EEEEEEEEEvNT_6ParamsE --------------------------
	.section	.text._ZN7cutlass13device_kernelIN5flash19enable_sm80_to_sm89INS1_16FlashAttnFwdSm80INS1_25CollectiveMainloopFwdSm80ILi8ELi1ELb0EN4cute5tupleIJNS5_1CILi128EEENS7_ILi96EEENS7_ILi256EEEEEELi256ENS_6half_tEfNS_4arch4Sm80ELb0ELb0ELb0ELb1ELb0ELb0ELb1ELb0EEENS1_21CollectiveEpilogueFwdINS6_IJS8_SA_S9_EEENS6_IJNS7_ILi1EEESI_SI_EEESC_SE_Li256ELb1ELb1ELb0ELb0EEENS1_19SingleTileSchedulerILb1ELb0ELb1ELi128EEEEEEEEEvNT_6ParamsE,"ax",@progbits
	.align	128
.text._ZN7cutlass13device_kernelIN5flash19enable_sm80_to_sm89INS1_16FlashAttnFwdSm80INS1_25CollectiveMainloopFwdSm80ILi8ELi1ELb0EN4cute5tupleIJNS5_1CILi128EEENS7_ILi96EEENS7_ILi256EEEEEELi256ENS_6half_tEfNS_4arch4Sm80ELb0ELb0ELb0ELb1ELb0ELb0ELb1ELb0EEENS1_21CollectiveEpilogueFwdINS6_IJS8_SA_S9_EEENS6_IJNS7_ILi1EEESI_SI_EEESC_SE_Li256ELb1ELb1ELb0ELb0EEENS1_19SingleTileSchedulerILb1ELb0ELb1ELi128EEEEEEEEEvNT_6ParamsE:
        .type           _ZN7cutlass13device_kernelIN5flash19enable_sm80_to_sm89INS1_16FlashAttnFwdSm80INS1_25CollectiveMainloopFwdSm80ILi8ELi1ELb0EN4cute5tupleIJNS5_1CILi128EEENS7_ILi96EEENS7_ILi256EEEEEELi256ENS_6half_tEfNS_4arch4Sm80ELb0ELb0ELb0ELb1ELb0ELb0ELb1ELb0EEENS1_21CollectiveEpilogueFwdINS6_IJS8_SA_S9_EEENS6_IJNS7_ILi1EEESI_SI_EEESC_SE_Li256ELb1ELb1ELb0ELb0EEENS1_19SingleTileSchedulerILb1ELb0ELb1ELi128EEEEEEEEEvNT_6ParamsE,@function
        .size           _ZN7cutlass13device_kernelIN5flash19enable_sm80_to_sm89INS1_16FlashAttnFwdSm80INS1_25CollectiveMainloopFwdSm80ILi8ELi1ELb0EN4cute5tupleIJNS5_1CILi128EEENS7_ILi96EEENS7_ILi256EEEEEELi256ENS_6half_tEfNS_4arch4Sm80ELb0ELb0ELb0ELb1ELb0ELb0ELb1ELb0EEENS1_21CollectiveEpilogueFwdINS6_IJS8_SA_S9_EEENS6_IJNS7_ILi1EEESI_SI_EEESC_SE_Li256ELb1ELb1ELb0ELb0EEENS1_19SingleTileSchedulerILb1ELb0ELb1ELi128EEEEEEEEEvNT_6ParamsE,(.L_x_64 - _ZN7cutlass13device_kernelIN5flash19enable_sm80_to_sm89INS1_16FlashAttnFwdSm80INS1_25CollectiveMainloopFwdSm80ILi8ELi1ELb0EN4cute5tupleIJNS5_1CILi128EEENS7_ILi96EEENS7_ILi256EEEEEELi256ENS_6half_tEfNS_4arch4Sm80ELb0ELb0ELb0ELb1ELb0ELb0ELb1ELb0EEENS1_21CollectiveEpilogueFwdINS6_IJS8_SA_S9_EEENS6_IJNS7_ILi1EEESI_SI_EEESC_SE_Li256ELb1ELb1ELb0ELb0EEENS1_19SingleTileSchedulerILb1ELb0ELb1ELi128EEEEEEEEEvNT_6ParamsE)
        .other          _ZN7cutlass13device_kernelIN5flash19enable_sm80_to_sm89INS1_16FlashAttnFwdSm80INS1_25CollectiveMainloopFwdSm80ILi8ELi1ELb0EN4cute5tupleIJNS5_1CILi128EEENS7_ILi96EEENS7_ILi256EEEEEELi256ENS_6half_tEfNS_4arch4Sm80ELb0ELb0ELb0ELb1ELb0ELb0ELb1ELb0EEENS1_21CollectiveEpilogueFwdINS6_IJS8_SA_S9_EEENS6_IJNS7_ILi1EEESI_SI_EEESC_SE_Li256ELb1ELb1ELb0ELb0EEENS1_19SingleTileSchedulerILb1ELb0ELb1ELi128EEEEEEEEEvNT_6ParamsE,@"STO_CUDA_ENTRY STV_DEFAULT"
_ZN7cutlass13device_kernelIN5flash19enable_sm80_to_sm89INS1_16FlashAttnFwdSm80INS1_25CollectiveMainloopFwdSm80ILi8ELi1ELb0EN4cute5tupleIJNS5_1CILi128EEENS7_ILi96EEENS7_ILi256EEEEEELi256ENS_6half_tEfNS_4arch4Sm80ELb0ELb0ELb0ELb1ELb0ELb0ELb1ELb0EEENS1_21CollectiveEpilogueFwdINS6_IJS8_SA_S9_EEENS6_IJNS7_ILi1EEESI_SI_EEESC_SE_Li256ELb1ELb1ELb0ELb0EEENS1_19SingleTileSchedulerILb1ELb0ELb1ELi128EEEEEEEEEvNT_6ParamsE:
[----:B------:R-:W-:Y:S01]  /*0000*/  LDC R1, c[0x0][0x28] ;  /* 0x00000a00ff017b82 */ /* 0x000fe20000000800 */
[----:B------:R-:W-:Y:S05]  /*0010*/  EXIT ;  /* 0x000000000000794d */ /* 0x000fea0003800000 */
.L_x_28:
        /* <DEDUP_REMOVED lines=14> */
.L_x_64:


//--------------------- .text._ZN7cutlass13device_kernelIN5flash19enable_sm80_to_sm89INS1_16FlashAttnFwdSm80INS1_25CollectiveMainloopFwdSm80ILi8ELi1ELb0EN4cute5tupleIJNS5_1CILi128EEENS7_ILi48EEENS7_ILi256EEEEEELi256ENS_6half_tEfNS_4arch4Sm80ELb0ELb0ELb0ELb1ELb0ELb1ELb1ELb0EEENS1_21CollectiveEpilogueFwdINS6_IJS8_SA_S9_EEENS6_IJNS7_ILi1EEESI_SI_EEESC_SE_Li256ELb1ELb1ELb0ELb0EEENS1_19SingleTileSchedulerILb1ELb0ELb1ELi128EEEEEEEEEvNT_6ParamsE --------------------------
	.section	.text._ZN7cutlass13device_kernelIN5flash19enable_sm80_to_sm89INS1_16FlashAttnFwdSm80INS1_25CollectiveMainloopFwdSm80ILi8ELi1ELb0EN4cute5tupleIJNS5_1CILi128EEENS7_ILi48EEENS7_ILi256EEEEEELi256ENS_6half_tEfNS_4arch4Sm80ELb0ELb0ELb0ELb1ELb0ELb1ELb1ELb0EEENS1_21CollectiveEpilogueFwdINS6_IJS8_SA_S9_EEENS6_IJNS7_ILi1EEESI_SI_EEESC_SE_Li256ELb1ELb1ELb0ELb0EEENS1_19SingleTileSchedulerILb1ELb0ELb1ELi128EEEEEEEEEvNT_6ParamsE,"ax",@progbits
	.align	128
.text._ZN7cutlass13device_kernelIN5flash19enable_sm80_to_sm89INS1_16FlashAttnFwdSm80INS1_25CollectiveMainloopFwdSm80ILi8ELi1ELb0EN4cute5tupleIJNS5_1CILi128EEENS7_ILi48EEENS7_ILi256EEEEEELi256ENS_6half_tEfNS_4arch4Sm80ELb0ELb0ELb0ELb1ELb0ELb1ELb1ELb0EEENS1_21CollectiveEpilogueFwdINS6_IJS8_SA_S9_EEENS6_IJNS7_ILi1EEESI_SI_EEESC_SE_Li256ELb1ELb1ELb0ELb0EEENS1_19SingleTileSchedulerILb1ELb0ELb1ELi128EEEEEEEEEvNT_6ParamsE:
        .type           _ZN7cutlass13device_kernelIN5flash19enable_sm80_to_sm89INS1_16FlashAttnFwdSm80INS1_25CollectiveMainloopFwdSm80ILi8ELi1ELb0EN4cute5tupleIJNS5_1CILi128EEENS7_ILi48EEENS7_ILi256EEEEEELi256ENS_6half_tEfNS_4arch4Sm80ELb0ELb0ELb0ELb1ELb0ELb1ELb1ELb0EEENS1_21CollectiveEpilogueFwdINS6_IJS8_SA_S9_EEENS6_IJNS7_ILi1EEESI_SI_EEESC_SE_Li256ELb1ELb1ELb0ELb0EEENS1_19SingleTileSchedulerILb1ELb0ELb1ELi128EEEEEEEEEvNT_6ParamsE,@function
        .size           _ZN7cutlass13device_kernelIN5flash19enable_sm80_to_sm89INS1_16FlashAttnFwdSm80INS1_25CollectiveMainloopFwdSm80ILi8ELi1ELb0EN4cute5tupleIJNS5_1CILi128EEENS7_ILi48EEENS7_ILi256EEEEEELi256ENS_6half_tEfNS_4arch4Sm80ELb0ELb0ELb0ELb1ELb0ELb1ELb1ELb0EEENS1_21CollectiveEpilogueFwdINS6_IJS8_SA_S9_EEENS6_IJNS7_ILi1EEESI_SI_EEESC_SE_Li256ELb1ELb1ELb0ELb0EEENS1_19SingleTileSchedulerILb1ELb0ELb1ELi128EEEEEEEEEvNT_6ParamsE,(.L_x_65 - _ZN7cutlass13device_kernelIN5flash19enable_sm80_to_sm89INS1_16FlashAttnFwdSm80INS1_25CollectiveMainloopFwdSm80ILi8ELi1ELb0EN4cute5tupleIJNS5_1CILi128EEENS7_ILi48EEENS7_ILi256EEEEEELi256ENS_6half_tEfNS_4arch4Sm80ELb0ELb0ELb0ELb1ELb0ELb1ELb1ELb0EEENS1_21CollectiveEpilogueFwdINS6_IJS8_SA_S9_EEENS6_IJNS7_ILi1EEESI_SI_EEESC_SE_Li256ELb1ELb1ELb0ELb0EEENS1_19SingleTileSchedulerILb1ELb0ELb1ELi128EEEEEEEEEvNT_6ParamsE)
        .other          _ZN7cutlass13device_kernelIN5flash19enable_sm80_to_sm89INS1_16FlashAttnFwdSm80INS1_25CollectiveMainloopFwdSm80ILi8ELi1ELb0EN4cute5tupleIJNS5_1CILi128EEENS7_ILi48EEENS7_ILi256EEEEEELi256ENS_6half_tEfNS_4arch4Sm80ELb0ELb0ELb0ELb1ELb0ELb1ELb1ELb0EEENS1_21CollectiveEpilogueFwdINS6_IJS8_SA_S9_EEENS6_IJNS7_ILi1EEESI_SI_EEESC_SE_Li256ELb1ELb1ELb0ELb0EEENS1_19SingleTileSchedulerILb1ELb0ELb1ELi128EEEEEEEEEvNT_6ParamsE,@"STO_CUDA_ENTRY STV_DEFAULT"
_ZN7cutlass13device_kernelIN5flash19enable_sm80_to_sm89INS1_16FlashAttnFwdSm80INS1_25CollectiveMainloopFwdSm80ILi8ELi1ELb0EN4cute5tupleIJNS5_1CILi128EEENS7_ILi48EEENS7_ILi256EEEEEELi256ENS_6half_tEfNS_4arch4Sm80ELb0ELb0ELb0ELb1ELb0ELb1ELb1ELb0EEENS1_21CollectiveEpilogueFwdINS6_IJS8_SA_S9_EEENS6_IJNS7_ILi1EEESI_SI_EEESC_SE_Li256ELb1ELb1ELb0ELb0EEENS1_19SingleTileSchedulerILb1ELb0ELb1ELi128EEEEEEEEEvNT_6ParamsE:
[----:B------:R-:W-:Y:S01]  /*0000*/  LDC R1, c[0x0][0x28] ;  /* 0x00000a00ff017b82 */ /* 0x000fe20000000800 */
[----:B------:R-:W-:Y:S05]  /*0010*/  EXIT ;  /* 0x000000000000794d */ /* 0x000fea0003800000 */
.L_x_29:
        /* <DEDUP_REMOVED lines=14> */
.L_x_65:


//--------------------- .text._ZN7cutlass13device_kernelIN5flash19enable_sm80_to_sm89INS1_16FlashAttnFwdSm80INS1_25CollectiveMainloopFwdSm80ILi8ELi1ELb0EN4cute5tupleIJNS5_1CILi128EEENS7_ILi64EEENS7_ILi256EEEEEELi256ENS_6half_tEfNS_4arch4Sm80ELb0ELb1ELb0ELb0ELb0ELb0ELb1ELb0EEENS1_21CollectiveEpilogueFwdINS6_IJS8_SA_S9_EEENS6_IJNS7_ILi1EEESI_SI_EEESC_SE_Li256ELb0ELb1ELb0ELb0EEENS1_19SingleTileSchedulerILb0ELb0ELb1ELi128EEEEEEEEEvNT_6ParamsE --------------------------
	.section	.text._ZN7cutlass13device_kernelIN5flash19enable_sm80_to_sm89INS1_16FlashAttnFwdSm80INS1_25CollectiveMainloopFwdSm80ILi8ELi1ELb0EN4cute5tupleIJNS5_1CILi128EEENS7_ILi64EEENS7_ILi256EEEEEELi256ENS_6half_tEfNS_4arch4Sm80ELb0ELb1ELb0ELb0ELb0ELb0ELb1ELb0EEENS1_21CollectiveEpilogueFwdINS6_IJS8_SA_S9_EEENS6_IJNS7_ILi1EEESI_SI_EEESC_SE_Li256ELb0ELb1ELb0ELb0EEENS1_19SingleTileSchedulerILb0ELb0ELb1ELi128EEEEEEEEEvNT_6ParamsE,"ax",@progbits
	.align	128
.text._ZN7cutlass13device_kernelIN5flash19enable_sm80_to_sm89INS1_16FlashAttnFwdSm80INS1_25CollectiveMainloopFwdSm80ILi8ELi1ELb0EN4cute5tupleIJNS5_1CILi128EEENS7_ILi64EEENS7_ILi256EEEEEELi256ENS_6half_tEfNS_4arch4Sm80ELb0ELb1ELb0ELb0ELb0ELb0ELb1ELb0EEENS1_21CollectiveEpilogueFwdINS6_IJS8_SA_S9_EEENS6_IJNS7_ILi1EEESI_SI_EEESC_SE_Li256ELb0ELb1ELb0ELb0EEENS1_19SingleTileSchedulerILb0ELb0ELb1ELi128EEEEEEEEEvNT_6ParamsE:
        .type           _ZN7cutlass13device_kernelIN5flash19enable_sm80_to_sm89INS1_16FlashAttnFwdSm80INS1_25CollectiveMainloopFwdSm80ILi8ELi1ELb0EN4cute5tupleIJNS5_1CILi128EEENS7_ILi64EEENS7_ILi256EEEEEELi256ENS_6half_tEfNS_4arch4Sm80ELb0ELb1ELb0ELb0ELb0ELb0ELb1ELb0EEENS1_21CollectiveEpilogueFwdINS6_IJS8_SA_S9_EEENS6_IJNS7_ILi1EEESI_SI_EEESC_SE_Li256ELb0ELb1ELb0ELb0EEENS1_19SingleTileSchedulerILb0ELb0ELb1ELi128EEEEEEEEEvNT_6ParamsE,@function
        .size           _ZN7cutlass13device_kernelIN5flash19enable_sm80_to_sm89INS1_16FlashAttnFwdSm80INS1_25CollectiveMainloopFwdSm80ILi8ELi1ELb0EN4cute5tupleIJNS5_1CILi128EEENS7_ILi64EEENS7_ILi256EEEEEELi256ENS_6half_tEfNS_4arch4Sm80ELb0ELb1ELb0ELb0ELb0ELb0ELb1ELb0EEENS1_21CollectiveEpilogueFwdINS6_IJS8_SA_S9_EEENS6_IJNS7_ILi1EEESI_SI_EEESC_SE_Li256ELb0ELb1ELb0ELb0EEENS1_19SingleTileSchedulerILb0ELb0ELb1ELi128EEEEEEEEEvNT_6ParamsE,(.L_x_66 - _ZN7cutlass13device_kernelIN5flash19enable_sm80_to_sm89INS1_16FlashAttnFwdSm80INS1_25CollectiveMainloopFwdSm80ILi8ELi1ELb0EN4cute5tupleIJNS5_1CILi128EEENS7_ILi64EEENS7_ILi256EEEEEELi256ENS_6half_tEfNS_4arch4Sm80ELb0ELb1ELb0ELb0ELb0ELb0ELb1ELb0EEENS1_21CollectiveEpilogueFwdINS6_IJS8_SA_S9_EEENS6_IJNS7_ILi1EEESI_SI_EEESC_SE_Li256ELb0ELb1ELb0ELb0EEENS1_19SingleTileSchedulerILb0ELb0ELb1ELi128EEEEEEEEEvNT_6ParamsE)
        .other          _ZN7cutlass13device_kernelIN5flash19enable_sm80_to_sm89INS1_16FlashAttnFwdSm80INS1_25CollectiveMainloopFwdSm80ILi8ELi1ELb0EN4cute5tupleIJNS5_1CILi128EEENS7_ILi64EEENS7_ILi256EEEEEELi256ENS_6half_tEfNS_4arch4Sm80ELb0ELb1ELb0ELb0ELb0ELb0ELb1ELb0EEENS1_21CollectiveEpilogueFwdINS6_IJS8_SA_S9_EEENS6_IJNS7_ILi1EEESI_SI_EEESC_SE_Li256ELb0ELb1ELb0ELb0EEENS1_19SingleTileSchedulerILb0ELb0ELb1ELi128EEEEEEEEEvNT_6ParamsE,@"STO_CUDA_ENTRY STV_DEFAULT"
_ZN7cutlass13device_kernelIN5flash19enable_sm80_to_sm89INS1_16FlashAttnFwdSm80INS1_25CollectiveMainloopFwdSm80ILi8ELi1ELb0EN4cute5tupleIJNS5_1CILi128EEENS7_ILi64EEENS7_ILi256EEEEEELi256ENS_6half_tEfNS_4arch4Sm80ELb0ELb1ELb0ELb0ELb0ELb0ELb1ELb0EEENS1_21CollectiveEpilogueFwdINS6_IJS8_SA_S9_EEENS6_IJNS7_ILi1EEESI_SI_EEESC_SE_Li256ELb0ELb1ELb0ELb0EEENS1_19SingleTileSchedulerILb0ELb0ELb1ELi128EEEEEEEEEvNT_6ParamsE:
[----:B------:R-:W-:Y:S01]  /*0000*/  LDC R1, c[0x0][0x28] ;  /* 0x00000a00ff017b82 */ /* 0x000fe20000000800 */
[----:B------:R-:W-:Y:S05]  /*0010*/  EXIT ;  /* 0x000000000000794d */ /* 0x000fea0003800000 */
.L_x_30:
        /* <DEDUP_REMOVED lines=14> */
.L_x_66:


//--------------------- .text._ZN7cutlass13device_kernelIN5flash19enable_sm80_to_sm89INS1_16FlashAttnFwdSm80INS1_25CollectiveMainloopFwdSm80ILi8ELi1ELb0EN4cute5tupleIJNS5_1CILi128EEENS7_ILi64EEENS7_ILi256EEEEEELi256ENS_6half_tEfNS_4arch4Sm80ELb0ELb1ELb0ELb1ELb0ELb0ELb1ELb0EEENS1_21CollectiveEpilogueFwdINS6_IJS8_SA_S9_EEENS6_IJNS7_ILi1EEESI_SI_EEESC_SE_Li256ELb1ELb1ELb0ELb0EEENS1_19SingleTileSchedulerILb1ELb0ELb1ELi128EEEEEEEEEvNT_6ParamsE --------------------------
	.section	.text._ZN7cutlass13device_kernelIN5flash19enable_sm80_to_sm89INS1_16FlashAttnFwdSm80INS1_25CollectiveMainloopFwdSm80ILi8ELi1ELb0EN4cute5tupleIJNS5_1CILi128EEENS7_ILi64EEENS7_ILi256EEEEEELi256ENS_6half_tEfNS_4arch4Sm80ELb0ELb1ELb0ELb1ELb0ELb0ELb1ELb0EEENS1_21CollectiveEpilogueFwdINS6_IJS8_SA_S9_EEENS6_IJNS7_ILi1EEESI_SI_EEESC_SE_Li256ELb1ELb1ELb0ELb0EEENS1_19SingleTileSchedulerILb1ELb0ELb1ELi128EEEEEEEEEvNT_6ParamsE,"ax",@progbits
	.align	128
.text._ZN7cutlass13device_kernelIN5flash19enable_sm80_to_sm89INS1_16FlashAttnFwdSm80INS1_25CollectiveMainloopFwdSm80ILi8ELi1ELb0EN4cute5tupleIJNS5_1CILi128EEENS7_ILi64EEENS7_ILi256EEEEEELi256ENS_6half_tEfNS_4arch4Sm80ELb0ELb1ELb0ELb1ELb0ELb0ELb1ELb0EEENS1_21CollectiveEpilogueFwdINS6_IJS8_SA_S9_EEENS6_IJNS7_ILi1EEESI_SI_EEESC_SE_Li256ELb1ELb1ELb0ELb0EEENS1_19SingleTileSchedulerILb1ELb0ELb1ELi128EEEEEEEEEvNT_6ParamsE:
        .type           _ZN7cutlass13device_kernelIN5flash19enable_sm80_to_sm89INS1_16FlashAttnFwdSm80INS1_25CollectiveMainloopFwdSm80ILi8ELi1ELb0EN4cute5tupleIJNS5_1CILi128EEENS7_ILi64EEENS7_ILi256EEEEEELi256ENS_6half_tEfNS_4arch4Sm80ELb0ELb1ELb0ELb1ELb0ELb0ELb1ELb0EEENS1_21CollectiveEpilogueFwdINS6_IJS8_SA_S9_EEENS6_IJNS7_ILi1EEESI_SI_EEESC_SE_Li256ELb1ELb1ELb0ELb0EEENS1_19SingleTileSchedulerILb1ELb0ELb1ELi128EEEEEEEEEvNT_6ParamsE,@function
        .size           _ZN7cutlass13device_kernelIN5flash19enable_sm80_to_sm89INS1_16FlashAttnFwdSm80INS1_25CollectiveMainloopFwdSm80ILi8ELi1ELb0EN4cute5tupleIJNS5_1CILi128EEENS7_ILi64EEENS7_ILi256EEEEEELi256ENS_6half_tEfNS_4arch4Sm80ELb0ELb1ELb0ELb1ELb0ELb0ELb1ELb0EEENS1_21CollectiveEpilogueFwdINS6_IJS8_SA_S9_EEENS6_IJNS7_ILi1EEESI_SI_EEESC_SE_Li256ELb1ELb1ELb0ELb0EEENS1_19SingleTileSchedulerILb1ELb0ELb1ELi128EEEEEEEEEvNT_6ParamsE,(.L_x_67 - _ZN7cutlass13device_kernelIN5flash19enable_sm80_to_sm89INS1_16FlashAttnFwdSm80INS1_25CollectiveMainloopFwdSm80ILi8ELi1ELb0EN4cute5tupleIJNS5_1CILi128EEENS7_ILi64EEENS7_ILi256EEEEEELi256ENS_6half_tEfNS_4arch4Sm80ELb0ELb1ELb0ELb1ELb0ELb0ELb1ELb0EEENS1_21CollectiveEpilogueFwdINS6_IJS8_SA_S9_EEENS6_IJNS7_ILi1EEESI_SI_EEESC_SE_Li256ELb1ELb1ELb0ELb0EEENS1_19SingleTileSchedulerILb1ELb0ELb1ELi128EEEEEEEEEvNT_6ParamsE)
        .other          _ZN7cutlass13device_kernelIN5flash19enable_sm80_to_sm89INS1_16FlashAttnFwdSm80INS1_25CollectiveMainloopFwdSm80ILi8ELi1ELb0EN4cute5tupleIJNS5_1CILi128EEENS7_ILi64EEENS7_ILi256EEEEEELi256ENS_6half_tEfNS_4arch4Sm80ELb0ELb1ELb0ELb1ELb0ELb0ELb1ELb0EEENS1_21CollectiveEpilogueFwdINS6_IJS8_SA_S9_EEENS6_IJNS7_ILi1EEESI_SI_EEESC_SE_Li256ELb1ELb1ELb0ELb0EEENS1_19SingleTileSchedulerILb1ELb0ELb1ELi128EEEEEEEEEvNT_6ParamsE,@"STO_CUDA_ENTRY STV_DEFAULT"
_ZN7cutlass13device_kernelIN5flash19enable_sm80_to_sm89INS1_16FlashAttnFwdSm80INS1_25CollectiveMainloopFwdSm80ILi8ELi1ELb0EN4cute5tupleIJNS5_1CILi128EEENS7_ILi64EEENS7_ILi256EEEEEELi256ENS_6half_tEfNS_4arch4Sm80ELb0ELb1ELb0ELb1ELb0ELb0ELb1ELb0EEENS1_21CollectiveEpilogueFwdINS6_IJS8_SA_S9_EEENS6_IJNS7_ILi1EEESI_SI_EEESC_SE_Li256ELb1ELb1ELb0ELb0EEENS1_19SingleTileSchedulerILb1ELb0ELb1ELi128EEEEEEEEEvNT_6ParamsE:
[----:B------:R-:W-:Y:S01]  /*0000*/  LDC R1, c[0x0][0x28] ;  /* 0x00000a00ff017b82 */ /* 0x000fe20000000800 */
[----:B------:R-:W-:Y:S05]  /*0010*/  EXIT ;  /* 0x000000000000794d */ /* 0x000fea0003800000 */
.L_x_31:
        /* <DEDUP_REMOVED lines=14> */
.L_x_67:


//--------------------- .text._ZN7cutlass13device_kernelIN5flash19enable_sm80_to_sm89INS1_16FlashAttnFwdSm80INS1_25CollectiveMainloopFwdSm80ILi8ELi1ELb0EN4cute5tupleIJNS5_1CILi128EEENS7_ILi48EEENS7_ILi256EEEEEELi256ENS_6half_tEfNS_4arch4Sm80ELb0ELb1ELb0ELb1ELb0ELb1ELb1ELb0EEENS1_21CollectiveEpilogueFwdINS6_IJS8_SA_S9_EEENS6_IJNS7_ILi1EEESI_SI_EEESC_SE_Li256ELb1ELb1ELb0ELb0EEENS1_19SingleTileSchedulerILb1ELb0ELb1ELi128EEEEEEEEEvNT_6ParamsE --------------------------
	.section	.text._ZN7cutlass13device_kernelIN5flash19enable_sm80_to_sm89INS1_16FlashAttnFwdSm80INS1_25CollectiveMainloopFwdSm80ILi8ELi1ELb0EN4cute5tupleIJNS5_1CILi128EEENS7_ILi48EEENS7_ILi256EEEEEELi256ENS_6half_tEfNS_4arch4Sm80ELb0ELb1ELb0ELb1ELb0ELb1ELb1ELb0EEENS1_21CollectiveEpilogueFwdINS6_IJS8_SA_S9_EEENS6_IJNS7_ILi1EEESI_SI_EEESC_SE_Li256ELb1ELb1ELb0ELb0EEENS1_19SingleTileSchedulerILb1ELb0ELb1ELi128EEEEEEEEEvNT_6ParamsE,"ax",@progbits
	.align	128
.text._ZN7cutlass13device_kernelIN5flash19enable_sm80_to_sm89INS1_16FlashAttnFwdSm80INS1_25CollectiveMainloopFwdSm80ILi8ELi1ELb0EN4cute5tupleIJNS5_1CILi128EEENS7_ILi48EEENS7_ILi256EEEEEELi256ENS_6half_tEfNS_4arch4Sm80ELb0ELb1ELb0ELb1ELb0ELb1ELb1ELb0EEENS1_21CollectiveEpilogueFwdINS6_IJS8_SA_S9_EEENS6_IJNS7_ILi1EEESI_SI_EEESC_SE_Li256ELb1ELb1ELb0ELb0EEENS1_19SingleTileSchedulerILb1ELb0ELb1ELi128EEEEEEEEEvNT_6ParamsE:
        .type           _ZN7cutlass13device_kernelIN5flash19enable_sm80_to_sm89INS1_16FlashAttnFwdSm80INS1_25CollectiveMainloopFwdSm80ILi8ELi1ELb0EN4cute5tupleIJNS5_1CILi128EEENS7_ILi48EEENS7_ILi256EEEEEELi256ENS_6half_tEfNS_4arch4Sm80ELb0ELb1ELb0ELb1ELb0ELb1ELb1ELb0EEENS1_21CollectiveEpilogueFwdINS6_IJS8_SA_S9_EEENS6_IJNS7_ILi1EEESI_SI_EEESC_SE_Li256ELb1ELb1ELb0ELb0EEENS1_19SingleTileSchedulerILb1ELb0ELb1ELi128EEEEEEEEEvNT_6ParamsE,@function
        .size           _ZN7cutlass13device_kernelIN5flash19enable_sm80_to_sm89INS1_16FlashAttnFwdSm80INS1_25CollectiveMainloopFwdSm80ILi8ELi1ELb0EN4cute5tupleIJNS5_1CILi128EEENS7_ILi48EEENS7_ILi256EEEEEELi256ENS_6half_tEfNS_4arch4Sm80ELb0ELb1ELb0ELb1ELb0ELb1ELb1ELb0EEENS1_21CollectiveEpilogueFwdINS6_IJS8_SA_S9_EEENS6_IJNS7_ILi1EEESI_SI_EEESC_SE_Li256ELb1ELb1ELb0ELb0EEENS1_19SingleTileSchedulerILb1ELb0ELb1ELi128EEEEEEEEEvNT_6ParamsE,(.L_x_68 - _ZN7cutlass13device_kernelIN5flash19enable_sm80_to_sm89INS1_16FlashAttnFwdSm80INS1_25CollectiveMainloopFwdSm80ILi8ELi1ELb0EN4cute5tupleIJNS5_1CILi128EEENS7_ILi48EEENS7_ILi256EEEEEELi256ENS_6half_tEfNS_4arch4Sm80ELb0ELb1ELb0ELb1ELb0ELb1ELb1ELb0EEENS1_21CollectiveEpilogueFwdINS6_IJS8_SA_S9_EEENS6_IJNS7_ILi1EEESI_SI_EEESC_SE_Li256ELb1ELb1ELb0ELb0EEENS1_19SingleTileSchedulerILb1ELb0ELb1ELi128EEEEEEEEEvNT_6ParamsE)
        .other          _ZN7cutlass13device_kernelIN5flash19enable_sm80_to_sm89INS1_16FlashAttnFwdSm80INS1_25CollectiveMainloopFwdSm80ILi8ELi1ELb0EN4cute5tupleIJNS5_1CILi128EEENS7_ILi48EEENS7_ILi256EEEEEELi256ENS_6half_tEfNS_4arch4Sm80ELb0ELb1ELb0ELb1ELb0ELb1ELb1ELb0EEENS1_21CollectiveEpilogueFwdINS6_IJS8_SA_S9_EEENS6_IJNS7_ILi1EEESI_SI_EEESC_SE_Li256ELb1ELb1ELb0ELb0EEENS1_19SingleTileSchedulerILb1ELb0ELb1ELi128EEEEEEEEEvNT_6ParamsE,@"STO_CUDA_ENTRY STV_DEFAULT"
_ZN7cutlass13device_kernelIN5flash19enable_sm80_to_sm89INS1_16FlashAttnFwdSm80INS1_25CollectiveMainloopFwdSm80ILi8ELi1ELb0EN4cute5tupleIJNS5_1CILi128EEENS7_ILi48EEENS7_ILi256EEEEEELi256ENS_6half_tEfNS_4arch4Sm80ELb0ELb1ELb0ELb1ELb0ELb1ELb1ELb0EEENS1_21CollectiveEpilogueFwdINS6_IJS8_SA_S9_EEENS6_IJNS7_ILi1EEESI_SI_EEESC_SE_Li256ELb1ELb1ELb0ELb0EEENS1_19SingleTileSchedulerILb1ELb0ELb1ELi128EEEEEEEEEvNT_6ParamsE:
[----:B------:R-:W-:Y:S01]  /*0000*/  LDC R1, c[0x0][0x28] ;  /* 0x00000a00ff017b82 */ /* 0x000fe20000000800 */
[----:B------:R-:W-:Y:S05]  /*0010*/  EXIT ;  /* 0x000000000000794d */ /* 0x000fea0003800000 */
.L_x_32:
        /* <DEDUP_REMOVED lines=14> */
.L_x_68:


//--------------------- .text._ZN7cutlass13device_kernelIN5flash19enable_sm80_to_sm89INS1_16FlashAttnFwdSm80INS1_25CollectiveMainloopFwdSm80ILi8ELi1ELb0EN4cute5tupleIJNS5_1CILi128EEENS7_ILi96EEENS7_ILi256EEEEEELi256ENS_6half_tEfNS_4arch4Sm80ELb1ELb0ELb0ELb0ELb0ELb0ELb1ELb0EEENS1_21CollectiveEpilogueFwdINS6_IJS8_SA_S9_EEENS6_IJNS7_ILi1EEESI_SI_EEESC_SE_Li256ELb0ELb1ELb0ELb0EEENS1_30DynamicPersistentTileSchedulerILi256ELi256ELb0ELb1ELb0EEEEEEEEEvNT_6ParamsE --------------------------
	.section	.text._ZN7cutlass13device_kernelIN5flash19enable_sm80_to_sm89INS1_16FlashAttnFwdSm80INS1_25CollectiveMainloopFwdSm80ILi8ELi1ELb0EN4cute5tupleIJNS5_1CILi128EEENS7_ILi96EEENS7_ILi256EEEEEELi256ENS_6half_tEfNS_4arch4Sm80ELb1ELb0ELb0ELb0ELb0ELb0ELb1ELb0EEENS1_21CollectiveEpilogueFwdINS6_IJS8_SA_S9_EEENS6_IJNS7_ILi1EEESI_SI_EEESC_SE_Li256ELb0ELb1ELb0ELb0EEENS1_30DynamicPersistentTileSchedulerILi256ELi256ELb0ELb1ELb0EEEEEEEEEvNT_6ParamsE,"ax",@progbits
	.align	128
.text._ZN7cutlass13device_kernelIN5flash19enable_sm80_to_sm89INS1_16FlashAttnFwdSm80INS1_25CollectiveMainloopFwdSm80ILi8ELi1ELb0EN4cute5tupleIJNS5_1CILi128EEENS7_ILi96EEENS7_ILi256EEEEEELi256ENS_6half_tEfNS_4arch4Sm80ELb1ELb0ELb0ELb0ELb0ELb0ELb1ELb0EEENS1_21CollectiveEpilogueFwdINS6_IJS8_SA_S9_EEENS6_IJNS7_ILi1EEESI_SI_EEESC_SE_Li256ELb0ELb1ELb0ELb0EEENS1_30DynamicPersistentTileSchedulerILi256ELi256ELb0ELb1ELb0EEEEEEEEEvNT_6ParamsE:
        .type           _ZN7cutlass13device_kernelIN5flash19enable_sm80_to_sm89INS1_16FlashAttnFwdSm80INS1_25CollectiveMainloopFwdSm80ILi8ELi1ELb0EN4cute5tupleIJNS5_1CILi128EEENS7_ILi96EEENS7_ILi256EEEEEELi256ENS_6half_tEfNS_4arch4Sm80ELb1ELb0ELb0ELb0ELb0ELb0ELb1ELb0EEENS1_21CollectiveEpilogueFwdINS6_IJS8_SA_S9_EEENS6_IJNS7_ILi1EEESI_SI_EEESC_SE_Li256ELb0ELb1ELb0ELb0EEENS1_30DynamicPersistentTileSchedulerILi256ELi256ELb0ELb1ELb0EEEEEEEEEvNT_6ParamsE,@function
        .size           _ZN7cutlass13device_kernelIN5flash19enable_sm80_to_sm89INS1_16FlashAttnFwdSm80INS1_25CollectiveMainloopFwdSm80ILi8ELi1ELb0EN4cute5tupleIJNS5_1CILi128EEENS7_ILi96EEENS7_ILi256EEEEEELi256ENS_6half_tEfNS_4arch4Sm80ELb1ELb0ELb0ELb0ELb0ELb0ELb1ELb0EEENS1_21CollectiveEpilogueFwdINS6_IJS8_SA_S9_EEENS6_IJNS7_ILi1EEESI_SI_EEESC_SE_Li256ELb0ELb1ELb0ELb0EEENS1_30DynamicPersistentTileSchedulerILi256ELi256ELb0ELb1ELb0EEEEEEEEEvNT_6ParamsE,(.L_x_69 - _ZN7cutlass13device_kernelIN5flash19enable_sm80_to_sm89INS1_16FlashAttnFwdSm80INS1_25CollectiveMainloopFwdSm80ILi8ELi1ELb0EN4cute5tupleIJNS5_1CILi128EEENS7_ILi96EEENS7_ILi256EEEEEELi256ENS_6half_tEfNS_4arch4Sm80ELb1ELb0ELb0ELb0ELb0ELb0ELb1ELb0EEENS1_21CollectiveEpilogueFwdINS6_IJS8_SA_S9_EEENS6_IJNS7_ILi1EEESI_SI_EEESC_SE_Li256ELb0ELb1ELb0ELb0EEENS1_30DynamicPersistentTileSchedulerILi256ELi256ELb0ELb1ELb0EEEEEEEEEvNT_6ParamsE)
        .other          _ZN7cutlass13device_kernelIN5flash19enable_sm80_to_sm89INS1_16FlashAttnFwdSm80INS1_25CollectiveMainloopFwdSm80ILi8ELi1ELb0EN4cute5tupleIJNS5_1CILi128EEENS7_ILi96EEENS7_ILi256EEEEEELi256ENS_6half_tEfNS_4arch4Sm80ELb1ELb0ELb0ELb0ELb0ELb0ELb1ELb0EEENS1_21CollectiveEpilogueFwdINS6_IJS8_SA_S9_EEENS6_IJNS7_ILi1EEESI_SI_EEESC_SE_Li256ELb0ELb1ELb0ELb0EEENS1_30DynamicPersistentTileSchedulerILi256ELi256ELb0ELb1ELb0EEEEEEEEEvNT_6ParamsE,@"STO_CUDA_ENTRY STV_DEFAULT"
_ZN7cutlass13device_kernelIN5flash19enable_sm80_to_sm89INS1_16FlashAttnFwdSm80INS1_25CollectiveMainloopFwdSm80ILi8ELi1ELb0EN4cute5tupleIJNS5_1CILi128EEENS7_ILi96EEENS7_ILi256EEEEEELi256ENS_6half_tEfNS_4arch4Sm80ELb1ELb0ELb0ELb0ELb0ELb0ELb1ELb0EEENS1_21CollectiveEpilogueFwdINS6_IJS8_SA_S9_EEENS6_IJNS7_ILi1EEESI_SI_EEESC_SE_Li256ELb0ELb1ELb0ELb0EEENS1_30DynamicPersistentTileSchedulerILi256ELi256ELb0ELb1ELb0EEEEEEEEEvNT_6ParamsE:
[----:B------:R-:W-:Y:S01]  /*0000*/  LDC R1, c[0x0][0x28] ;  /* 0x00000a00ff017b82 */ /* 0x000fe20000000800 */
[----:B------:R-:W-:Y:S05]  /*0010*/  EXIT ;  /* 0x000000000000794d */ /* 0x000fea0003800000 */
.L_x_33:
        /* <DEDUP_REMOVED lines=14> */
.L_x_69:


//--------------------- .text._ZN7cutlass13device_kernelIN5flash19enable_sm80_to_sm89INS1_16FlashAttnFwdSm80INS1_25CollectiveMainloopFwdSm80ILi8ELi1ELb0EN4cute5tupleIJNS5_1CILi128EEENS7_ILi96EEENS7_ILi256EEEEEELi256ENS_6half_tEfNS_4arch4Sm80ELb1ELb0ELb0ELb1ELb0ELb0ELb1ELb0EEENS1_21CollectiveEpilogueFwdINS6_IJS8_SA_S9_EEENS6_IJNS7_ILi1EEESI_SI_EEESC_SE_Li256ELb1ELb1ELb0ELb0EEENS1_19SingleTileSchedulerILb1ELb0ELb1ELi128EEEEEEEEEvNT_6ParamsE --------------------------
	.section	.text._ZN7cutlass13device_kernelIN5flash19enable_sm80_to_sm89INS1_16FlashAttnFwdSm80INS1_25CollectiveMainloopFwdSm80ILi8ELi1ELb0EN4cute5tupleIJNS5_1CILi128EEENS7_ILi96EEENS7_ILi256EEEEEELi256ENS_6half_tEfNS_4arch4Sm80ELb1ELb0ELb0ELb1ELb0ELb0ELb1ELb0EEENS1_21CollectiveEpilogueFwdINS6_IJS8_SA_S9_EEENS6_IJNS7_ILi1EEESI_SI_EEESC_SE_Li256ELb1ELb1ELb0ELb0EEENS1_19SingleTileSchedulerILb1ELb0ELb1ELi128EEEEEEEEEvNT_6ParamsE,"ax",@progbits
	.align	128
.text._ZN7cutlass13device_kernelIN5flash19enable_sm80_to_sm89INS1_16FlashAttnFwdSm80INS1_25CollectiveMainloopFwdSm80ILi8ELi1ELb0EN4cute5tupleIJNS5_1CILi128EEENS7_ILi96EEENS7_ILi256EEEEEELi256ENS_6half_tEfNS_4arch4Sm80ELb1ELb0ELb0ELb1ELb0ELb0ELb1ELb0EEENS1_21CollectiveEpilogueFwdINS6_IJS8_SA_S9_EEENS6_IJNS7_ILi1EEESI_SI_EEESC_SE_Li256ELb1ELb1ELb0ELb0EEENS1_19SingleTileSchedulerILb1ELb0ELb1ELi128EEEEEEEEEvNT_6ParamsE:
        .type           _ZN7cutlass13device_kernelIN5flash19enable_sm80_to_sm89INS1_16FlashAttnFwdSm80INS1_25CollectiveMainloopFwdSm80ILi8ELi1ELb0EN4cute5tupleIJNS5_1CILi128EEENS7_ILi96EEENS7_ILi256EEEEEELi256ENS_6half_tEfNS_4arch4Sm80ELb1ELb0ELb0ELb1ELb0ELb0ELb1ELb0EEENS1_21CollectiveEpilogueFwdINS6_IJS8_SA_S9_EEENS6_IJNS7_ILi1EEESI_SI_EEESC_SE_Li256ELb1ELb1ELb0ELb0EEENS1_19SingleTileSchedulerILb1ELb0ELb1ELi128EEEEEEEEEvNT_6ParamsE,@function
        .size           _ZN7cutlass13device_kernelIN5flash19enable_sm80_to_sm89INS1_16FlashAttnFwdSm80INS1_25CollectiveMainloopFwdSm80ILi8ELi1ELb0EN4cute5tupleIJNS5_1CILi128EEENS7_ILi96EEENS7_ILi256EEEEEELi256ENS_6half_tEfNS_4arch4Sm80ELb1ELb0ELb0ELb1ELb0ELb0ELb1ELb0EEENS1_21CollectiveEpilogueFwdINS6_IJS8_SA_S9_EEENS6_IJNS7_ILi1EEESI_SI_EEESC_SE_Li256ELb1ELb1ELb0ELb0EEENS1_19SingleTileSchedulerILb1ELb0ELb1ELi128EEEEEEEEEvNT_6ParamsE,(.L_x_70 - _ZN7cutlass13device_kernelIN5flash19enable_sm80_to_sm89INS1_16FlashAttnFwdSm80INS1_25CollectiveMainloopFwdSm80ILi8ELi1ELb0EN4cute5tupleIJNS5_1CILi128EEENS7_ILi96EEENS7_ILi256EEEEEELi256ENS_6half_tEfNS_4arch4Sm80ELb1ELb0ELb0ELb1ELb0ELb0ELb1ELb0EEENS1_21CollectiveEpilogueFwdINS6_IJS8_SA_S9_EEENS6_IJNS7_ILi1EEESI_SI_EEESC_SE_Li256ELb1ELb1ELb0ELb0EEENS1_19SingleTileSchedulerILb1ELb0ELb1ELi128EEEEEEEEEvNT_6ParamsE)
        .other          _ZN7cutlass13device_kernelIN5flash19enable_sm80_to_sm89INS1_16FlashAttnFwdSm80INS1_25CollectiveMainloopFwdSm80ILi8ELi1ELb0EN4cute5tupleIJNS5_1CILi128EEENS7_ILi96EEENS7_ILi256EEEEEELi256ENS_6half_tEfNS_4arch4Sm80ELb1ELb0ELb0ELb1ELb0ELb0ELb1ELb0EEENS1_21CollectiveEpilogueFwdINS6_IJS8_SA_S9_EEENS6_IJNS7_ILi1EEESI_SI_EEESC_SE_Li256ELb1ELb1ELb0ELb0EEENS1_19SingleTileSchedulerILb1ELb0ELb1ELi128EEEEEEEEEvNT_6ParamsE,@"STO_CUDA_ENTRY STV_DEFAULT"
_ZN7cutlass13device_kernelIN5flash19enable_sm80_to_sm89INS1_16FlashAttnFwdSm80INS1_25CollectiveMainloopFwdSm80ILi8ELi1ELb0EN4cute5tupleIJNS5_1CILi128EEENS7_ILi96EEENS7_ILi256EEEEEELi256ENS_6half_tEfNS_4arch4Sm80ELb1ELb0ELb0ELb1ELb0ELb0ELb1ELb0EEENS1_21CollectiveEpilogueFwdINS6_IJS8_SA_S9_EEENS6_IJNS7_ILi1EEESI_SI_EEESC_SE_Li256ELb1ELb1ELb0ELb0EEENS1_19SingleTileSchedulerILb1ELb0ELb1ELi128EEEEEEEEEvNT_6ParamsE:
[----:B------:R-:W-:Y:S01]  /*0000*/  LDC R1, c[0x0][0x28] ;  /* 0x00000a00ff017b82 */ /* 0x000fe20000000800 */
[----:B------:R-:W-:Y:S05]  /*0010*/  EXIT ;  /* 0x000000000000794d */ /* 0x000fea0003800000 */
.L_x_34:
        /* <DEDUP_REMOVED lines=14> */
.L_x_70:


//--------------------- .text._ZN7cutlass13device_kernelIN5flash19enable_sm80_to_sm89INS1_16FlashAttnFwdSm80INS1_25CollectiveMainloopFwdSm80ILi8ELi1ELb0EN4cute5tupleIJNS5_1CILi128EEENS7_ILi48EEENS7_ILi256EEEEEELi256ENS_6half_tEfNS_4arch4Sm80ELb1ELb0ELb0ELb1ELb0ELb1ELb1ELb0EEENS1_21CollectiveEpilogueFwdINS6_IJS8_SA_S9_EEENS6_IJNS7_ILi1EEESI_SI_EEESC_SE_Li256ELb1ELb1ELb0ELb0EEENS1_19SingleTileSchedulerILb1ELb0ELb1ELi128EEEEEEEEEvNT_6ParamsE --------------------------
	.section	.text._ZN7cutlass13device_kernelIN5flash19enable_sm80_to_sm89INS1_16FlashAttnFwdSm80INS1_25CollectiveMainloopFwdSm80ILi8ELi1ELb0EN4cute5tupleIJNS5_1CILi128EEENS7_ILi48EEENS7_ILi256EEEEEELi256ENS_6half_tEfNS_4arch4Sm80ELb1ELb0ELb0ELb1ELb0ELb1ELb1ELb0EEENS1_21CollectiveEpilogueFwdINS6_IJS8_SA_S9_EEENS6_IJNS7_ILi1EEESI_SI_EEESC_SE_Li256ELb1ELb1ELb0ELb0EEENS1_19SingleTileSchedulerILb1ELb0ELb1ELi128EEEEEEEEEvNT_6ParamsE,"ax",@progbits
	.align	128
.text._ZN7cutlass13device_kernelIN5flash19enable_sm80_to_sm89INS1_16FlashAttnFwdSm80INS1_25CollectiveMainloopFwdSm80ILi8ELi1ELb0EN4cute5tupleIJNS5_1CILi128EEENS7_ILi48EEENS7_ILi256EEEEEELi256ENS_6half_tEfNS_4arch4Sm80ELb1ELb0ELb0ELb1ELb0ELb1ELb1ELb0EEENS1_21CollectiveEpilogueFwdINS6_IJS8_SA_S9_EEENS6_IJNS7_ILi1EEESI_SI_EEESC_SE_Li256ELb1ELb1ELb0ELb0EEENS1_19SingleTileSchedulerILb1ELb0ELb1ELi128EEEEEEEEEvNT_6ParamsE:
        .type           _ZN7cutlass13device_kernelIN5flash19enable_sm80_to_sm89INS1_16FlashAttnFwdSm80INS1_25CollectiveMainloopFwdSm80ILi8ELi1ELb0EN4cute5tupleIJNS5_1CILi128EEENS7_ILi48EEENS7_ILi256EEEEEELi256ENS_6half_tEfNS_4arch4Sm80ELb1ELb0ELb0ELb1ELb0ELb1ELb1ELb0EEENS1_21CollectiveEpilogueFwdINS6_IJS8_SA_S9_EEENS6_IJNS7_ILi1EEESI_SI_EEESC_SE_Li256ELb1ELb1ELb0ELb0EEENS1_19SingleTileSchedulerILb1ELb0ELb1ELi128EEEEEEEEEvNT_6ParamsE,@function
        .size           _ZN7cutlass13device_kernelIN5flash19enable_sm80_to_sm89INS1_16FlashAttnFwdSm80INS1_25CollectiveMainloopFwdSm80ILi8ELi1ELb0EN4cute5tupleIJNS5_1CILi128EEENS7_ILi48EEENS7_ILi256EEEEEELi256ENS_6half_tEfNS_4arch4Sm80ELb1ELb0ELb0ELb1ELb0ELb1ELb1ELb0EEENS1_21CollectiveEpilogueFwdINS6_IJS8_SA_S9_EEENS6_IJNS7_ILi1EEESI_SI_EEESC_SE_Li256ELb1ELb1ELb0ELb0EEENS1_19SingleTileSchedulerILb1ELb0ELb1ELi128EEEEEEEEEvNT_6ParamsE,(.L_x_71 - _ZN7cutlass13device_kernelIN5flash19enable_sm80_to_sm89INS1_16FlashAttnFwdSm80INS1_25CollectiveMainloopFwdSm80ILi8ELi1ELb0EN4cute5tupleIJNS5_1CILi128EEENS7_ILi48EEENS7_ILi256EEEEEELi256ENS_6half_tEfNS_4arch4Sm80ELb1ELb0ELb0ELb1ELb0ELb1ELb1ELb0EEENS1_21CollectiveEpilogueFwdINS6_IJS8_SA_S9_EEENS6_IJNS7_ILi1EEESI_SI_EEESC_SE_Li256ELb1ELb1ELb0ELb0EEENS1_19SingleTileSchedulerILb1ELb0ELb1ELi128EEEEEEEEEvNT_6ParamsE)
        .other          _ZN7cutlass13device_kernelIN5flash19enable_sm80_to_sm89INS1_16FlashAttnFwdSm80INS1_25CollectiveMainloopFwdSm80ILi8ELi1ELb0EN4cute5tupleIJNS5_1CILi128EEENS7_ILi48EEENS7_ILi256EEEEEELi256ENS_6half_tEfNS_4arch4Sm80ELb1ELb0ELb0ELb1ELb0ELb1ELb1ELb0EEENS1_21CollectiveEpilogueFwdINS6_IJS8_SA_S9_EEENS6_IJNS7_ILi1EEESI_SI_EEESC_SE_Li256ELb1ELb1ELb0ELb0EEENS1_19SingleTileSchedulerILb1ELb0ELb1ELi128EEEEEEEEEvNT_6ParamsE,@"STO_CUDA_ENTRY STV_DEFAULT"
_ZN7cutlass13device_kernelIN5flash19enable_sm80_to_sm89INS1_16FlashAttnFwdSm80INS1_25CollectiveMainloopFwdSm80ILi8ELi1ELb0EN4cute5tupleIJNS5_1CILi128EEENS7_ILi48EEENS7_ILi256EEEEEELi256ENS_6half_tEfNS_4arch4Sm80ELb1ELb0ELb0ELb1ELb0ELb1ELb1ELb0EEENS1_21CollectiveEpilogueFwdINS6_IJS8_SA_S9_EEENS6_IJNS7_ILi1EEESI_SI_EEESC_SE_Li256ELb1ELb1ELb0ELb0EEENS1_19SingleTileSchedulerILb1ELb0ELb1ELi128EEEEEEEEEvNT_6ParamsE:
[----:B------:R-:W-:Y:S01]  /*0000*/  LDC R1, c[0x0][0x28] ;  /* 0x00000a00ff017b82 */ /* 0x000fe20000000800 */
[----:B------:R-:W-:Y:S05]  /*0010*/  EXIT ;  /* 0x000000000000794d */ /* 0x000fea0003800000 */
.L_x_35:
        /* <DEDUP_REMOVED lines=14> */
.L_x_71:


//--------------------- .nv.shared.reserved.0     --------------------------
	.section	.nv.shared.reserved.0,"aw",@nobits
	.weak		__nv_reservedSMEM_offset_0_alias
	.size		__nv_reservedSMEM_offset_0_alias, 0, 0
	.other		__nv_reservedSMEM_offset_0_alias,@"STO_CUDA_RESERVED_SHARED STV_DEFAULT"
__nv_reservedSMEM_offset_0_alias:
	.zero		0


//--------------------- .nv.global                --------------------------
	.section	.nv.global,"aw",@nobits
.nv.global:
	.type		_ZN77_INTERNAL_b5d56543_41_flash_fwd_hdim256_fp16_softcapall_sm80_cu_cf07d2ef_43684cute1_E,@object
	.size		_ZN77_INTERNAL_b5d56543_41_flash_fwd_hdim256_fp16_softcapall_sm80_cu_cf07d2ef_43684cute1_E,(_ZN77_INTERNAL_b5d56543_41_flash_fwd_hdim256_fp16_softcapall_sm80_cu_cf07d2ef_43684cuda3std3__45__cpo6cbeginE - _ZN77_INTERNAL_b5d56543_41_flash_fwd_hdim256_fp16_softcapall_sm80_cu_cf07d2ef_43684cute1_E)
_ZN77_INTERNAL_b5d56543_41_flash_fwd_hdim256_fp16_softcapall_sm80_cu_cf07d2ef_43684cute1_E:
	.zero		1
	.type		_ZN77_INTERNAL_b5d56543_41_flash_fwd_hdim256_fp16_softcapall_sm80_cu_cf07d2ef_43684cuda3std3__45__cpo6cbeginE,@object
	.size		_ZN77_INTERNAL_b5d56543_41_flash_fwd_hdim256_fp16_softcapall_sm80_cu_cf07d2ef_43684cuda3std3__45__cpo6cbeginE,(_ZN77_INTERNAL_b5d56543_41_flash_fwd_hdim256_fp16_softcapall_sm80_cu_cf07d2ef_43684cuda3std3__48in_placeE - _ZN77_INTERNAL_b5d56543_41_flash_fwd_hdim256_fp16_softcapall_sm80_cu_cf07d2ef_43684cuda3std3__45__cpo6cbeginE)
_ZN77_INTERNAL_b5d56543_41_flash_fwd_hdim256_fp16_softcapall_sm80_cu_cf07d2ef_43684cuda3std3__45__cpo6cbeginE:
	.zero		1
	.type		_ZN77_INTERNAL_b5d56543_41_flash_fwd_hdim256_fp16_softcapall_sm80_cu_cf07d2ef_43684cuda3std3__48in_placeE,@object
	.size		_ZN77_INTERNAL_b5d56543_41_flash_fwd_hdim256_fp16_softcapall_sm80_cu_cf07d2ef_43684cuda3std3__48in_placeE,(_ZN77_INTERNAL_b5d56543_41_flash_fwd_hdim256_fp16_softcapall_sm80_cu_cf07d2ef_43684cuda3std6ranges3__45__cpo9iter_moveE - _ZN77_INTERNAL_b5d56543_41_flash_fwd_hdim256_fp16_softcapall_sm80_cu_cf07d2ef_43684cuda3std3__48in_placeE)
_ZN77_INTERNAL_b5d56543_41_flash_fwd_hdim256_fp16_softcapall_sm80_cu_cf07d2ef_43684cuda3std3__48in_placeE:
	.zero		1
	.type		_ZN77_INTERNAL_b5d56543_41_flash_fwd_hdim256_fp16_softcapall_sm80_cu_cf07d2ef_43684cuda3std6ranges3__45__cpo9iter_moveE,@object
	.size		_ZN77_INTERNAL_b5d56543_41_flash_fwd_hdim256_fp16_softcapall_sm80_cu_cf07d2ef_43684cuda3std6ranges3__45__cpo9iter_moveE,(_ZN77_INTERNAL_b5d56543_41_flash_fwd_hdim256_fp16_softcapall_sm80_cu_cf07d2ef_43684cuda3std3__45__cpo5beginE - _ZN77_INTERNAL_b5d56543_41_flash_fwd_hdim256_fp16_softcapall_sm80_cu_cf07d2ef_43684cuda3std6ranges3__45__cpo9iter_moveE)
_ZN77_INTERNAL_b5d56543_41_flash_fwd_hdim256_fp16_softcapall_sm80_cu_cf07d2ef_43684cuda3std6ranges3__45__cpo9iter_moveE:
	.zero		1
	.type		_ZN77_INTERNAL_b5d56543_41_flash_fwd_hdim256_fp16_softcapall_sm80_cu_cf07d2ef_43684cuda3std3__45__cpo5beginE,@object
	.size		_ZN77_INTERNAL_b5d56543_41_flash_fwd_hdim256_fp16_softcapall_sm80_cu_cf07d2ef_43684cuda3std3__45__cpo5beginE,(_ZN77_INTERNAL_b5d56543_41_flash_fwd_hdim256_fp16_softcapall_sm80_cu_cf07d2ef_43684cuda3std3__479_GLOBAL__N__b5d56543_41_flash_fwd_hdim256_fp16_softcapall_sm80_cu_cf07d2ef_43686ignoreE - _ZN77_INTERNAL_b5d56543_41_flash_fwd_hdim256_fp16_softcapall_sm80_cu_cf07d2ef_43684cuda3std3__45__cpo5beginE)
_ZN77_INTERNAL_b5d56543_41_flash_fwd_hdim256_fp16_softcapall_sm80_cu_cf07d2ef_43684cuda3std3__45__cpo5beginE:
	.zero		1
	.type		_ZN77_INTERNAL_b5d56543_41_flash_fwd_hdim256_fp16_softcapall_sm80_cu_cf07d2ef_43684cuda3std3__479_GLOBAL__N__b5d56543_41_flash_fwd_hdim256_fp16_softcapall_sm80_cu_cf07d2ef_43686ignoreE,@object
	.size		_ZN77_INTERNAL_b5d56543_41_flash_fwd_hdim256_fp16_softcapall_sm80_cu_cf07d2ef_43684cuda3std3__479_GLOBAL__N__b5d56543_41_flash_fwd_hdim256_fp16_softcapall_sm80_cu_cf07d2ef_43686ignoreE,(_ZN77_INTERNAL_b5d56543_41_flash_fwd_hdim256_fp16_softcapall_sm80_cu_cf07d2ef_43684cute7productE - _ZN77_INTERNAL_b5d56543_41_flash_fwd_hdim256_fp16_softcapall_sm80_cu_cf07d2ef_43684cuda3std3__479_GLOBAL__N__b5d56543_41_flash_fwd_hdim256_fp16_softcapall_sm80_cu_cf07d2ef_43686ignoreE)
_ZN77_INTERNAL_b5d56543_41_flash_fwd_hdim256_fp16_softcapall_sm80_cu_cf07d2ef_43684cuda3std3__479_GLOBAL__N__b5d56543_41_flash_fwd_hdim256_fp16_softcapall_sm80_cu_cf07d2ef_43686ignoreE:
	.zero		1
	.type		_ZN77_INTERNAL_b5d56543_41_flash_fwd_hdim256_fp16_softcapall_sm80_cu_cf07d2ef_43684cute7productE,@object
	.size		_ZN77_INTERNAL_b5d56543_41_flash_fwd_hdim256_fp16_softcapall_sm80_cu_cf07d2ef_43684cute7productE,(_ZN77_INTERNAL_b5d56543_41_flash_fwd_hdim256_fp16_softcapall_sm80_cu_cf07d2ef_43684cuda3std3__45__cpo3endE - _ZN77_INTERNAL_b5d56543_41_flash_fwd_hdim256_fp16_softcapall_sm80_cu_cf07d2ef_43684cute7productE)
_ZN77_INTERNAL_b5d56543_41_flash_fwd_hdim256_fp16_softcapall_sm80_cu_cf07d2ef_43684cute7productE:
	.zero		1
	.type		_ZN77_INTERNAL_b5d56543_41_flash_fwd_hdim256_fp16_softcapall_sm80_cu_cf07d2ef_43684cuda3std3__45__cpo3endE,@object
	.size		_ZN77_INTERNAL_b5d56543_41_flash_fwd_hdim256_fp16_softcapall_sm80_cu_cf07d2ef_43684cuda3std3__45__cpo3endE,(_ZN77_INTERNAL_b5d56543_41_flash_fwd_hdim256_fp16_softcapall_sm80_cu_cf07d2ef_43684cuda3std3__419piecewise_constructE - _ZN77_INTERNAL_b5d56543_41_flash_fwd_hdim256_fp16_softcapall_sm80_cu_cf07d2ef_43684cuda3std3__45__cpo3endE)
_ZN77_INTERNAL_b5d56543_41_flash_fwd_hdim256_fp16_softcapall_sm80_cu_cf07d2ef_43684cuda3std3__45__cpo3endE:
	.zero		1
	.type		_ZN77_INTERNAL_b5d56543_41_flash_fwd_hdim256_fp16_softcapall_sm80_cu_cf07d2ef_43684cuda3std3__419piecewise_constructE,@object
	.size		_ZN77_INTERNAL_b5d56543_41_flash_fwd_hdim256_fp16_softcapall_sm80_cu_cf07d2ef_43684cuda3std3__419piecewise_constructE,(_ZN77_INTERNAL_b5d56543_41_flash_fwd_hdim256_fp16_softcapall_sm80_cu_cf07d2ef_43684cuda3std3__45__cpo4cendE - _ZN77_INTERNAL_b5d56543_41_flash_fwd_hdim256_fp16_softcapall_sm80_cu_cf07d2ef_43684cuda3std3__419piecewise_constructE)
_ZN77_INTERNAL_b5d56543_41_flash_fwd_hdim256_fp16_softcapall_sm80_cu_cf07d2ef_43684cuda3std3__419piecewise_constructE:
	.zero		1
	.type		_ZN77_INTERNAL_b5d56543_41_flash_fwd_hdim256_fp16_softcapall_sm80_cu_cf07d2ef_43684cuda3std3__45__cpo4cendE,@object
	.size		_ZN77_INTERNAL_b5d56543_41_flash_fwd_hdim256_fp16_softcapall_sm80_cu_cf07d2ef_43684cuda3std3__45__cpo4cendE,(_ZN77_INTERNAL_b5d56543_41_flash_fwd_hdim256_fp16_softcapall_sm80_cu_cf07d2ef_43684cuda3std6ranges3__45__cpo4swapE - _ZN77_INTERNAL_b5d56543_41_flash_fwd_hdim256_fp16_softcapall_sm80_cu_cf07d2ef_43684cuda3std3__45__cpo4cendE)
_ZN77_INTERNAL_b5d56543_41_flash_fwd_hdim256_fp16_softcapall_sm80_cu_cf07d2ef_43684cuda3std3__45__cpo4cendE:
	.zero		1
	.type		_ZN77_INTERNAL_b5d56543_41_flash_fwd_hdim256_fp16_softcapall_sm80_cu_cf07d2ef_43684cuda3std6ranges3__45__cpo4swapE,@object
	.size		_ZN77_INTERNAL_b5d56543_41_flash_fwd_hdim256_fp16_softcapall_sm80_cu_cf07d2ef_43684cuda3std6ranges3__45__cpo4swapE,(.L_7 - _ZN77_INTERNAL_b5d56543_41_flash_fwd_hdim256_fp16_softcapall_sm80_cu_cf07d2ef_43684cuda3std6ranges3__45__cpo4swapE)
_ZN77_INTERNAL_b5d56543_41_flash_fwd_hdim256_fp16_softcapall_sm80_cu_cf07d2ef_43684cuda3std6ranges3__45__cpo4swapE:
	.zero		1
.L_7:


//--------------------- .nv.constant0._ZN7cutlass13device_kernelIN5flash19enable_sm80_to_sm89INS1_16FlashAttnFwdSm80INS1_25CollectiveMainloopFwdSm80ILi8ELi1ELb1EN4cute5tupleIJNS5_1CILi128EEENS7_ILi64EEENS7_ILi256EEEEEELi256ENS_6half_tEfNS_4arch4Sm80ELb0ELb0ELb1ELb0ELb0ELb0ELb1ELb0EEENS1_21CollectiveEpilogueFwdINS6_IJS8_SA_S9_EEENS6_IJNS7_ILi1EEESI_SI_EEESC_SE_Li256ELb0ELb1ELb0ELb0EEENS1_19SingleTileSchedulerILb0ELb0ELb1ELi128EEEEEEEEEvNT_6ParamsE --------------------------
	.section	.nv.constant0._ZN7cutlass13device_kernelIN5flash19enable_sm80_to_sm89INS1_16FlashAttnFwdSm80INS1_25CollectiveMainloopFwdSm80ILi8ELi1ELb1EN4cute5tupleIJNS5_1CILi128EEENS7_ILi64EEENS7_ILi256EEEEEELi256ENS_6half_tEfNS_4arch4Sm80ELb0ELb0ELb1ELb0ELb0ELb0ELb1ELb0EEENS1_21CollectiveEpilogueFwdINS6_IJS8_SA_S9_EEENS6_IJNS7_ILi1EEESI_SI_EEESC_SE_Li256ELb0ELb1ELb0ELb0EEENS1_19SingleTileSchedulerILb0ELb0ELb1ELi128EEEEEEEEEvNT_6ParamsE,"a",@progbits
	.sectionflags	@""
	.align	4
.nv.constant0._ZN7cutlass13device_kernelIN5flash19enable_sm80_to_sm89INS1_16FlashAttnFwdSm80INS1_25CollectiveMainloopFwdSm80ILi8ELi1ELb1EN4cute5tupleIJNS5_1CILi128EEENS7_ILi64EEENS7_ILi256EEEEEELi256ENS_6half_tEfNS_4arch4Sm80ELb0ELb0ELb1ELb0ELb0ELb0ELb1ELb0EEENS1_21CollectiveEpilogueFwdINS6_IJS8_SA_S9_EEENS6_IJNS7_ILi1EEESI_SI_EEESC_SE_Li256ELb0ELb1ELb0ELb0EEENS1_19SingleTileSchedulerILb0ELb0ELb1ELi128EEEEEEEEEvNT_6ParamsE:
	.zero		1576


//--------------------- .nv.constant0._ZN7cutlass13device_kernelIN5flash19enable_sm80_to_sm89INS1_16FlashAttnFwdSm80INS1_25CollectiveMainloopFwdSm80ILi8ELi1ELb1EN4cute5tupleIJNS5_1CILi128EEENS7_ILi64EEENS7_ILi256EEEEEELi256ENS_6half_tEfNS_4arch4Sm80ELb0ELb0ELb1ELb1ELb0ELb0ELb1ELb0EEENS1_21CollectiveEpilogueFwdINS6_IJS8_SA_S9_EEENS6_IJNS7_ILi1EEESI_SI_EEESC_SE_Li256ELb1ELb1ELb0ELb0EEENS1_19SingleTileSchedulerILb1ELb0ELb1ELi128EEEEEEEEEvNT_6ParamsE --------------------------
	.section	.nv.constant0._ZN7cutlass13device_kernelIN5flash19enable_sm80_to_sm89INS1_16FlashAttnFwdSm80INS1_25CollectiveMainloopFwdSm80ILi8ELi1ELb1EN4cute5tupleIJNS5_1CILi128EEENS7_ILi64EEENS7_ILi256EEEEEELi256ENS_6half_tEfNS_4arch4Sm80ELb0ELb0ELb1ELb1ELb0ELb0ELb1ELb0EEENS1_21CollectiveEpilogueFwdINS6_IJS8_SA_S9_EEENS6_IJNS7_ILi1EEESI_SI_EEESC_SE_Li256ELb1ELb1ELb0ELb0EEENS1_19SingleTileSchedulerILb1ELb0ELb1ELi128EEEEEEEEEvNT_6ParamsE,"a",@progbits
	.sectionflags	@""
	.align	4
.nv.constant0._ZN7cutlass13device_kernelIN5flash19enable_sm80_to_sm89INS1_16FlashAttnFwdSm80INS1_25CollectiveMainloopFwdSm80ILi8ELi1ELb1EN4cute5tupleIJNS5_1CILi128EEENS7_ILi64EEENS7_ILi256EEEEEELi256ENS_6half_tEfNS_4arch4Sm80ELb0ELb0ELb1ELb1ELb0ELb0ELb1ELb0EEENS1_21CollectiveEpilogueFwdINS6_IJS8_SA_S9_EEENS6_IJNS7_ILi1EEESI_SI_EEESC_SE_Li256ELb1ELb1ELb0ELb0EEENS1_19SingleTileSchedulerILb1ELb0ELb1ELi128EEEEEEEEEvNT_6ParamsE:
	.zero		1576


//--------------------- .nv.constant0._ZN7cutlass13device_kernelIN5flash19enable_sm80_to_sm89INS1_16FlashAttnFwdSm80INS1_25CollectiveMainloopFwdSm80ILi8ELi1ELb0EN4cute5tupleIJNS5_1CILi128EEENS7_ILi32EEENS7_ILi256EEEEEELi256ENS_6half_tEfNS_4arch4Sm80ELb0ELb0ELb1ELb1ELb0ELb1ELb1ELb0EEENS1_21CollectiveEpilogueFwdINS6_IJS8_SA_S9_EEENS6_IJNS7_ILi1EEESI_SI_EEESC_SE_Li256ELb1ELb1ELb0ELb0EEENS1_19SingleTileSchedulerILb1ELb0ELb1ELi128EEEEEEEEEvNT_6ParamsE --------------------------
	.section	.nv.constant0._ZN7cutlass13device_kernelIN5flash19enable_sm80_to_sm89INS1_16FlashAttnFwdSm80INS1_25CollectiveMainloopFwdSm80ILi8ELi1ELb0EN4cute5tupleIJNS5_1CILi128EEENS7_ILi32EEENS7_ILi256EEEEEELi256ENS_6half_tEfNS_4arch4Sm80ELb0ELb0ELb1ELb1ELb0ELb1ELb1ELb0EEENS1_21CollectiveEpilogueFwdINS6_IJS8_SA_S9_EEENS6_IJNS7_ILi1EEESI_SI_EEESC_SE_Li256ELb1ELb1ELb0ELb0EEENS1_19SingleTileSchedulerILb1ELb0ELb1ELi128EEEEEEEEEvNT_6ParamsE,"a",@progbits
	.sectionflags	@""
	.align	4
.nv.constant0._ZN7cutlass13device_kernelIN5flash19enable_sm80_to_sm89INS1_16FlashAttnFwdSm80INS1_25CollectiveMainloopFwdSm80ILi8ELi1ELb0EN4cute5tupleIJNS5_1CILi128EEENS7_ILi32EEENS7_ILi256EEEEEELi256ENS_6half_tEfNS_4arch4Sm80ELb0ELb0ELb1ELb1ELb0ELb1ELb1ELb0EEENS1_21CollectiveEpilogueFwdINS6_IJS8_SA_S9_EEENS6_IJNS7_ILi1EEESI_SI_EEESC_SE_Li256ELb1ELb1ELb0ELb0EEENS1_19SingleTileSchedulerILb1ELb0ELb1ELi128EEEEEEEEEvNT_6ParamsE:
	.zero		1576


//--------------------- .nv.constant0._ZN7cutlass13device_kernelIN5flash19enable_sm80_to_sm89INS1_16FlashAttnFwdSm80INS1_25CollectiveMainloopFwdSm80ILi8ELi1ELb1EN4cute5tupleIJNS5_1CILi128EEENS7_ILi48EEENS7_ILi256EEEEEELi256ENS_6half_tEfNS_4arch4Sm80ELb0ELb1ELb1ELb0ELb0ELb0ELb1ELb0EEENS1_21CollectiveEpilogueFwdINS6_IJS8_SA_S9_EEENS6_IJNS7_ILi1EEESI_SI_EEESC_SE_Li256ELb0ELb1ELb0ELb0EEENS1_19SingleTileSchedulerILb0ELb0ELb1ELi128EEEEEEEEEvNT_6ParamsE --------------------------
	.section	.nv.constant0._ZN7cutlass13device_kernelIN5flash19enable_sm80_to_sm89INS1_16FlashAttnFwdSm80INS1_25CollectiveMainloopFwdSm80ILi8ELi1ELb1EN4cute5tupleIJNS5_1CILi128EEENS7_ILi48EEENS7_ILi256EEEEEELi256ENS_6half_tEfNS_4arch4Sm80ELb0ELb1ELb1ELb0ELb0ELb0ELb1ELb0EEENS1_21CollectiveEpilogueFwdINS6_IJS8_SA_S9_EEENS6_IJNS7_ILi1EEESI_SI_EEESC_SE_Li256ELb0ELb1ELb0ELb0EEENS1_19SingleTileSchedulerILb0ELb0ELb1ELi128EEEEEEEEEvNT_6ParamsE,"a",@progbits
	.sectionflags	@""
	.align	4
.nv.constant0._ZN7cutlass13device_kernelIN5flash19enable_sm80_to_sm89INS1_16FlashAttnFwdSm80INS1_25CollectiveMainloopFwdSm80ILi8ELi1ELb1EN4cute5tupleIJNS5_1CILi128EEENS7_ILi48EEENS7_ILi256EEEEEELi256ENS_6half_tEfNS_4arch4Sm80ELb0ELb1ELb1ELb0ELb0ELb0ELb1ELb0EEENS1_21CollectiveEpilogueFwdINS6_IJS8_SA_S9_EEENS6_IJNS7_ILi1EEESI_SI_EEESC_SE_Li256ELb0ELb1ELb0ELb0EEENS1_19SingleTileSchedulerILb0ELb0ELb1ELi128EEEEEEEEEvNT_6ParamsE:
	.zero		1576


//--------------------- .nv.constant0._ZN7cutlass13device_kernelIN5flash19enable_sm80_to_sm89INS1_16FlashAttnFwdSm80INS1_25CollectiveMainloopFwdSm80ILi8ELi1ELb1EN4cute5tupleIJNS5_1CILi128EEENS7_ILi48EEENS7_ILi256EEEEEELi256ENS_6half_tEfNS_4arch4Sm80ELb0ELb1ELb1ELb1ELb0ELb0ELb1ELb0EEENS1_21CollectiveEpilogueFwdINS6_IJS8_SA_S9_EEENS6_IJNS7_ILi1EEESI_SI_EEESC_SE_Li256ELb1ELb1ELb0ELb0EEENS1_19SingleTileSchedulerILb1ELb0ELb1ELi128EEEEEEEEEvNT_6ParamsE --------------------------
	.section	.nv.constant0._ZN7cutlass13device_kernelIN5flash19enable_sm80_to_sm89INS1_16FlashAttnFwdSm80INS1_25CollectiveMainloopFwdSm80ILi8ELi1ELb1EN4cute5tupleIJNS5_1CILi128EEENS7_ILi48EEENS7_ILi256EEEEEELi256ENS_6half_tEfNS_4arch4Sm80ELb0ELb1ELb1ELb1ELb0ELb0ELb1ELb0EEENS1_21CollectiveEpilogueFwdINS6_IJS8_SA_S9_EEENS6_IJNS7_ILi1EEESI_SI_EEESC_SE_Li256ELb1ELb1ELb0ELb0EEENS1_19SingleTileSchedulerILb1ELb0ELb1ELi128EEEEEEEEEvNT_6ParamsE,"a",@progbits
	.sectionflags	@""
	.align	4
.nv.constant0._ZN7cutlass13device_kernelIN5flash19enable_sm80_to_sm89INS1_16FlashAttnFwdSm80INS1_25CollectiveMainloopFwdSm80ILi8ELi1ELb1EN4cute5tupleIJNS5_1CILi128EEENS7_ILi48EEENS7_ILi256EEEEEELi256ENS_6half_tEfNS_4arch4Sm80ELb0ELb1ELb1ELb1ELb0ELb0ELb1ELb0EEENS1_21CollectiveEpilogueFwdINS6_IJS8_SA_S9_EEENS6_IJNS7_ILi1EEESI_SI_EEESC_SE_Li256ELb1ELb1ELb0ELb0EEENS1_19SingleTileSchedulerILb1ELb0ELb1ELi128EEEEEEEEEvNT_6ParamsE:
	.zero		1576


//--------------------- .nv.constant0._ZN7cutlass13device_kernelIN5flash19enable_sm80_to_sm89INS1_16FlashAttnFwdSm80INS1_25CollectiveMainloopFwdSm80ILi8ELi1ELb0EN4cute5tupleIJNS5_1CILi128EEENS7_ILi32EEENS7_ILi256EEEEEELi256ENS_6half_tEfNS_4arch4Sm80ELb0ELb1ELb1ELb1ELb0ELb1ELb1ELb0EEENS1_21CollectiveEpilogueFwdINS6_IJS8_SA_S9_EEENS6_IJNS7_ILi1EEESI_SI_EEESC_SE_Li256ELb1ELb1ELb0ELb0EEENS1_19SingleTileSchedulerILb1ELb0ELb1ELi128EEEEEEEEEvNT_6ParamsE --------------------------
	.section	.nv.constant0._ZN7cutlass13device_kernelIN5flash19enable_sm80_to_sm89INS1_16FlashAttnFwdSm80INS1_25CollectiveMainloopFwdSm80ILi8ELi1ELb0EN4cute5tupleIJNS5_1CILi128EEENS7_ILi32EEENS7_ILi256EEEEEELi256ENS_6half_tEfNS_4arch4Sm80ELb0ELb1ELb1ELb1ELb0ELb1ELb1ELb0EEENS1_21CollectiveEpilogueFwdINS6_IJS8_SA_S9_EEENS6_IJNS7_ILi1EEESI_SI_EEESC_SE_Li256ELb1ELb1ELb0ELb0EEENS1_19SingleTileSchedulerILb1ELb0ELb1ELi128EEEEEEEEEvNT_6ParamsE,"a",@progbits
	.sectionflags	@""
	.align	4
.nv.constant0._ZN7cutlass13device_kernelIN5flash19enable_sm80_to_sm89INS1_16FlashAttnFwdSm80INS1_25CollectiveMainloopFwdSm80ILi8ELi1ELb0EN4cute5tupleIJNS5_1CILi128EEENS7_ILi32EEENS7_ILi256EEEEEELi256ENS_6half_tEfNS_4arch4Sm80ELb0ELb1ELb1ELb1ELb0ELb1ELb1ELb0EEENS1_21CollectiveEpilogueFwdINS6_IJS8_SA_S9_EEENS6_IJNS7_ILi1EEESI_SI_EEESC_SE_Li256ELb1ELb1ELb0ELb0EEENS1_19SingleTileSchedulerILb1ELb0ELb1ELi128EEEEEEEEEvNT_6ParamsE:
	.zero		1576


//--------------------- .nv.constant0._ZN7cutlass13device_kernelIN5flash19enable_sm80_to_sm89INS1_16FlashAttnFwdSm80INS1_25CollectiveMainloopFwdSm80ILi8ELi1ELb1EN4cute5tupleIJNS5_1CILi128EEENS7_ILi64EEENS7_ILi256EEEEEELi256ENS_6half_tEfNS_4arch4Sm80ELb1ELb0ELb1ELb0ELb0ELb0ELb1ELb0EEENS1_21CollectiveEpilogueFwdINS6_IJS8_SA_S9_EEENS6_IJNS7_ILi1EEESI_SI_EEESC_SE_Li256ELb0ELb1ELb0ELb0EEENS1_30DynamicPersistentTileSchedulerILi256ELi256ELb0ELb1ELb0EEEEEEEEEvNT_6ParamsE --------------------------
	.section	.nv.constant0._ZN7cutlass13device_kernelIN5flash19enable_sm80_to_sm89INS1_16FlashAttnFwdSm80INS1_25CollectiveMainloopFwdSm80ILi8ELi1ELb1EN4cute5tupleIJNS5_1CILi128EEENS7_ILi64EEENS7_ILi256EEEEEELi256ENS_6half_tEfNS_4arch4Sm80ELb1ELb0ELb1ELb0ELb0ELb0ELb1ELb0EEENS1_21CollectiveEpilogueFwdINS6_IJS8_SA_S9_EEENS6_IJNS7_ILi1EEESI_SI_EEESC_SE_Li256ELb0ELb1ELb0ELb0EEENS1_30DynamicPersistentTileSchedulerILi256ELi256ELb0ELb1ELb0EEEEEEEEEvNT_6ParamsE,"a",@progbits
	.sectionflags	@""
	.align	4
.nv.constant0._ZN7cutlass13device_kernelIN5flash19enable_sm80_to_sm89INS1_16FlashAttnFwdSm80INS1_25CollectiveMainloopFwdSm80ILi8ELi1ELb1EN4cute5tupleIJNS5_1CILi128EEENS7_ILi64EEENS7_ILi256EEEEEELi256ENS_6half_tEfNS_4arch4Sm80ELb1ELb0ELb1ELb0ELb0ELb0ELb1ELb0EEENS1_21CollectiveEpilogueFwdINS6_IJS8_SA_S9_EEENS6_IJNS7_ILi1EEESI_SI_EEESC_SE_Li256ELb0ELb1ELb0ELb0EEENS1_30DynamicPersistentTileSchedulerILi256ELi256ELb0ELb1ELb0EEEEEEEEEvNT_6ParamsE:
	.zero		1592


//--------------------- .nv.constant0._ZN7cutlass13device_kernelIN5flash19enable_sm80_to_sm89INS1_16FlashAttnFwdSm80INS1_25CollectiveMainloopFwdSm80ILi8ELi1ELb1EN4cute5tupleIJNS5_1CILi128EEENS7_ILi64EEENS7_ILi256EEEEEELi256ENS_6half_tEfNS_4arch4Sm80ELb1ELb0ELb1ELb1ELb0ELb0ELb1ELb0EEENS1_21CollectiveEpilogueFwdINS6_IJS8_SA_S9_EEENS6_IJNS7_ILi1EEESI_SI_EEESC_SE_Li256ELb1ELb1ELb0ELb0EEENS1_19SingleTileSchedulerILb1ELb0ELb1ELi128EEEEEEEEEvNT_6ParamsE --------------------------
	.section	.nv.constant0._ZN7cutlass13device_kernelIN5flash19enable_sm80_to_sm89INS1_16FlashAttnFwdSm80INS1_25CollectiveMainloopFwdSm80ILi8ELi1ELb1EN4cute5tupleIJNS5_1CILi128EEENS7_ILi64EEENS7_ILi256EEEEEELi256ENS_6half_tEfNS_4arch4Sm80ELb1ELb0ELb1ELb1ELb0ELb0ELb1ELb0EEENS1_21CollectiveEpilogueFwdINS6_IJS8_SA_S9_EEENS6_IJNS7_ILi1EEESI_SI_EEESC_SE_Li256ELb1ELb1ELb0ELb0EEENS1_19SingleTileSchedulerILb1ELb0ELb1ELi128EEEEEEEEEvNT_6ParamsE,"a",@progbits
	.sectionflags	@""
	.align	4
.nv.constant0._ZN7cutlass13device_kernelIN5flash19enable_sm80_to_sm89INS1_16FlashAttnFwdSm80INS1_25CollectiveMainloopFwdSm80ILi8ELi1ELb1EN4cute5tupleIJNS5_1CILi128EEENS7_ILi64EEENS7_ILi256EEEEEELi256ENS_6half_tEfNS_4arch4Sm80ELb1ELb0ELb1ELb1ELb0ELb0ELb1ELb0EEENS1_21CollectiveEpilogueFwdINS6_IJS8_SA_S9_EEENS6_IJNS7_ILi1EEESI_SI_EEESC_SE_Li256ELb1ELb1ELb0ELb0EEENS1_19SingleTileSchedulerILb1ELb0ELb1ELi128EEEEEEEEEvNT_6ParamsE:
	.zero		1576


//--------------------- .nv.constant0._ZN7cutlass13device_kernelIN5flash19enable_sm80_to_sm89INS1_16FlashAttnFwdSm80INS1_25CollectiveMainloopFwdSm80ILi8ELi1ELb0EN4cute5tupleIJNS5_1CILi128EEENS7_ILi32EEENS7_ILi256EEEEEELi256ENS_6half_tEfNS_4arch4Sm80ELb1ELb0ELb1ELb1ELb0ELb1ELb1ELb0EEENS1_21CollectiveEpilogueFwdINS6_IJS8_SA_S9_EEENS6_IJNS7_ILi1EEESI_SI_EEESC_SE_Li256ELb1ELb1ELb0ELb0EEENS1_19SingleTileSchedulerILb1ELb0ELb1ELi128EEEEEEEEEvNT_6ParamsE --------------------------
	.section	.nv.constant0._ZN7cutlass13device_kernelIN5flash19enable_sm80_to_sm89INS1_16FlashAttnFwdSm80INS1_25CollectiveMainloopFwdSm80ILi8ELi1ELb0EN4cute5tupleIJNS5_1CILi128EEENS7_ILi32EEENS7_ILi256EEEEEELi256ENS_6half_tEfNS_4arch4Sm80ELb1ELb0ELb1ELb1ELb0ELb1ELb1ELb0EEENS1_21CollectiveEpilogueFwdINS6_IJS8_SA_S9_EEENS6_IJNS7_ILi1EEESI_SI_EEESC_SE_Li256ELb1ELb1ELb0ELb0EEENS1_19SingleTileSchedulerILb1ELb0ELb1ELi128EEEEEEEEEvNT_6ParamsE,"a",@progbits
	.sectionflags	@""
	.align	4
.nv.constant0._ZN7cutlass13device_kernelIN5flash19enable_sm80_to_sm89INS1_16FlashAttnFwdSm80INS1_25CollectiveMainloopFwdSm80ILi8ELi1ELb0EN4cute5tupleIJNS5_1CILi128EEENS7_ILi32EEENS7_ILi256EEEEEELi256ENS_6half_tEfNS_4arch4Sm80ELb1ELb0ELb1ELb1ELb0ELb1ELb1ELb0EEENS1_21CollectiveEpilogueFwdINS6_IJS8_SA_S9_EEENS6_IJNS7_ILi1EEESI_SI_EEESC_SE_Li256ELb1ELb1ELb0ELb0EEENS1_19SingleTileSchedulerILb1ELb0ELb1ELi128EEEEEEEEEvNT_6ParamsE:
	.zero		1576


//--------------------- .nv.constant0._ZN7cutlass13device_kernelIN5flash19enable_sm80_to_sm89INS1_16FlashAttnFwdSm80INS1_25CollectiveMainloopFwdSm80ILi8ELi1ELb0EN4cute5tupleIJNS5_1CILi128EEENS7_ILi96EEENS7_ILi256EEEEEELi256ENS_6half_tEfNS_4arch4Sm80ELb0ELb0ELb1ELb0ELb0ELb0ELb1ELb0EEENS1_21CollectiveEpilogueFwdINS6_IJS8_SA_S9_EEENS6_IJNS7_ILi1EEESI_SI_EEESC_SE_Li256ELb0ELb1ELb0ELb0EEENS1_19SingleTileSchedulerILb0ELb0ELb1ELi128EEEEEEEEEvNT_6ParamsE --------------------------
	.section	.nv.constant0._ZN7cutlass13device_kernelIN5flash19enable_sm80_to_sm89INS1_16FlashAttnFwdSm80INS1_25CollectiveMainloopFwdSm80ILi8ELi1ELb0EN4cute5tupleIJNS5_1CILi128EEENS7_ILi96EEENS7_ILi256EEEEEELi256ENS_6half_tEfNS_4arch4Sm80ELb0ELb0ELb1ELb0ELb0ELb0ELb1ELb0EEENS1_21CollectiveEpilogueFwdINS6_IJS8_SA_S9_EEENS6_IJNS7_ILi1EEESI_SI_EEESC_SE_Li256ELb0ELb1ELb0ELb0EEENS1_19SingleTileSchedulerILb0ELb0ELb1ELi128EEEEEEEEEvNT_6ParamsE,"a",@progbits
	.sectionflags	@""
	.align	4
.nv.constant0._ZN7cutlass13device_kernelIN5flash19enable_sm80_to_sm89INS1_16FlashAttnFwdSm80INS1_25CollectiveMainloopFwdSm80ILi8ELi1ELb0EN4cute5tupleIJNS5_1CILi128EEENS7_ILi96EEENS7_ILi256EEEEEELi256ENS_6half_tEfNS_4arch4Sm80ELb0ELb0ELb1ELb0ELb0ELb0ELb1ELb0EEENS1_21CollectiveEpilogueFwdINS6_IJS8_SA_S9_EEENS6_IJNS7_ILi1EEESI_SI_EEESC_SE_Li256ELb0ELb1ELb0ELb0EEENS1_19SingleTileSchedulerILb0ELb0ELb1ELi128EEEEEEEEEvNT_6ParamsE:
	.zero		1576


//--------------------- .nv.constant0._ZN7cutlass13device_kernelIN5flash19enable_sm80_to_sm89INS1_16FlashAttnFwdSm80INS1_25CollectiveMainloopFwdSm80ILi8ELi1ELb0EN4cute5tupleIJNS5_1CILi128EEENS7_ILi96EEENS7_ILi256EEEEEELi256ENS_6half_tEfNS_4arch4Sm80ELb0ELb0ELb1ELb1ELb0ELb0ELb1ELb0EEENS1_21CollectiveEpilogueFwdINS6_IJS8_SA_S9_EEENS6_IJNS7_ILi1EEESI_SI_EEESC_SE_Li256ELb1ELb1ELb0ELb0EEENS1_19SingleTileSchedulerILb1ELb0ELb1ELi128EEEEEEEEEvNT_6ParamsE --------------------------
	.section	.nv.constant0._ZN7cutlass13device_kernelIN5flash19enable_sm80_to_sm89INS1_16FlashAttnFwdSm80INS1_25CollectiveMainloopFwdSm80ILi8ELi1ELb0EN4cute5tupleIJNS5_1CILi128EEENS7_ILi96EEENS7_ILi256EEEEEELi256ENS_6half_tEfNS_4arch4Sm80ELb0ELb0ELb1ELb1ELb0ELb0ELb1ELb0EEENS1_21CollectiveEpilogueFwdINS6_IJS8_SA_S9_EEENS6_IJNS7_ILi1EEESI_SI_EEESC_SE_Li256ELb1ELb1ELb0ELb0EEENS1_19SingleTileSchedulerILb1ELb0ELb1ELi128EEEEEEEEEvNT_6ParamsE,"a",@progbits
	.sectionflags	@""
	.align	4
.nv.constant0._ZN7cutlass13device_kernelIN5flash19enable_sm80_to_sm89INS1_16FlashAttnFwdSm80INS1_25CollectiveMainloopFwdSm80ILi8ELi1ELb0EN4cute5tupleIJNS5_1CILi128EEENS7_ILi96EEENS7_ILi256EEEEEELi256ENS_6half_tEfNS_4arch4Sm80ELb0ELb0ELb1ELb1ELb0ELb0ELb1ELb0EEENS1_21CollectiveEpilogueFwdINS6_IJS8_SA_S9_EEENS6_IJNS7_ILi1EEESI_SI_EEESC_SE_Li256ELb1ELb1ELb0ELb0EEENS1_19SingleTileSchedulerILb1ELb0ELb1ELi128EEEEEEEEEvNT_6ParamsE:
	.zero		1576


//--------------------- .nv.constant0._ZN7cutlass13device_kernelIN5flash19enable_sm80_to_sm89INS1_16FlashAttnFwdSm80INS1_25CollectiveMainloopFwdSm80ILi8ELi1ELb0EN4cute5tupleIJNS5_1CILi128EEENS7_ILi48EEENS7_ILi256EEEEEELi256ENS_6half_tEfNS_4arch4Sm80ELb0ELb0ELb1ELb1ELb0ELb1ELb1ELb0EEENS1_21CollectiveEpilogueFwdINS6_IJS8_SA_S9_EEENS6_IJNS7_ILi1EEESI_SI_EEESC_SE_Li256ELb1ELb1ELb0ELb0EEENS1_19SingleTileSchedulerILb1ELb0ELb1ELi128EEEEEEEEEvNT_6ParamsE --------------------------
	.section	.nv.constant0._ZN7cutlass13device_kernelIN5flash19enable_sm80_to_sm89INS1_16FlashAttnFwdSm80INS1_25CollectiveMainloopFwdSm80ILi8ELi1ELb0EN4cute5tupleIJNS5_1CILi128EEENS7_ILi48EEENS7_ILi256EEEEEELi256ENS_6half_tEfNS_4arch4Sm80ELb0ELb0ELb1ELb1ELb0ELb1ELb1ELb0EEENS1_21CollectiveEpilogueFwdINS6_IJS8_SA_S9_EEENS6_IJNS7_ILi1EEESI_SI_EEESC_SE_Li256ELb1ELb1ELb0ELb0EEENS1_19SingleTileSchedulerILb1ELb0ELb1ELi128EEEEEEEEEvNT_6ParamsE,"a",@progbits
	.sectionflags	@""
	.align	4
.nv.constant0._ZN7cutlass13device_kernelIN5flash19enable_sm80_to_sm89INS1_16FlashAttnFwdSm80INS1_25CollectiveMainloopFwdSm80ILi8ELi1ELb0EN4cute5tupleIJNS5_1CILi128EEENS7_ILi48EEENS7_ILi256EEEEEELi256ENS_6half_tEfNS_4arch4Sm80ELb0ELb0ELb1ELb1ELb0ELb1ELb1ELb0EEENS1_21CollectiveEpilogueFwdINS6_IJS8_SA_S9_EEENS6_IJNS7_ILi1EEESI_SI_EEESC_SE_Li256ELb1ELb1ELb0ELb0EEENS1_19SingleTileSchedulerILb1ELb0ELb1ELi128EEEEEEEEEvNT_6ParamsE:
	.zero		1576


//--------------------- .nv.constant0._ZN7cutlass13device_kernelIN5flash19enable_sm80_to_sm89INS1_16FlashAttnFwdSm80INS1_25CollectiveMainloopFwdSm80ILi8ELi1ELb0EN4cute5tupleIJNS5_1CILi128EEENS7_ILi64EEENS7_ILi256EEEEEELi256ENS_6half_tEfNS_4arch4Sm80ELb0ELb1ELb1ELb0ELb0ELb0ELb1ELb0EEENS1_21CollectiveEpilogueFwdINS6_IJS8_SA_S9_EEENS6_IJNS7_ILi1EEESI_SI_EEESC_SE_Li256ELb0ELb1ELb0ELb0EEENS1_19SingleTileSchedulerILb0ELb0ELb1ELi128EEEEEEEEEvNT_6ParamsE --------------------------
	.section	.nv.constant0._ZN7cutlass13device_kernelIN5flash19enable_sm80_to_sm89INS1_16FlashAttnFwdSm80INS1_25CollectiveMainloopFwdSm80ILi8ELi1ELb0EN4cute5tupleIJNS5_1CILi128EEENS7_ILi64EEENS7_ILi256EEEEEELi256ENS_6half_tEfNS_4arch4Sm80ELb0ELb1ELb1ELb0ELb0ELb0ELb1ELb0EEENS1_21CollectiveEpilogueFwdINS6_IJS8_SA_S9_EEENS6_IJNS7_ILi1EEESI_SI_EEESC_SE_Li256ELb0ELb1ELb0ELb0EEENS1_19SingleTileSchedulerILb0ELb0ELb1ELi128EEEEEEEEEvNT_6ParamsE,"a",@progbits
	.sectionflags	@""
	.align	4
.nv.constant0._ZN7cutlass13device_kernelIN5flash19enable_sm80_to_sm89INS1_16FlashAttnFwdSm80INS1_25CollectiveMainloopFwdSm80ILi8ELi1ELb0EN4cute5tupleIJNS5_1CILi128EEENS7_ILi64EEENS7_ILi256EEEEEELi256ENS_6half_tEfNS_4arch4Sm80ELb0ELb1ELb1ELb0ELb0ELb0ELb1ELb0EEENS1_21CollectiveEpilogueFwdINS6_IJS8_SA_S9_EEENS6_IJNS7_ILi1EEESI_SI_EEESC_SE_Li256ELb0ELb1ELb0ELb0EEENS1_19SingleTileSchedulerILb0ELb0ELb1ELi128EEEEEEEEEvNT_6ParamsE:
	.zero		1576


//--------------------- .nv.constant0._ZN7cutlass13device_kernelIN5flash19enable_sm80_to_sm89INS1_16FlashAttnFwdSm80INS1_25CollectiveMainloopFwdSm80ILi8ELi1ELb0EN4cute5tupleIJNS5_1CILi128EEENS7_ILi64EEENS7_ILi256EEEEEELi256ENS_6half_tEfNS_4arch4Sm80ELb0ELb1ELb1ELb1ELb0ELb0ELb1ELb0EEENS1_21CollectiveEpilogueFwdINS6_IJS8_SA_S9_EEENS6_IJNS7_ILi1EEESI_SI_EEESC_SE_Li256ELb1ELb1ELb0ELb0EEENS1_19SingleTileSchedulerILb1ELb0ELb1ELi128EEEEEEEEEvNT_6ParamsE --------------------------
	.section	.nv.constant0._ZN7cutlass13device_kernelIN5flash19enable_sm80_to_sm89INS1_16FlashAttnFwdSm80INS1_25CollectiveMainloopFwdSm80ILi8ELi1ELb0EN4cute5tupleIJNS5_1CILi128EEENS7_ILi64EEENS7_ILi256EEEEEELi256ENS_6half_tEfNS_4arch4Sm80ELb0ELb1ELb1ELb1ELb0ELb0ELb1ELb0EEENS1_21CollectiveEpilogueFwdINS6_IJS8_SA_S9_EEENS6_IJNS7_ILi1EEESI_SI_EEESC_SE_Li256ELb1ELb1ELb0ELb0EEENS1_19SingleTileSchedulerILb1ELb0ELb1ELi128EEEEEEEEEvNT_6ParamsE,"a",@progbits
	.sectionflags	@""
	.align	4
.nv.constant0._ZN7cutlass13device_kernelIN5flash19enable_sm80_to_sm89INS1_16FlashAttnFwdSm80INS1_25CollectiveMainloopFwdSm80ILi8ELi1ELb0EN4cute5tupleIJNS5_1CILi128EEENS7_ILi64EEENS7_ILi256EEEEEELi256ENS_6half_tEfNS_4arch4Sm80ELb0ELb1ELb1ELb1ELb0ELb0ELb1ELb0EEENS1_21CollectiveEpilogueFwdINS6_IJS8_SA_S9_EEENS6_IJNS7_ILi1EEESI_SI_EEESC_SE_Li256ELb1ELb1ELb0ELb0EEENS1_19SingleTileSchedulerILb1ELb0ELb1ELi128EEEEEEEEEvNT_6ParamsE:
	.zero		1576


//--------------------- .nv.constant0._ZN7cutlass13device_kernelIN5flash19enable_sm80_to_sm89INS1_16FlashAttnFwdSm80INS1_25CollectiveMainloopFwdSm80ILi8ELi1ELb0EN4cute5tupleIJNS5_1CILi128EEENS7_ILi48EEENS7_ILi256EEEEEELi256ENS_6half_tEfNS_4arch4Sm80ELb0ELb1ELb1ELb1ELb0ELb1ELb1ELb0EEENS1_21CollectiveEpilogueFwdINS6_IJS8_SA_S9_EEENS6_IJNS7_ILi1EEESI_SI_EEESC_SE_Li256ELb1ELb1ELb0ELb0EEENS1_19SingleTileSchedulerILb1ELb0ELb1ELi128EEEEEEEEEvNT_6ParamsE --------------------------
	.section	.nv.constant0._ZN7cutlass13device_kernelIN5flash19enable_sm80_to_sm89INS1_16FlashAttnFwdSm80INS1_25CollectiveMainloopFwdSm80ILi8ELi1ELb0EN4cute5tupleIJNS5_1CILi128EEENS7_ILi48EEENS7_ILi256EEEEEELi256ENS_6half_tEfNS_4arch4Sm80ELb0ELb1ELb1ELb1ELb0ELb1ELb1ELb0EEENS1_21CollectiveEpilogueFwdINS6_IJS8_SA_S9_EEENS6_IJNS7_ILi1EEESI_SI_EEESC_SE_Li256ELb1ELb1ELb0ELb0EEENS1_19SingleTileSchedulerILb1ELb0ELb1ELi128EEEEEEEEEvNT_6ParamsE,"a",@progbits
	.sectionflags	@""
	.align	4
.nv.constant0._ZN7cutlass13device_kernelIN5flash19enable_sm80_to_sm89INS1_16FlashAttnFwdSm80INS1_25CollectiveMainloopFwdSm80ILi8ELi1ELb0EN4cute5tupleIJNS5_1CILi128EEENS7_ILi48EEENS7_ILi256EEEEEELi256ENS_6half_tEfNS_4arch4Sm80ELb0ELb1ELb1ELb1ELb0ELb1ELb1ELb0EEENS1_21CollectiveEpilogueFwdINS6_IJS8_SA_S9_EEENS6_IJNS7_ILi1EEESI_SI_EEESC_SE_Li256ELb1ELb1ELb0ELb0EEENS1_19SingleTileSchedulerILb1ELb0ELb1ELi128EEEEEEEEEvNT_6ParamsE:
	.zero		1576


//--------------------- .nv.constant0._ZN7cutlass13device_kernelIN5flash19enable_sm80_to_sm89INS1_16FlashAttnFwdSm80INS1_25CollectiveMainloopFwdSm80ILi8ELi1ELb0EN4cute5tupleIJNS5_1CILi128EEENS7_ILi96EEENS7_ILi256EEEEEELi256ENS_6half_tEfNS_4arch4Sm80ELb1ELb0ELb1ELb0ELb0ELb0ELb1ELb0EEENS1_21CollectiveEpilogueFwdINS6_IJS8_SA_S9_EEENS6_IJNS7_ILi1EEESI_SI_EEESC_SE_Li256ELb0ELb1ELb0ELb0EEENS1_30DynamicPersistentTileSchedulerILi256ELi256ELb0ELb1ELb0EEEEEEEEEvNT_6ParamsE --------------------------
	.section	.nv.constant0._ZN7cutlass13device_kernelIN5flash19enable_sm80_to_sm89INS1_16FlashAttnFwdSm80INS1_25CollectiveMainloopFwdSm80ILi8ELi1ELb0EN4cute5tupleIJNS5_1CILi128EEENS7_ILi96EEENS7_ILi256EEEEEELi256ENS_6half_tEfNS_4arch4Sm80ELb1ELb0ELb1ELb0ELb0ELb0ELb1ELb0EEENS1_21CollectiveEpilogueFwdINS6_IJS8_SA_S9_EEENS6_IJNS7_ILi1EEESI_SI_EEESC_SE_Li256ELb0ELb1ELb0ELb0EEENS1_30DynamicPersistentTileSchedulerILi256ELi256ELb0ELb1ELb0EEEEEEEEEvNT_6ParamsE,"a",@progbits
	.sectionflags	@""
	.align	4
.nv.constant0._ZN7cutlass13device_kernelIN5flash19enable_sm80_to_sm89INS1_16FlashAttnFwdSm80INS1_25CollectiveMainloopFwdSm80ILi8ELi1ELb0EN4cute5tupleIJNS5_1CILi128EEENS7_ILi96EEENS7_ILi256EEEEEELi256ENS_6half_tEfNS_4arch4Sm80ELb1ELb0ELb1ELb0ELb0ELb0ELb1ELb0EEENS1_21CollectiveEpilogueFwdINS6_IJS8_SA_S9_EEENS6_IJNS7_ILi1EEESI_SI_EEESC_SE_Li256ELb0ELb1ELb0ELb0EEENS1_30DynamicPersistentTileSchedulerILi256ELi256ELb0ELb1ELb0EEEEEEEEEvNT_6ParamsE:
	.zero		1592


//--------------------- .nv.constant0._ZN7cutlass13device_kernelIN5flash19enable_sm80_to_sm89INS1_16FlashAttnFwdSm80INS1_25CollectiveMainloopFwdSm80ILi8ELi1ELb0EN4cute5tupleIJNS5_1CILi128EEENS7_ILi96EEENS7_ILi256EEEEEELi256ENS_6half_tEfNS_4arch4Sm80ELb1ELb0ELb1ELb1ELb0ELb0ELb1ELb0EEENS1_21CollectiveEpilogueFwdINS6_IJS8_SA_S9_EEENS6_IJNS7_ILi1EEESI_SI_EEESC_SE_Li256ELb1ELb1ELb0ELb0EEENS1_19SingleTileSchedulerILb1ELb0ELb1ELi128EEEEEEEEEvNT_6ParamsE --------------------------
	.section	.nv.constant0._ZN7cutlass13device_kernelIN5flash19enable_sm80_to_sm89INS1_16FlashAttnFwdSm80INS1_25CollectiveMainloopFwdSm80ILi8ELi1ELb0EN4cute5tupleIJNS5_1CILi128EEENS7_ILi96EEENS7_ILi256EEEEEELi256ENS_6half_tEfNS_4arch4Sm80ELb1ELb0ELb1ELb1ELb0ELb0ELb1ELb0EEENS1_21CollectiveEpilogueFwdINS6_IJS8_SA_S9_EEENS6_IJNS7_ILi1EEESI_SI_EEESC_SE_Li256ELb1ELb1ELb0ELb0EEENS1_19SingleTileSchedulerILb1ELb0ELb1ELi128EEEEEEEEEvNT_6ParamsE,"a",@progbits
	.sectionflags	@""
	.align	4
.nv.constant0._ZN7cutlass13device_kernelIN5flash19enable_sm80_to_sm89INS1_16FlashAttnFwdSm80INS1_25CollectiveMainloopFwdSm80ILi8ELi1ELb0EN4cute5tupleIJNS5_1CILi128EEENS7_ILi96EEENS7_ILi256EEEEEELi256ENS_6half_tEfNS_4arch4Sm80ELb1ELb0ELb1ELb1ELb0ELb0ELb1ELb0EEENS1_21CollectiveEpilogueFwdINS6_IJS8_SA_S9_EEENS6_IJNS7_ILi1EEESI_SI_EEESC_SE_Li256ELb1ELb1ELb0ELb0EEENS1_19SingleTileSchedulerILb1ELb0ELb1ELi128EEEEEEEEEvNT_6ParamsE:
	.zero		1576


//--------------------- .nv.constant0._ZN7cutlass13device_kernelIN5flash19enable_sm80_to_sm89INS1_16FlashAttnFwdSm80INS1_25CollectiveMainloopFwdSm80ILi8ELi1ELb0EN4cute5tupleIJNS5_1CILi128EEENS7_ILi48EEENS7_ILi256EEEEEELi256ENS_6half_tEfNS_4arch4Sm80ELb1ELb0ELb1ELb1ELb0ELb1ELb1ELb0EEENS1_21CollectiveEpilogueFwdINS6_IJS8_SA_S9_EEENS6_IJNS7_ILi1EEESI_SI_EEESC_SE_Li256ELb1ELb1ELb0ELb0EEENS1_19SingleTileSchedulerILb1ELb0ELb1ELi128EEEEEEEEEvNT_6ParamsE --------------------------
	.section	.nv.constant0._ZN7cutlass13device_kernelIN5flash19enable_sm80_to_sm89INS1_16FlashAttnFwdSm80INS1_25CollectiveMainloopFwdSm80ILi8ELi1ELb0EN4cute5tupleIJNS5_1CILi128EEENS7_ILi48EEENS7_ILi256EEEEEELi256ENS_6half_tEfNS_4arch4Sm80ELb1ELb0ELb1ELb1ELb0ELb1ELb1ELb0EEENS1_21CollectiveEpilogueFwdINS6_IJS8_SA_S9_EEENS6_IJNS7_ILi1EEESI_SI_EEESC_SE_Li256ELb1ELb1ELb0ELb0EEENS1_19SingleTileSchedulerILb1ELb0ELb1ELi128EEEEEEEEEvNT_6ParamsE,"a",@progbits
	.sectionflags	@""
	.align	4
.nv.constant0._ZN7cutlass13device_kernelIN5flash19enable_sm80_to_sm89INS1_16FlashAttnFwdSm80INS1_25CollectiveMainloopFwdSm80ILi8ELi1ELb0EN4cute5tupleIJNS5_1CILi128EEENS7_ILi48EEENS7_ILi256EEEEEELi256ENS_6half_tEfNS_4arch4Sm80ELb1ELb0ELb1ELb1ELb0ELb1ELb1ELb0EEENS1_21CollectiveEpilogueFwdINS6_IJS8_SA_S9_EEENS6_IJNS7_ILi1EEESI_SI_EEESC_SE_Li256ELb1ELb1ELb0ELb0EEENS1_19SingleTileSchedulerILb1ELb0ELb1ELi128EEEEEEEEEvNT_6ParamsE:
	.zero		1576


//--------------------- .nv.constant0._ZN7cutlass13device_kernelIN5flash19enable_sm80_to_sm89INS1_16FlashAttnFwdSm80INS1_25CollectiveMainloopFwdSm80ILi8ELi1ELb1EN4cute5tupleIJNS5_1CILi128EEENS7_ILi64EEENS7_ILi256EEEEEELi256ENS_6half_tEfNS_4arch4Sm80ELb0ELb0ELb0ELb0ELb0ELb0ELb1ELb0EEENS1_21CollectiveEpilogueFwdINS6_IJS8_SA_S9_EEENS6_IJNS7_ILi1EEESI_SI_EEESC_SE_Li256ELb0ELb1ELb0ELb0EEENS1_19SingleTileSchedulerILb0ELb0ELb1ELi128EEEEEEEEEvNT_6ParamsE --------------------------
	.section	.nv.constant0._ZN7cutlass13device_kernelIN5flash19enable_sm80_to_sm89INS1_16FlashAttnFwdSm80INS1_25CollectiveMainloopFwdSm80ILi8ELi1ELb1EN4cute5tupleIJNS5_1CILi128EEENS7_ILi64EEENS7_ILi256EEEEEELi256ENS_6half_tEfNS_4arch4Sm80ELb0ELb0ELb0ELb0ELb0ELb0ELb1ELb0EEENS1_21CollectiveEpilogueFwdINS6_IJS8_SA_S9_EEENS6_IJNS7_ILi1EEESI_SI_EEESC_SE_Li256ELb0ELb1ELb0ELb0EEENS1_19SingleTileSchedulerILb0ELb0ELb1ELi128EEEEEEEEEvNT_6ParamsE,"a",@progbits
	.sectionflags	@""
	.align	4
.nv.constant0._ZN7cutlass13device_kernelIN5flash19enable_sm80_to_sm89INS1_16FlashAttnFwdSm80INS1_25CollectiveMainloopFwdSm80ILi8ELi1ELb1EN4cute5tupleIJNS5_1CILi128EEENS7_ILi64EEENS7_ILi256EEEEEELi256ENS_6half_tEfNS_4arch4Sm80ELb0ELb0ELb0ELb0ELb0ELb0ELb1ELb0EEENS1_21CollectiveEpilogueFwdINS6_IJS8_SA_S9_EEENS6_IJNS7_ILi1EEESI_SI_EEESC_SE_Li256ELb0ELb1ELb0ELb0EEENS1_19SingleTileSchedulerILb0ELb0ELb1ELi128EEEEEEEEEvNT_6ParamsE:
	.zero		1576


//--------------------- .nv.constant0._ZN7cutlass13device_kernelIN5flash19enable_sm80_to_sm89INS1_16FlashAttnFwdSm80INS1_25CollectiveMainloopFwdSm80ILi8ELi1ELb1EN4cute5tupleIJNS5_1CILi128EEENS7_ILi64EEENS7_ILi256EEEEEELi256ENS_6half_tEfNS_4arch4Sm80ELb0ELb0ELb0ELb1ELb0ELb0ELb1ELb0EEENS1_21CollectiveEpilogueFwdINS6_IJS8_SA_S9_EEENS6_IJNS7_ILi1EEESI_SI_EEESC_SE_Li256ELb1ELb1ELb0ELb0EEENS1_19SingleTileSchedulerILb1ELb0ELb1ELi128EEEEEEEEEvNT_6ParamsE --------------------------
	.section	.nv.constant0._ZN7cutlass13device_kernelIN5flash19enable_sm80_to_sm89INS1_16FlashAttnFwdSm80INS1_25CollectiveMainloopFwdSm80ILi8ELi1ELb1EN4cute5tupleIJNS5_1CILi128EEENS7_ILi64EEENS7_ILi256EEEEEELi256ENS_6half_tEfNS_4arch4Sm80ELb0ELb0ELb0ELb1ELb0ELb0ELb1ELb0EEENS1_21CollectiveEpilogueFwdINS6_IJS8_SA_S9_EEENS6_IJNS7_ILi1EEESI_SI_EEESC_SE_Li256ELb1ELb1ELb0ELb0EEENS1_19SingleTileSchedulerILb1ELb0ELb1ELi128EEEEEEEEEvNT_6ParamsE,"a",@progbits
	.sectionflags	@""
	.align	4
.nv.constant0._ZN7cutlass13device_kernelIN5flash19enable_sm80_to_sm89INS1_16FlashAttnFwdSm80INS1_25CollectiveMainloopFwdSm80ILi8ELi1ELb1EN4cute5tupleIJNS5_1CILi128EEENS7_ILi64EEENS7_ILi256EEEEEELi256ENS_6half_tEfNS_4arch4Sm80ELb0ELb0ELb0ELb1ELb0ELb0ELb1ELb0EEENS1_21CollectiveEpilogueFwdINS6_IJS8_SA_S9_EEENS6_IJNS7_ILi1EEESI_SI_EEESC_SE_Li256ELb1ELb1ELb0ELb0EEENS1_19SingleTileSchedulerILb1ELb0ELb1ELi128EEEEEEEEEvNT_6ParamsE:
	.zero		1576


//--------------------- .nv.constant0._ZN7cutlass13device_kernelIN5flash19enable_sm80_to_sm89INS1_16FlashAttnFwdSm80INS1_25CollectiveMainloopFwdSm80ILi8ELi1ELb0EN4cute5tupleIJNS5_1CILi128EEENS7_ILi32EEENS7_ILi256EEEEEELi256ENS_6half_tEfNS_4arch4Sm80ELb0ELb0ELb0ELb1ELb0ELb1ELb1ELb0EEENS1_21CollectiveEpilogueFwdINS6_IJS8_SA_S9_EEENS6_IJNS7_ILi1EEESI_SI_EEESC_SE_Li256ELb1ELb1ELb0ELb0EEENS1_19SingleTileSchedulerILb1ELb0ELb1ELi128EEEEEEEEEvNT_6ParamsE --------------------------
	.section	.nv.constant0._ZN7cutlass13device_kernelIN5flash19enable_sm80_to_sm89INS1_16FlashAttnFwdSm80INS1_25CollectiveMainloopFwdSm80ILi8ELi1ELb0EN4cute5tupleIJNS5_1CILi128EEENS7_ILi32EEENS7_ILi256EEEEEELi256ENS_6half_tEfNS_4arch4Sm80ELb0ELb0ELb0ELb1ELb0ELb1ELb1ELb0EEENS1_21CollectiveEpilogueFwdINS6_IJS8_SA_S9_EEENS6_IJNS7_ILi1EEESI_SI_EEESC_SE_Li256ELb1ELb1ELb0ELb0EEENS1_19SingleTileSchedulerILb1ELb0ELb1ELi128EEEEEEEEEvNT_6ParamsE,"a",@progbits
	.sectionflags	@""
	.align	4
.nv.constant0._ZN7cutlass13device_kernelIN5flash19enable_sm80_to_sm89INS1_16FlashAttnFwdSm80INS1_25CollectiveMainloopFwdSm80ILi8ELi1ELb0EN4cute5tupleIJNS5_1CILi128EEENS7_ILi32EEENS7_ILi256EEEEEELi256ENS_6half_tEfNS_4arch4Sm80ELb0ELb0ELb0ELb1ELb0ELb1ELb1ELb0EEENS1_21CollectiveEpilogueFwdINS6_IJS8_SA_S9_EEENS6_IJNS7_ILi1EEESI_SI_EEESC_SE_Li256ELb1ELb1ELb0ELb0EEENS1_19SingleTileSchedulerILb1ELb0ELb1ELi128EEEEEEEEEvNT_6ParamsE:
	.zero		1576


//--------------------- .nv.constant0._ZN7cutlass13device_kernelIN5flash19enable_sm80_to_sm89INS1_16FlashAttnFwdSm80INS1_25CollectiveMainloopFwdSm80ILi8ELi1ELb1EN4cute5tupleIJNS5_1CILi128EEENS7_ILi48EEENS7_ILi256EEEEEELi256ENS_6half_tEfNS_4arch4Sm80ELb0ELb1ELb0ELb0ELb0ELb0ELb1ELb0EEENS1_21CollectiveEpilogueFwdINS6_IJS8_SA_S9_EEENS6_IJNS7_ILi1EEESI_SI_EEESC_SE_Li256ELb0ELb1ELb0ELb0EEENS1_19SingleTileSchedulerILb0ELb0ELb1ELi128EEEEEEEEEvNT_6ParamsE --------------------------
	.section	.nv.constant0._ZN7cutlass13device_kernelIN5flash19enable_sm80_to_sm89INS1_16FlashAttnFwdSm80INS1_25CollectiveMainloopFwdSm80ILi8ELi1ELb1EN4cute5tupleIJNS5_1CILi128EEENS7_ILi48EEENS7_ILi256EEEEEELi256ENS_6half_tEfNS_4arch4Sm80ELb0ELb1ELb0ELb0ELb0ELb0ELb1ELb0EEENS1_21CollectiveEpilogueFwdINS6_IJS8_SA_S9_EEENS6_IJNS7_ILi1EEESI_SI_EEESC_SE_Li256ELb0ELb1ELb0ELb0EEENS1_19SingleTileSchedulerILb0ELb0ELb1ELi128EEEEEEEEEvNT_6ParamsE,"a",@progbits
	.sectionflags	@""
	.align	4
.nv.constant0._ZN7cutlass13device_kernelIN5flash19enable_sm80_to_sm89INS1_16FlashAttnFwdSm80INS1_25CollectiveMainloopFwdSm80ILi8ELi1ELb1EN4cute5tupleIJNS5_1CILi128EEENS7_ILi48EEENS7_ILi256EEEEEELi256ENS_6half_tEfNS_4arch4Sm80ELb0ELb1ELb0ELb0ELb0ELb0ELb1ELb0EEENS1_21CollectiveEpilogueFwdINS6_IJS8_SA_S9_EEENS6_IJNS7_ILi1EEESI_SI_EEESC_SE_Li256ELb0ELb1ELb0ELb0EEENS1_19SingleTileSchedulerILb0ELb0ELb1ELi128EEEEEEEEEvNT_6ParamsE:
	.zero		1576


//--------------------- .nv.constant0._ZN7cutlass13device_kernelIN5flash19enable_sm80_to_sm89INS1_16FlashAttnFwdSm80INS1_25CollectiveMainloopFwdSm80ILi8ELi1ELb1EN4cute5tupleIJNS5_1CILi128EEENS7_ILi48EEENS7_ILi256EEEEEELi256ENS_6half_tEfNS_4arch4Sm80ELb0ELb1ELb0ELb1ELb0ELb0ELb1ELb0EEENS1_21CollectiveEpilogueFwdINS6_IJS8_SA_S9_EEENS6_IJNS7_ILi1EEESI_SI_EEESC_SE_Li256ELb1ELb1ELb0ELb0EEENS1_19SingleTileSchedulerILb1ELb0ELb1ELi128EEEEEEEEEvNT_6ParamsE --------------------------
	.section	.nv.constant0._ZN7cutlass13device_kernelIN5flash19enable_sm80_to_sm89INS1_16FlashAttnFwdSm80INS1_25CollectiveMainloopFwdSm80ILi8ELi1ELb1EN4cute5tupleIJNS5_1CILi128EEENS7_ILi48EEENS7_ILi256EEEEEELi256ENS_6half_tEfNS_4arch4Sm80ELb0ELb1ELb0ELb1ELb0ELb0ELb1ELb0EEENS1_21CollectiveEpilogueFwdINS6_IJS8_SA_S9_EEENS6_IJNS7_ILi1EEESI_SI_EEESC_SE_Li256ELb1ELb1ELb0ELb0EEENS1_19SingleTileSchedulerILb1ELb0ELb1ELi128EEEEEEEEEvNT_6ParamsE,"a",@progbits
	.sectionflags	@""
	.align	4
.nv.constant0._ZN7cutlass13device_kernelIN5flash19enable_sm80_to_sm89INS1_16FlashAttnFwdSm80INS1_25CollectiveMainloopFwdSm80ILi8ELi1ELb1EN4cute5tupleIJNS5_1CILi128EEENS7_ILi48EEENS7_ILi256EEEEEELi256ENS_6half_tEfNS_4arch4Sm80ELb0ELb1ELb0ELb1ELb0ELb0ELb1ELb0EEENS1_21CollectiveEpilogueFwdINS6_IJS8_SA_S9_EEENS6_IJNS7_ILi1EEESI_SI_EEESC_SE_Li256ELb1ELb1ELb0ELb0EEENS1_19SingleTileSchedulerILb1ELb0ELb1ELi128EEEEEEEEEvNT_6ParamsE:
	.zero		1576


//--------------------- .nv.constant0._ZN7cutlass13device_kernelIN5flash19enable_sm80_to_sm89INS1_16FlashAttnFwdSm80INS1_25CollectiveMainloopFwdSm80ILi8ELi1ELb0EN4cute5tupleIJNS5_1CILi128EEENS7_ILi32EEENS7_ILi256EEEEEELi256ENS_6half_tEfNS_4arch4Sm80ELb0ELb1ELb0ELb1ELb0ELb1ELb1ELb0EEENS1_21CollectiveEpilogueFwdINS6_IJS8_SA_S9_EEENS6_IJNS7_ILi1EEESI_SI_EEESC_SE_Li256ELb1ELb1ELb0ELb0EEENS1_19SingleTileSchedulerILb1ELb0ELb1ELi128EEEEEEEEEvNT_6ParamsE --------------------------
	.section	.nv.constant0._ZN7cutlass13device_kernelIN5flash19enable_sm80_to_sm89INS1_16FlashAttnFwdSm80INS1_25CollectiveMainloopFwdSm80ILi8ELi1ELb0EN4cute5tupleIJNS5_1CILi128EEENS7_ILi32EEENS7_ILi256EEEEEELi256ENS_6half_tEfNS_4arch4Sm80ELb0ELb1ELb0ELb1ELb0ELb1ELb1ELb0EEENS1_21CollectiveEpilogueFwdINS6_IJS8_SA_S9_EEENS6_IJNS7_ILi1EEESI_SI_EEESC_SE_Li256ELb1ELb1ELb0ELb0EEENS1_19SingleTileSchedulerILb1ELb0ELb1ELi128EEEEEEEEEvNT_6ParamsE,"a",@progbits
	.sectionflags	@""
	.align	4
.nv.constant0._ZN7cutlass13device_kernelIN5flash19enable_sm80_to_sm89INS1_16FlashAttnFwdSm80INS1_25CollectiveMainloopFwdSm80ILi8ELi1ELb0EN4cute5tupleIJNS5_1CILi128EEENS7_ILi32EEENS7_ILi256EEEEEELi256ENS_6half_tEfNS_4arch4Sm80ELb0ELb1ELb0ELb1ELb0ELb1ELb1ELb0EEENS1_21CollectiveEpilogueFwdINS6_IJS8_SA_S9_EEENS6_IJNS7_ILi1EEESI_SI_EEESC_SE_Li256ELb1ELb1ELb0ELb0EEENS1_19SingleTileSchedulerILb1ELb0ELb1ELi128EEEEEEEEEvNT_6ParamsE:
	.zero		1576


//--------------------- .nv.constant0._ZN7cutlass13device_kernelIN5flash19enable_sm80_to_sm89INS1_16FlashAttnFwdSm80INS1_25CollectiveMainloopFwdSm80ILi8ELi1ELb1EN4cute5tupleIJNS5_1CILi128EEENS7_ILi64EEENS7_ILi256EEEEEELi256ENS_6half_tEfNS_4arch4Sm80ELb1ELb0ELb0ELb0ELb0ELb0ELb1ELb0EEENS1_21CollectiveEpilogueFwdINS6_IJS8_SA_S9_EEENS6_IJNS7_ILi1EEESI_SI_EEESC_SE_Li256ELb0ELb1ELb0ELb0EEENS1_30DynamicPersistentTileSchedulerILi256ELi256ELb0ELb1ELb0EEEEEEEEEvNT_6ParamsE --------------------------
	.section	.nv.constant0._ZN7cutlass13device_kernelIN5flash19enable_sm80_to_sm89INS1_16FlashAttnFwdSm80INS1_25CollectiveMainloopFwdSm80ILi8ELi1ELb1EN4cute5tupleIJNS5_1CILi128EEENS7_ILi64EEENS7_ILi256EEEEEELi256ENS_6half_tEfNS_4arch4Sm80ELb1ELb0ELb0ELb0ELb0ELb0ELb1ELb0EEENS1_21CollectiveEpilogueFwdINS6_IJS8_SA_S9_EEENS6_IJNS7_ILi1EEESI_SI_EEESC_SE_Li256ELb0ELb1ELb0ELb0EEENS1_30DynamicPersistentTileSchedulerILi256ELi256ELb0ELb1ELb0EEEEEEEEEvNT_6ParamsE,"a",@progbits
	.sectionflags	@""
	.align	4
.nv.constant0._ZN7cutlass13device_kernelIN5flash19enable_sm80_to_sm89INS1_16FlashAttnFwdSm80INS1_25CollectiveMainloopFwdSm80ILi8ELi1ELb1EN4cute5tupleIJNS5_1CILi128EEENS7_ILi64EEENS7_ILi256EEEEEELi256ENS_6half_tEfNS_4arch4Sm80ELb1ELb0ELb0ELb0ELb0ELb0ELb1ELb0EEENS1_21CollectiveEpilogueFwdINS6_IJS8_SA_S9_EEENS6_IJNS7_ILi1EEESI_SI_EEESC_SE_Li256ELb0ELb1ELb0ELb0EEENS1_30DynamicPersistentTileSchedulerILi256ELi256ELb0ELb1ELb0EEEEEEEEEvNT_6ParamsE:
	.zero		1592


//--------------------- .nv.constant0._ZN7cutlass13device_kernelIN5flash19enable_sm80_to_sm89INS1_16FlashAttnFwdSm80INS1_25CollectiveMainloopFwdSm80ILi8ELi1ELb1EN4cute5tupleIJNS5_1CILi128EEENS7_ILi64EEENS7_ILi256EEEEEELi256ENS_6half_tEfNS_4arch4Sm80ELb1ELb0ELb0ELb1ELb0ELb0ELb1ELb0EEENS1_21CollectiveEpilogueFwdINS6_IJS8_SA_S9_EEENS6_IJNS7_ILi1EEESI_SI_EEESC_SE_Li256ELb1ELb1ELb0ELb0EEENS1_19SingleTileSchedulerILb1ELb0ELb1ELi128EEEEEEEEEvNT_6ParamsE --------------------------
	.section	.nv.constant0._ZN7cutlass13device_kernelIN5flash19enable_sm80_to_sm89INS1_16FlashAttnFwdSm80INS1_25CollectiveMainloopFwdSm80ILi8ELi1ELb1EN4cute5tupleIJNS5_1CILi128EEENS7_ILi64EEENS7_ILi256EEEEEELi256ENS_6half_tEfNS_4arch4Sm80ELb1ELb0ELb0ELb1ELb0ELb0ELb1ELb0EEENS1_21CollectiveEpilogueFwdINS6_IJS8_SA_S9_EEENS6_IJNS7_ILi1EEESI_SI_EEESC_SE_Li256ELb1ELb1ELb0ELb0EEENS1_19SingleTileSchedulerILb1ELb0ELb1ELi128EEEEEEEEEvNT_6ParamsE,"a",@progbits
	.sectionflags	@""
	.align	4
.nv.constant0._ZN7cutlass13device_kernelIN5flash19enable_sm80_to_sm89INS1_16FlashAttnFwdSm80INS1_25CollectiveMainloopFwdSm80ILi8ELi1ELb1EN4cute5tupleIJNS5_1CILi128EEENS7_ILi64EEENS7_ILi256EEEEEELi256ENS_6half_tEfNS_4arch4Sm80ELb1ELb0ELb0ELb1ELb0ELb0ELb1ELb0EEENS1_21CollectiveEpilogueFwdINS6_IJS8_SA_S9_EEENS6_IJNS7_ILi1EEESI_SI_EEESC_SE_Li256ELb1ELb1ELb0ELb0EEENS1_19SingleTileSchedulerILb1ELb0ELb1ELi128EEEEEEEEEvNT_6ParamsE:
	.zero		1576


//--------------------- .nv.constant0._ZN7cutlass13device_kernelIN5flash19enable_sm80_to_sm89INS1_16FlashAttnFwdSm80INS1_25CollectiveMainloopFwdSm80ILi8ELi1ELb0EN4cute5tupleIJNS5_1CILi128EEENS7_ILi32EEENS7_ILi256EEEEEELi256ENS_6half_tEfNS_4arch4Sm80ELb1ELb0ELb0ELb1ELb0ELb1ELb1ELb0EEENS1_21CollectiveEpilogueFwdINS6_IJS8_SA_S9_EEENS6_IJNS7_ILi1EEESI_SI_EEESC_SE_Li256ELb1ELb1ELb0ELb0EEENS1_19SingleTileSchedulerILb1ELb0ELb1ELi128EEEEEEEEEvNT_6ParamsE --------------------------
	.section	.nv.constant0._ZN7cutlass13device_kernelIN5flash19enable_sm80_to_sm89INS1_16FlashAttnFwdSm80INS1_25CollectiveMainloopFwdSm80ILi8ELi1ELb0EN4cute5tupleIJNS5_1CILi128EEENS7_ILi32EEENS7_ILi256EEEEEELi256ENS_6half_tEfNS_4arch4Sm80ELb1ELb0ELb0ELb1ELb0ELb1ELb1ELb0EEENS1_21CollectiveEpilogueFwdINS6_IJS8_SA_S9_EEENS6_IJNS7_ILi1EEESI_SI_EEESC_SE_Li256ELb1ELb1ELb0ELb0EEENS1_19SingleTileSchedulerILb1ELb0ELb1ELi128EEEEEEEEEvNT_6ParamsE,"a",@progbits
	.sectionflags	@""
	.align	4
.nv.constant0._ZN7cutlass13device_kernelIN5flash19enable_sm80_to_sm89INS1_16FlashAttnFwdSm80INS1_25CollectiveMainloopFwdSm80ILi8ELi1ELb0EN4cute5tupleIJNS5_1CILi128EEENS7_ILi32EEENS7_ILi256EEEEEELi256ENS_6half_tEfNS_4arch4Sm80ELb1ELb0ELb0ELb1ELb0ELb1ELb1ELb0EEENS1_21CollectiveEpilogueFwdINS6_IJS8_SA_S9_EEENS6_IJNS7_ILi1EEESI_SI_EEESC_SE_Li256ELb1ELb1ELb0ELb0EEENS1_19SingleTileSchedulerILb1ELb0ELb1ELi128EEEEEEEEEvNT_6ParamsE:
	.zero		1576


//--------------------- .nv.constant0._ZN7cutlass13device_kernelIN5flash19enable_sm80_to_sm89INS1_16FlashAttnFwdSm80INS1_25CollectiveMainloopFwdSm80ILi8ELi1ELb0EN4cute5tupleIJNS5_1CILi128EEENS7_ILi96EEENS7_ILi256EEEEEELi256ENS_6half_tEfNS_4arch4Sm80ELb0ELb0ELb0ELb0ELb0ELb0ELb1ELb0EEENS1_21CollectiveEpilogueFwdINS6_IJS8_SA_S9_EEENS6_IJNS7_ILi1EEESI_SI_EEESC_SE_Li256ELb0ELb1ELb0ELb0EEENS1_19SingleTileSchedulerILb0ELb0ELb1ELi128EEEEEEEEEvNT_6ParamsE --------------------------
	.section	.nv.constant0._ZN7cutlass13device_kernelIN5flash19enable_sm80_to_sm89INS1_16FlashAttnFwdSm80INS1_25CollectiveMainloopFwdSm80ILi8ELi1ELb0EN4cute5tupleIJNS5_1CILi128EEENS7_ILi96EEENS7_ILi256EEEEEELi256ENS_6half_tEfNS_4arch4Sm80ELb0ELb0ELb0ELb0ELb0ELb0ELb1ELb0EEENS1_21CollectiveEpilogueFwdINS6_IJS8_SA_S9_EEENS6_IJNS7_ILi1EEESI_SI_EEESC_SE_Li256ELb0ELb1ELb0ELb0EEENS1_19SingleTileSchedulerILb0ELb0ELb1ELi128EEEEEEEEEvNT_6ParamsE,"a",@progbits
	.sectionflags	@""
	.align	4
.nv.constant0._ZN7cutlass13device_kernelIN5flash19enable_sm80_to_sm89INS1_16FlashAttnFwdSm80INS1_25CollectiveMainloopFwdSm80ILi8ELi1ELb0EN4cute5tupleIJNS5_1CILi128EEENS7_ILi96EEENS7_ILi256EEEEEELi256ENS_6half_tEfNS_4arch4Sm80ELb0ELb0ELb0ELb0ELb0ELb0ELb1ELb0EEENS1_21CollectiveEpilogueFwdINS6_IJS8_SA_S9_EEENS6_IJNS7_ILi1EEESI_SI_EEESC_SE_Li256ELb0ELb1ELb0ELb0EEENS1_19SingleTileSchedulerILb0ELb0ELb1ELi128EEEEEEEEEvNT_6ParamsE:
	.zero		1576


//--------------------- .nv.constant0._ZN7cutlass13device_kernelIN5flash19enable_sm80_to_sm89INS1_16FlashAttnFwdSm80INS1_25CollectiveMainloopFwdSm80ILi8ELi1ELb0EN4cute5tupleIJNS5_1CILi128EEENS7_ILi96EEENS7_ILi256EEEEEELi256ENS_6half_tEfNS_4arch4Sm80ELb0ELb0ELb0ELb1ELb0ELb0ELb1ELb0EEENS1_21CollectiveEpilogueFwdINS6_IJS8_SA_S9_EEENS6_IJNS7_ILi1EEESI_SI_EEESC_SE_Li256ELb1ELb1ELb0ELb0EEENS1_19SingleTileSchedulerILb1ELb0ELb1ELi128EEEEEEEEEvNT_6ParamsE --------------------------
	.section	.nv.constant0._ZN7cutlass13device_kernelIN5flash19enable_sm80_to_sm89INS1_16FlashAttnFwdSm80INS1_25CollectiveMainloopFwdSm80ILi8ELi1ELb0EN4cute5tupleIJNS5_1CILi128EEENS7_ILi96EEENS7_ILi256EEEEEELi256ENS_6half_tEfNS_4arch4Sm80ELb0ELb0ELb0ELb1ELb0ELb0ELb1ELb0EEENS1_21CollectiveEpilogueFwdINS6_IJS8_SA_S9_EEENS6_IJNS7_ILi1EEESI_SI_EEESC_SE_Li256ELb1ELb1ELb0ELb0EEENS1_19SingleTileSchedulerILb1ELb0ELb1ELi128EEEEEEEEEvNT_6ParamsE,"a",@progbits
	.sectionflags	@""
	.align	4
.nv.constant0._ZN7cutlass13device_kernelIN5flash19enable_sm80_to_sm89INS1_16FlashAttnFwdSm80INS1_25CollectiveMainloopFwdSm80ILi8ELi1ELb0EN4cute5tupleIJNS5_1CILi128EEENS7_ILi96EEENS7_ILi256EEEEEELi256ENS_6half_tEfNS_4arch4Sm80ELb0ELb0ELb0ELb1ELb0ELb0ELb1ELb0EEENS1_21CollectiveEpilogueFwdINS6_IJS8_SA_S9_EEENS6_IJNS7_ILi1EEESI_SI_EEESC_SE_Li256ELb1ELb1ELb0ELb0EEENS1_19SingleTileSchedulerILb1ELb0ELb1ELi128EEEEEEEEEvNT_6ParamsE:
	.zero		1576


//--------------------- .nv.constant0._ZN7cutlass13device_kernelIN5flash19enable_sm80_to_sm89INS1_16FlashAttnFwdSm80INS1_25CollectiveMainloopFwdSm80ILi8ELi1ELb0EN4cute5tupleIJNS5_1CILi128EEENS7_ILi48EEENS7_ILi256EEEEEELi256ENS_6half_tEfNS_4arch4Sm80ELb0ELb0ELb0ELb1ELb0ELb1ELb1ELb0EEENS1_21CollectiveEpilogueFwdINS6_IJS8_SA_S9_EEENS6_IJNS7_ILi1EEESI_SI_EEESC_SE_Li256ELb1ELb1ELb0ELb0EEENS1_19SingleTileSchedulerILb1ELb0ELb1ELi128EEEEEEEEEvNT_6ParamsE --------------------------
	.section	.nv.constant0._ZN7cutlass13device_kernelIN5flash19enable_sm80_to_sm89INS1_16FlashAttnFwdSm80INS1_25CollectiveMainloopFwdSm80ILi8ELi1ELb0EN4cute5tupleIJNS5_1CILi128EEENS7_ILi48EEENS7_ILi256EEEEEELi256ENS_6half_tEfNS_4arch4Sm80ELb0ELb0ELb0ELb1ELb0ELb1ELb1ELb0EEENS1_21CollectiveEpilogueFwdINS6_IJS8_SA_S9_EEENS6_IJNS7_ILi1EEESI_SI_EEESC_SE_Li256ELb1ELb1ELb0ELb0EEENS1_19SingleTileSchedulerILb1ELb0ELb1ELi128EEEEEEEEEvNT_6ParamsE,"a",@progbits
	.sectionflags	@""
	.align	4
.nv.constant0._ZN7cutlass13device_kernelIN5flash19enable_sm80_to_sm89INS1_16FlashAttnFwdSm80INS1_25CollectiveMainloopFwdSm80ILi8ELi1ELb0EN4cute5tupleIJNS5_1CILi128EEENS7_ILi48EEENS7_ILi256EEEEEELi256ENS_6half_tEfNS_4arch4Sm80ELb0ELb0ELb0ELb1ELb0ELb1ELb1ELb0EEENS1_21CollectiveEpilogueFwdINS6_IJS8_SA_S9_EEENS6_IJNS7_ILi1EEESI_SI_EEESC_SE_Li256ELb1ELb1ELb0ELb0EEENS1_19SingleTileSchedulerILb1ELb0ELb1ELi128EEEEEEEEEvNT_6ParamsE:
	.zero		1576


//--------------------- .nv.constant0._ZN7cutlass13device_kernelIN5flash19enable_sm80_to_sm89INS1_16FlashAttnFwdSm80INS1_25CollectiveMainloopFwdSm80ILi8ELi1ELb0EN4cute5tupleIJNS5_1CILi128EEENS7_ILi64EEENS7_ILi256EEEEEELi256ENS_6half_tEfNS_4arch4Sm80ELb0ELb1ELb0ELb0ELb0ELb0ELb1ELb0EEENS1_21CollectiveEpilogueFwdINS6_IJS8_SA_S9_EEENS6_IJNS7_ILi1EEESI_SI_EEESC_SE_Li256ELb0ELb1ELb0ELb0EEENS1_19SingleTileSchedulerILb0ELb0ELb1ELi128EEEEEEEEEvNT_6ParamsE --------------------------
	.section	.nv.constant0._ZN7cutlass13device_kernelIN5flash19enable_sm80_to_sm89INS1_16FlashAttnFwdSm80INS1_25CollectiveMainloopFwdSm80ILi8ELi1ELb0EN4cute5tupleIJNS5_1CILi128EEENS7_ILi64EEENS7_ILi256EEEEEELi256ENS_6half_tEfNS_4arch4Sm80ELb0ELb1ELb0ELb0ELb0ELb0ELb1ELb0EEENS1_21CollectiveEpilogueFwdINS6_IJS8_SA_S9_EEENS6_IJNS7_ILi1EEESI_SI_EEESC_SE_Li256ELb0ELb1ELb0ELb0EEENS1_19SingleTileSchedulerILb0ELb0ELb1ELi128EEEEEEEEEvNT_6ParamsE,"a",@progbits
	.sectionflags	@""
	.align	4
.nv.constant0._ZN7cutlass13device_kernelIN5flash19enable_sm80_to_sm89INS1_16FlashAttnFwdSm80INS1_25CollectiveMainloopFwdSm80ILi8ELi1ELb0EN4cute5tupleIJNS5_1CILi128EEENS7_ILi64EEENS7_ILi256EEEEEELi256ENS_6half_tEfNS_4arch4Sm80ELb0ELb1ELb0ELb0ELb0ELb0ELb1ELb0EEENS1_21CollectiveEpilogueFwdINS6_IJS8_SA_S9_EEENS6_IJNS7_ILi1EEESI_SI_EEESC_SE_Li256ELb0ELb1ELb0ELb0EEENS1_19SingleTileSchedulerILb0ELb0ELb1ELi128EEEEEEEEEvNT_6ParamsE:
	.zero		1576


//--------------------- .nv.constant0._ZN7cutlass13device_kernelIN5flash19enable_sm80_to_sm89INS1_16FlashAttnFwdSm80INS1_25CollectiveMainloopFwdSm80ILi8ELi1ELb0EN4cute5tupleIJNS5_1CILi128EEENS7_ILi64EEENS7_ILi256EEEEEELi256ENS_6half_tEfNS_4arch4Sm80ELb0ELb1ELb0ELb1ELb0ELb0ELb1ELb0EEENS1_21CollectiveEpilogueFwdINS6_IJS8_SA_S9_EEENS6_IJNS7_ILi1EEESI_SI_EEESC_SE_Li256ELb1ELb1ELb0ELb0EEENS1_19SingleTileSchedulerILb1ELb0ELb1ELi128EEEEEEEEEvNT_6ParamsE --------------------------
	.section	.nv.constant0._ZN7cutlass13device_kernelIN5flash19enable_sm80_to_sm89INS1_16FlashAttnFwdSm80INS1_25CollectiveMainloopFwdSm80ILi8ELi1ELb0EN4cute5tupleIJNS5_1CILi128EEENS7_ILi64EEENS7_ILi256EEEEEELi256ENS_6half_tEfNS_4arch4Sm80ELb0ELb1ELb0ELb1ELb0ELb0ELb1ELb0EEENS1_21CollectiveEpilogueFwdINS6_IJS8_SA_S9_EEENS6_IJNS7_ILi1EEESI_SI_EEESC_SE_Li256ELb1ELb1ELb0ELb0EEENS1_19SingleTileSchedulerILb1ELb0ELb1ELi128EEEEEEEEEvNT_6ParamsE,"a",@progbits
	.sectionflags	@""
	.align	4
.nv.constant0._ZN7cutlass13device_kernelIN5flash19enable_sm80_to_sm89INS1_16FlashAttnFwdSm80INS1_25CollectiveMainloopFwdSm80ILi8ELi1ELb0EN4cute5tupleIJNS5_1CILi128EEENS7_ILi64EEENS7_ILi256EEEEEELi256ENS_6half_tEfNS_4arch4Sm80ELb0ELb1ELb0ELb1ELb0ELb0ELb1ELb0EEENS1_21CollectiveEpilogueFwdINS6_IJS8_SA_S9_EEENS6_IJNS7_ILi1EEESI_SI_EEESC_SE_Li256ELb1ELb1ELb0ELb0EEENS1_19SingleTileSchedulerILb1ELb0ELb1ELi128EEEEEEEEEvNT_6ParamsE:
	.zero		1576


//--------------------- .nv.constant0._ZN7cutlass13device_kernelIN5flash19enable_sm80_to_sm89INS1_16FlashAttnFwdSm80INS1_25CollectiveMainloopFwdSm80ILi8ELi1ELb0EN4cute5tupleIJNS5_1CILi128EEENS7_ILi48EEENS7_ILi256EEEEEELi256ENS_6half_tEfNS_4arch4Sm80ELb0ELb1ELb0ELb1ELb0ELb1ELb1ELb0EEENS1_21CollectiveEpilogueFwdINS6_IJS8_SA_S9_EEENS6_IJNS7_ILi1EEESI_SI_EEESC_SE_Li256ELb1ELb1ELb0ELb0EEENS1_19SingleTileSchedulerILb1ELb0ELb1ELi128EEEEEEEEEvNT_6ParamsE --------------------------
	.section	.nv.constant0._ZN7cutlass13device_kernelIN5flash19enable_sm80_to_sm89INS1_16FlashAttnFwdSm80INS1_25CollectiveMainloopFwdSm80ILi8ELi1ELb0EN4cute5tupleIJNS5_1CILi128EEENS7_ILi48EEENS7_ILi256EEEEEELi256ENS_6half_tEfNS_4arch4Sm80ELb0ELb1ELb0ELb1ELb0ELb1ELb1ELb0EEENS1_21CollectiveEpilogueFwdINS6_IJS8_SA_S9_EEENS6_IJNS7_ILi1EEESI_SI_EEESC_SE_Li256ELb1ELb1ELb0ELb0EEENS1_19SingleTileSchedulerILb1ELb0ELb1ELi128EEEEEEEEEvNT_6ParamsE,"a",@progbits
	.sectionflags	@""
	.align	4
.nv.constant0._ZN7cutlass13device_kernelIN5flash19enable_sm80_to_sm89INS1_16FlashAttnFwdSm80INS1_25CollectiveMainloopFwdSm80ILi8ELi1ELb0EN4cute5tupleIJNS5_1CILi128EEENS7_ILi48EEENS7_ILi256EEEEEELi256ENS_6half_tEfNS_4arch4Sm80ELb0ELb1ELb0ELb1ELb0ELb1ELb1ELb0EEENS1_21CollectiveEpilogueFwdINS6_IJS8_SA_S9_EEENS6_IJNS7_ILi1EEESI_SI_EEESC_SE_Li256ELb1ELb1ELb0ELb0EEENS1_19SingleTileSchedulerILb1ELb0ELb1ELi128EEEEEEEEEvNT_6ParamsE:
	.zero		1576


//--------------------- .nv.constant0._ZN7cutlass13device_kernelIN5flash19enable_sm80_to_sm89INS1_16FlashAttnFwdSm80INS1_25CollectiveMainloopFwdSm80ILi8ELi1ELb0EN4cute5tupleIJNS5_1CILi128EEENS7_ILi96EEENS7_ILi256EEEEEELi256ENS_6half_tEfNS_4arch4Sm80ELb1ELb0ELb0ELb0ELb0ELb0ELb1ELb0EEENS1_21CollectiveEpilogueFwdINS6_IJS8_SA_S9_EEENS6_IJNS7_ILi1EEESI_SI_EEESC_SE_Li256ELb0ELb1ELb0ELb0EEENS1_30DynamicPersistentTileSchedulerILi256ELi256ELb0ELb1ELb0EEEEEEEEEvNT_6ParamsE --------------------------
	.section	.nv.constant0._ZN7cutlass13device_kernelIN5flash19enable_sm80_to_sm89INS1_16FlashAttnFwdSm80INS1_25CollectiveMainloopFwdSm80ILi8ELi1ELb0EN4cute5tupleIJNS5_1CILi128EEENS7_ILi96EEENS7_ILi256EEEEEELi256ENS_6half_tEfNS_4arch4Sm80ELb1ELb0ELb0ELb0ELb0ELb0ELb1ELb0EEENS1_21CollectiveEpilogueFwdINS6_IJS8_SA_S9_EEENS6_IJNS7_ILi1EEESI_SI_EEESC_SE_Li256ELb0ELb1ELb0ELb0EEENS1_30DynamicPersistentTileSchedulerILi256ELi256ELb0ELb1ELb0EEEEEEEEEvNT_6ParamsE,"a",@progbits
	.sectionflags	@""
	.align	4
.nv.constant0._ZN7cutlass13device_kernelIN5flash19enable_sm80_to_sm89INS1_16FlashAttnFwdSm80INS1_25CollectiveMainloopFwdSm80ILi8ELi1ELb0EN4cute5tupleIJNS5_1CILi128EEENS7_ILi96EEENS7_ILi256EEEEEELi256ENS_6half_tEfNS_4arch4Sm80ELb1ELb0ELb0ELb0ELb0ELb0ELb1ELb0EEENS1_21CollectiveEpilogueFwdINS6_IJS8_SA_S9_EEENS6_IJNS7_ILi1EEESI_SI_EEESC_SE_Li256ELb0ELb1ELb0ELb0EEENS1_30DynamicPersistentTileSchedulerILi256ELi256ELb0ELb1ELb0EEEEEEEEEvNT_6ParamsE:
	.zero		1592


//--------------------- .nv.constant0._ZN7cutlass13device_kernelIN5flash19enable_sm80_to_sm89INS1_16FlashAttnFwdSm80INS1_25CollectiveMainloopFwdSm80ILi8ELi1ELb0EN4cute5tupleIJNS5_1CILi128EEENS7_ILi96EEENS7_ILi256EEEEEELi256ENS_6half_tEfNS_4arch4Sm80ELb1ELb0ELb0ELb1ELb0ELb0ELb1ELb0EEENS1_21CollectiveEpilogueFwdINS6_IJS8_SA_S9_EEENS6_IJNS7_ILi1EEESI_SI_EEESC_SE_Li256ELb1ELb1ELb0ELb0EEENS1_19SingleTileSchedulerILb1ELb0ELb1ELi128EEEEEEEEEvNT_6ParamsE --------------------------
	.section	.nv.constant0._ZN7cutlass13device_kernelIN5flash19enable_sm80_to_sm89INS1_16FlashAttnFwdSm80INS1_25CollectiveMainloopFwdSm80ILi8ELi1ELb0EN4cute5tupleIJNS5_1CILi128EEENS7_ILi96EEENS7_ILi256EEEEEELi256ENS_6half_tEfNS_4arch4Sm80ELb1ELb0ELb0ELb1ELb0ELb0ELb1ELb0EEENS1_21CollectiveEpilogueFwdINS6_IJS8_SA_S9_EEENS6_IJNS7_ILi1EEESI_SI_EEESC_SE_Li256ELb1ELb1ELb0ELb0EEENS1_19SingleTileSchedulerILb1ELb0ELb1ELi128EEEEEEEEEvNT_6ParamsE,"a",@progbits
	.sectionflags	@""
	.align	4
.nv.constant0._ZN7cutlass13device_kernelIN5flash19enable_sm80_to_sm89INS1_16FlashAttnFwdSm80INS1_25CollectiveMainloopFwdSm80ILi8ELi1ELb0EN4cute5tupleIJNS5_1CILi128EEENS7_ILi96EEENS7_ILi256EEEEEELi256ENS_6half_tEfNS_4arch4Sm80ELb1ELb0ELb0ELb1ELb0ELb0ELb1ELb0EEENS1_21CollectiveEpilogueFwdINS6_IJS8_SA_S9_EEENS6_IJNS7_ILi1EEESI_SI_EEESC_SE_Li256ELb1ELb1ELb0ELb0EEENS1_19SingleTileSchedulerILb1ELb0ELb1ELi128EEEEEEEEEvNT_6ParamsE:
	.zero		1576


//--------------------- .nv.constant0._ZN7cutlass13device_kernelIN5flash19enable_sm80_to_sm89INS1_16FlashAttnFwdSm80INS1_25CollectiveMainloopFwdSm80ILi8ELi1ELb0EN4cute5tupleIJNS5_1CILi128EEENS7_ILi48EEENS7_ILi256EEEEEELi256ENS_6half_tEfNS_4arch4Sm80ELb1ELb0ELb0ELb1ELb0ELb1ELb1ELb0EEENS1_21CollectiveEpilogueFwdINS6_IJS8_SA_S9_EEENS6_IJNS7_ILi1EEESI_SI_EEESC_SE_Li256ELb1ELb1ELb0ELb0EEENS1_19SingleTileSchedulerILb1ELb0ELb1ELi128EEEEEEEEEvNT_6ParamsE --------------------------
	.section	.nv.constant0._ZN7cutlass13device_kernelIN5flash19enable_sm80_to_sm89INS1_16FlashAttnFwdSm80INS1_25CollectiveMainloopFwdSm80ILi8ELi1ELb0EN4cute5tupleIJNS5_1CILi128EEENS7_ILi48EEENS7_ILi256EEEEEELi256ENS_6half_tEfNS_4arch4Sm80ELb1ELb0ELb0ELb1ELb0ELb1ELb1ELb0EEENS1_21CollectiveEpilogueFwdINS6_IJS8_SA_S9_EEENS6_IJNS7_ILi1EEESI_SI_EEESC_SE_Li256ELb1ELb1ELb0ELb0EEENS1_19SingleTileSchedulerILb1ELb0ELb1ELi128EEEEEEEEEvNT_6ParamsE,"a",@progbits
	.sectionflags	@""
	.align	4
.nv.constant0._ZN7cutlass13device_kernelIN5flash19enable_sm80_to_sm89INS1_16FlashAttnFwdSm80INS1_25CollectiveMainloopFwdSm80ILi8ELi1ELb0EN4cute5tupleIJNS5_1CILi128EEENS7_ILi48EEENS7_ILi256EEEEEELi256ENS_6half_tEfNS_4arch4Sm80ELb1ELb0ELb0ELb1ELb0ELb1ELb1ELb0EEENS1_21CollectiveEpilogueFwdINS6_IJS8_SA_S9_EEENS6_IJNS7_ILi1EEESI_SI_EEESC_SE_Li256ELb1ELb1ELb0ELb0EEENS1_19SingleTileSchedulerILb1ELb0ELb1ELi128EEEEEEEEEvNT_6ParamsE:
	.zero		1576


//--------------------- SYMBOLS --------------------------

	.type		.nv.reservedSmem.offset0,@object
	.size		.nv.reservedSmem.offset0,0x4
